	.target	sm_90a

	.elftype	@"ET_EXEC"


//--------------------- .note.nv.tkinfo           --------------------------
	.section	.note.nv.tkinfo,"",@"SHT_NOTE"
	.sectionflags	@"SHF_NOTE_NV_TKINFO"
	.tkinfo
        /*0018*/ 	.word	0x00000002
        /*0030*/ 	.string	""
        /*0030*/ 	.string	"ptxas"
        /*0030*/ 	.string	"Cuda compilation tools, release 13.0, V13.0.88"
        /*0030*/ 	.string	"Build cuda_13.0.r13.0/compiler.36424714_0"
        /*0030*/ 	.string	"-v  -suppress-debug-info  -lineinfo  -arch sm_90a "



//--------------------- .note.nv.cuinfo           --------------------------
	.section	.note.nv.cuinfo,"",@"SHT_NOTE"
	.sectionflags	@"SHF_NOTE_NV_CUINFO"
        /*0018*/ 	.short	0x0002
        /*001a*/ 	.short	0x005a
        /*001c*/ 	.short	0x0082
	.zero		2


//--------------------- .nv.info                  --------------------------
	.section	.nv.info,"",@"SHT_CUDA_INFO"
	.align	4


	//----- nvinfo : EIATTR_REGCOUNT
	.align		4
        /*0000*/ 	.byte	0x04, 0x2f
        /*0002*/ 	.short	(.L_1 - .L_0)
	.align		4
.L_0:
        /*0004*/ 	.word	index@(matmul_kernel)
        /*0008*/ 	.word	0x00000020


	//----- nvinfo : EIATTR_FRAME_SIZE
	.align		4
.L_1:
        /*000c*/ 	.byte	0x04, 0x11
        /*000e*/ 	.short	(.L_3 - .L_2)
	.align		4
.L_2:
        /*0010*/ 	.word	index@(matmul_kernel)
        /*0014*/ 	.word	0x00002558


	//----- nvinfo : EIATTR_MIN_STACK_SIZE
	.align		4
.L_3:
        /*0018*/ 	.byte	0x04, 0x12
        /*001a*/ 	.short	(.L_5 - .L_4)
	.align		4
.L_4:
        /*001c*/ 	.word	index@(matmul_kernel)
        /*0020*/ 	.word	0x00002558
.L_5:


//--------------------- .nv.compat                --------------------------
	.section	.nv.compat,"",@"SHT_CUDA_COMPAT_INFO"
	.align	4
        /*0000*/ 	.byte	0x02, 0x09, 0x01, 0x00, 0x02, 0x02, 0x01, 0x00, 0x02, 0x05, 0x05, 0x00, 0x03, 0x07, 0x01, 0x01
        /*0010*/ 	.byte	0x02, 0x03, 0x00, 0x00, 0x02, 0x06, 0x01, 0x00, 0x04, 0x0b, 0x08, 0x00, 0x00, 0x00, 0x00, 0x00
        /*0020*/ 	.byte	0x00, 0x00, 0x00, 0x00


//--------------------- .nv.info.matmul_kernel    --------------------------
	.section	.nv.info.matmul_kernel,"",@"SHT_CUDA_INFO"
	.sectionflags	@""
	.align	4


	//----- nvinfo : EIATTR_CUDA_API_VERSION
	.align		4
        /*0000*/ 	.byte	0x04, 0x37
        /*0002*/ 	.short	(.L_7 - .L_6)
.L_6:
        /*0004*/ 	.word	0x00000082


	//----- nvinfo : EIATTR_KPARAM_INFO
	.align		4
.L_7:
        /*0008*/ 	.byte	0x04, 0x17
        /*000a*/ 	.short	(.L_9 - .L_8)
.L_8:
        /*000c*/ 	.word	0x00000000
        /*0010*/ 	.short	0x000d
        /*0012*/ 	.short	0x0048
        /*0014*/ 	.byte	0x00, 0xf4, 0x21, 0x00


	//----- nvinfo : EIATTR_KPARAM_INFO
	.align		4
.L_9:
        /*0018*/ 	.byte	0x04, 0x17
        /*001a*/ 	.short	(.L_11 - .L_10)
.L_10:
        /*001c*/ 	.word	0x00000000
        /*0020*/ 	.short	0x000c
        /*0022*/ 	.short	0x0040
        /*0024*/ 	.byte	0x00, 0xf4, 0x21, 0x00


	//----- nvinfo : EIATTR_KPARAM_INFO
	.align		4
.L_11:
        /*0028*/ 	.byte	0x04, 0x17
        /*002a*/ 	.short	(.L_13 - .L_12)
.L_12:
        /*002c*/ 	.word	0x00000000
        /*0030*/ 	.short	0x000b
        /*0032*/ 	.short	0x0038
        /*0034*/ 	.byte	0x00, 0xf0, 0x11, 0x00


	//----- nvinfo : EIATTR_KPARAM_INFO
	.align		4
.L_13:
        /*0038*/ 	.byte	0x04, 0x17
        /*003a*/ 	.short	(.L_15 - .L_14)
.L_14:
        /*003c*/ 	.word	0x00000000
        /*0040*/ 	.short	0x000a
        /*0042*/ 	.short	0x0034
        /*0044*/ 	.byte	0x00, 0xf0, 0x11, 0x00


	//----- nvinfo : EIATTR_KPARAM_INFO
	.align		4
.L_15:
        /*0048*/ 	.byte	0x04, 0x17
        /*004a*/ 	.short	(.L_17 - .L_16)
.L_16:
        /*004c*/ 	.word	0x00000000
        /*0050*/ 	.short	0x0009
        /*0052*/ 	.short	0x0030
        /*0054*/ 	.byte	0x00, 0xf0, 0x11, 0x00


	//----- nvinfo : EIATTR_KPARAM_INFO
	.align		4
.L_17:
        /*0058*/ 	.byte	0x04, 0x17
        /*005a*/ 	.short	(.L_19 - .L_18)
.L_18:
        /*005c*/ 	.word	0x00000000
        /*0060*/ 	.short	0x0008
        /*0062*/ 	.short	0x002c
        /*0064*/ 	.byte	0x00, 0xf0, 0x11, 0x00


	//----- nvinfo : EIATTR_KPARAM_INFO
	.align		4
.L_19:
        /*0068*/ 	.byte	0x04, 0x17
        /*006a*/ 	.short	(.L_21 - .L_20)
.L_20:
        /*006c*/ 	.word	0x00000000
        /*0070*/ 	.short	0x0007
        /*0072*/ 	.short	0x0028
        /*0074*/ 	.byte	0x00, 0xf0, 0x11, 0x00


	//----- nvinfo : EIATTR_KPARAM_INFO
	.align		4
.L_21:
        /*0078*/ 	.byte	0x04, 0x17
        /*007a*/ 	.short	(.L_23 - .L_22)
.L_22:
        /*007c*/ 	.word	0x00000000
        /*0080*/ 	.short	0x0006
        /*0082*/ 	.short	0x0024
        /*0084*/ 	.byte	0x00, 0xf0, 0x11, 0x00


	//----- nvinfo : EIATTR_KPARAM_INFO
	.align		4
.L_23:
        /*0088*/ 	.byte	0x04, 0x17
        /*008a*/ 	.short	(.L_25 - .L_24)
.L_24:
        /*008c*/ 	.word	0x00000000
        /*0090*/ 	.short	0x0005
        /*0092*/ 	.short	0x0020
        /*0094*/ 	.byte	0x00, 0xf0, 0x11, 0x00


	//----- nvinfo : EIATTR_KPARAM_INFO
	.align		4
.L_25:
        /*0098*/ 	.byte	0x04, 0x17
        /*009a*/ 	.short	(.L_27 - .L_26)
.L_26:
        /*009c*/ 	.word	0x00000000
        /*00a0*/ 	.short	0x0004
        /*00a2*/ 	.short	0x001c
        /*00a4*/ 	.byte	0x00, 0xf0, 0x11, 0x00


	//----- nvinfo : EIATTR_KPARAM_INFO
	.align		4
.L_27:
        /*00a8*/ 	.byte	0x04, 0x17
        /*00aa*/ 	.short	(.L_29 - .L_28)
.L_28:
        /*00ac*/ 	.word	0x00000000
        /*00b0*/ 	.short	0x0003
        /*00b2*/ 	.short	0x0018
        /*00b4*/ 	.byte	0x00, 0xf0, 0x11, 0x00


	//----- nvinfo : EIATTR_KPARAM_INFO
	.align		4
.L_29:
        /*00b8*/ 	.byte	0x04, 0x17
        /*00ba*/ 	.short	(.L_31 - .L_30)
.L_30:
        /*00bc*/ 	.word	0x00000000
        /*00c0*/ 	.short	0x0002
        /*00c2*/ 	.short	0x0010
        /*00c4*/ 	.byte	0x00, 0xf4, 0x21, 0x00


	//----- nvinfo : EIATTR_KPARAM_INFO
	.align		4
.L_31:
        /*00c8*/ 	.byte	0x04, 0x17
        /*00ca*/ 	.short	(.L_33 - .L_32)
.L_32:
        /*00cc*/ 	.word	0x00000000
        /*00d0*/ 	.short	0x0001
        /*00d2*/ 	.short	0x0008
        /*00d4*/ 	.byte	0x00, 0xf4, 0x21, 0x00


	//----- nvinfo : EIATTR_KPARAM_INFO
	.align		4
.L_33:
        /*00d8*/ 	.byte	0x04, 0x17
        /*00da*/ 	.short	(.L_35 - .L_34)
.L_34:
        /*00dc*/ 	.word	0x00000000
        /*00e0*/ 	.short	0x0000
        /*00e2*/ 	.short	0x0000
        /*00e4*/ 	.byte	0x00, 0xf4, 0x21, 0x00


	//----- nvinfo : EIATTR_SPARSE_MMA_MASK
	.align		4
.L_35:
        /*00e8*/ 	.byte	0x03, 0x50
        /*00ea*/ 	.short	0x0000


	//----- nvinfo : EIATTR_MAXREG_COUNT
	.align		4
        /*00ec*/ 	.byte	0x03, 0x1b
        /*00ee*/ 	.short	0x00ff


	//----- nvinfo : EIATTR_NUM_BARRIERS
	.align		4
        /*00f0*/ 	.byte	0x02, 0x4c
        /*00f2*/ 	.byte	0x01
	.zero		1


	//----- nvinfo : EIATTR_ANNOTATIONS
	.align		4
        /*00f4*/ 	.byte	0x04, 0x55
        /*00f6*/ 	.short	(.L_37 - .L_36)


	//   ....[0]....
.L_36:
        /*00f8*/ 	.word	0x00000001
        /*00fc*/ 	.byte	0x70, 0x00, 0x00, 0x00, 0x01, 0x00, 0x00, 0x00, 0xb0, 0x00, 0x00, 0x00, 0x01, 0x00, 0x00, 0x00
        /* <DEDUP_REMOVED lines=4055> */
        /*fe7c*/ 	.byte	0x10, 0x24, 0x04, 0x00


	//----- nvinfo : EIATTR_MERCURY_ISA_VERSION
	.align		4
.L_37:
        /*fe80*/ 	.byte	0x03, 0x5f
        /*fe82*/ 	.short	0x0101


	//----- nvinfo : EIATTR_EXIT_INSTR_OFFSETS
	.align		4
        /*fe84*/ 	.byte	0x04, 0x1c
        /*fe86*/ 	.short	(.L_39 - .L_38)


	//   ....[0]....
.L_38:
        /*fe88*/ 	.word	0x00042570


	//   ....[1]....
        /*fe8c*/ 	.word	0x000425a0


	//----- nvinfo : EIATTR_REQNTID
	.align		4
.L_39:
        /*fe90*/ 	.byte	0x04, 0x10
        /*fe92*/ 	.short	(.L_41 - .L_40)
.L_40:
        /*fe94*/ 	.word	0x00000040
        /*fe98*/ 	.word	0x00000001
        /*fe9c*/ 	.word	0x00000001


	//----- nvinfo : EIATTR_CBANK_PARAM_SIZE
	.align		4
.L_41:
        /*fea0*/ 	.byte	0x03, 0x19
        /*fea2*/ 	.short	0x0050


	//----- nvinfo : EIATTR_PARAM_CBANK
	.align		4
        /*fea4*/ 	.byte	0x04, 0x0a
        /*fea6*/ 	.short	(.L_43 - .L_42)
	.align		4
.L_42:
        /*fea8*/ 	.word	index@(.nv.constant0.matmul_kernel)
        /*feac*/ 	.short	0x0210
        /*feae*/ 	.short	0x0050


	//----- nvinfo : EIATTR_SW_WAR
	.align		4
.L_43:
        /*feb0*/ 	.byte	0x04, 0x36
        /*feb2*/ 	.short	(.L_45 - .L_44)
.L_44:
        /*feb4*/ 	.word	0x00000008
.L_45:


//--------------------- .nv.callgraph             --------------------------
	.section	.nv.callgraph,"",@"SHT_CUDA_CALLGRAPH"
	.align	4
	.sectionentsize	8
	.align		4
        /*0000*/ 	.word	0x00000000
	.align		4
        /*0004*/ 	.word	0xffffffff
	.align		4
        /*0008*/ 	.word	0x00000000
	.align		4
        /*000c*/ 	.word	0xfffffffe
	.align		4
        /*0010*/ 	.word	0x00000000
	.align		4
        /*0014*/ 	.word	0xfffffffd
	.align		4
        /*0018*/ 	.word	0x00000000
	.align		4
        /*001c*/ 	.word	0xfffffffc


//--------------------- .text.matmul_kernel       --------------------------
	.section	.text.matmul_kernel,"ax",@progbits
	.align	128
        .global         matmul_kernel
        .type           matmul_kernel,@function
        .size           matmul_kernel,(.L_x_3 - matmul_kernel)
        .other          matmul_kernel,@"STO_CUDA_ENTRY STV_DEFAULT"
matmul_kernel:
.text.matmul_kernel:
[----:B------:R-:W0:Y:S08]  /*0000*/  LDC R1, c[0x0][0x28] ;  /* 0x00000a00ff017b82 */ /* 0x000e300000000800 */
[----:B------:R-:W1:Y:S01]  /*0010*/  LDC.64 R2, c[0x0][0x228] ;  /* 0x00008a00ff027b82 */ /* 0x000e620000000a00 */
[----:B0-----:R-:W-:Y:S01]  /*0020*/  VIADD R1, R1, 0xffffdaa8 ;  /* 0xffffdaa801017836 */ /* 0x001fe20000000000 */
[----:B------:R-:W0:Y:S01]  /*0030*/  S2R R22, SR_TID.X ;  /* 0x0000000000167919 */ /* 0x000e220000002100 */
[----:B------:R-:W-:Y:S01]  /*0040*/  UMOV UR5, 0x400 ;  /* 0x0000040000057882 */ /* 0x000fe20000000000 */
[----:B------:R-:W-:Y:S01]  /*0050*/  ULDC.64 UR8, c[0x0][0x208] ;  /* 0x0000820000087ab9 */ /* 0x000fe20000000a00 */
[----:B------:R-:W-:Y:S01]  /*0060*/  CS2R R16, SRZ ;  /* 0x0000000000107805 */ /* 0x000fe2000001ff00 */
[----:B------:R2:W-:Y:S01]  /*0070*/  STL [R1], RZ ;  /* 0x000000ff01007387 */ /* 0x0005e20000100800 */
[----:B------:R-:W-:Y:S01]  /*0080*/  CS2R R18, SRZ ;  /* 0x0000000000127805 */ /* 0x000fe2000001ff00 */
[----:B------:R-:W3:Y:S01]  /*0090*/  LDC R20, c[0x0][0x230] ;  /* 0x00008c00ff147b82 */ /* 0x000ee20000000800 */
[----:B------:R-:W-:Y:S01]  /*00a0*/  CS2R R24, SRZ ;  /* 0x0000000000187805 */ /* 0x000fe2000001ff00 */
[----:B------:R2:W-:Y:S01]  /*00b0*/  STL [R1+0x4], RZ ;  /* 0x000004ff01007387 */ /* 0x0005e20000100800 */
[----:B------:R-:W-:-:S03]  /*00c0*/  CS2R R26, SRZ ;  /* 0x00000000001a7805 */ /* 0x000fc6000001ff00 */
[----:B------:R2:W-:Y:S02]  /*00d0*/  STL [R1+0x8], RZ ;  /* 0x000008ff01007387 */ /* 0x0005e40000100800 */
[----:B------:R-:W4:Y:S02]  /*00e0*/  S2UR UR6, SR_CgaCtaId ;  /* 0x00000000000679c3 */ /* 0x000f240000008800 */
[----:B------:R2:W-:Y:S04]  /*00f0*/  STL [R1+0xc], RZ ;  /* 0x00000cff01007387 */ /* 0x0005e80000100800 */
[----:B------:R2:W-:Y:S01]  /*0100*/  STL [R1+0x20], RZ ;  /* 0x000020ff01007387 */ /* 0x0005e20000100800 */
[----:B-1----:R-:W-:-:S03]  /*0110*/  VIADD R0, R3, 0xff ;  /* 0x000000ff03007836 */ /* 0x002fc60000000000 */
[----:B------:R2:W-:Y:S02]  /*0120*/  STL [R1+0x24], RZ ;  /* 0x000024ff01007387 */ /* 0x0005e40000100800 */
[----:B------:R-:W-:Y:S02]  /*0130*/  SHF.R.S32.HI R5, RZ, 0x1f, R0 ;  /* 0x0000001fff057819 */ /* 0x000fe40000011400 */
[----:B------:R2:W-:Y:S01]  /*0140*/  STL [R1+0x28], RZ ;  /* 0x000028ff01007387 */ /* 0x0005e20000100800 */
[----:B---3--:R-:W-:Y:S01]  /*0150*/  VIADD R20, R20, 0x1f ;  /* 0x0000001f14147836 */ /* 0x008fe20000000000 */
[----:B------:R-:W-:Y:S02]  /*0160*/  LEA.HI R5, R5, R0, RZ, 0x8 ;  /* 0x0000000005057211 */ /* 0x000fe400078f40ff */
[----:B------:R2:W-:Y:S01]  /*0170*/  STL [R1+0x2c], RZ ;  /* 0x00002cff01007387 */ /* 0x0005e20000100800 */
[----:B0-----:R-:W-:Y:S02]  /*0180*/  LOP3.LUT R21, R22, 0x3f, RZ, 0xc0, !PT ;  /* 0x0000003f16157812 */ /* 0x001fe400078ec0ff */
[----:B------:R-:W-:Y:S01]  /*0190*/  SHF.R.S32.HI R0, RZ, 0x8, R5 ;  /* 0x00000008ff007819 */ /* 0x000fe20000011405 */
[----:B------:R2:W-:Y:S01]  /*01a0*/  STL [R1+0x10], RZ ;  /* 0x000010ff01007387 */ /* 0x0005e20000100800 */
[----:B----4-:R-:W-:-:S03]  /*01b0*/  ULEA UR5, UR6, UR5, 0x18 ;  /* 0x0000000506057291 */ /* 0x010fc6000f8ec03f */
[----:B------:R-:W-:Y:S01]  /*01c0*/  IMAD.SHL.U32 R0, R0, 0x8, RZ ;  /* 0x0000000800007824 */ /* 0x000fe200078e00ff */
[----:B------:R-:W0:Y:S04]  /*01d0*/  S2R R5, SR_CTAID.X ;  /* 0x0000000000057919 */ /* 0x000e280000002500 */
[-C--:B------:R-:W-:Y:S01]  /*01e0*/  IABS R9, R0.reuse ;  /* 0x0000000000097213 */ /* 0x080fe20000000000 */
[----:B------:R2:W-:Y:S01]  /*01f0*/  STL [R1+0x14], RZ ;  /* 0x000014ff01007387 */ /* 0x0005e20000100800 */
[----:B------:R-:W-:Y:S02]  /*0200*/  IABS R12, R0 ;  /* 0x00000000000c7213 */ /* 0x000fe40000000000 */
[----:B------:R-:W1:Y:S01]  /*0210*/  I2F.RP R4, R9 ;  /* 0x0000000900047306 */ /* 0x000e620000209400 */
[----:B------:R2:W-:Y:S04]  /*0220*/  STL [R1+0x18], RZ ;  /* 0x000018ff01007387 */ /* 0x0005e80000100800 */
[----:B------:R2:W-:Y:S04]  /*0230*/  STL [R1+0x1c], RZ ;  /* 0x00001cff01007387 */ /* 0x0005e80000100800 */
[----:B------:R2:W-:Y:S04]  /*0240*/  STL [R1+0x30], RZ ;  /* 0x000030ff01007387 */ /* 0x0005e80000100800 */
[----:B------:R2:W-:Y:S01]  /*0250*/  STL [R1+0x34], RZ ;  /* 0x000034ff01007387 */ /* 0x0005e20000100800 */
[----:B-1----:R-:W1:Y:S03]  /*0260*/  MUFU.RCP R4, R4 ;  /* 0x0000000400047308 */ /* 0x002e660000001000 */
[----:B------:R2:W-:Y:S04]  /*0270*/  STL [R1+0x38], RZ ;  /* 0x000038ff01007387 */ /* 0x0005e80000100800 */
[----:B------:R2:W-:Y:S01]  /*0280*/  STL [R1+0x3c], RZ ;  /* 0x00003cff01007387 */ /* 0x0005e20000100800 */
[----:B0-----:R-:W-:-:S03]  /*0290*/  IABS R10, R5 ;  /* 0x00000005000a7213 */ /* 0x001fc60000000000 */
[----:B------:R2:W-:Y:S04]  /*02a0*/  STL [R1+0x40], RZ ;  /* 0x000040ff01007387 */ /* 0x0005e80000100800 */
[----:B------:R2:W-:Y:S01]  /*02b0*/  STL [R1+0x44], RZ ;  /* 0x000044ff01007387 */ /* 0x0005e20000100800 */
[----:B-1----:R-:W-:-:S03]  /*02c0*/  VIADD R6, R4, 0xffffffe ;  /* 0x0ffffffe04067836 */ /* 0x002fc60000000000 */
[----:B------:R2:W-:Y:S01]  /*02d0*/  STL [R1+0x48], RZ ;  /* 0x000048ff01007387 */ /* 0x0005e20000100800 */
[----:B------:R-:W-:Y:S01]  /*02e0*/  IMAD.MOV R4, RZ, RZ, -R12 ;  /* 0x000000ffff047224 */ /* 0x000fe200078e0a0c */
[----:B------:R0:W1:Y:S02]  /*02f0*/  F2I.FTZ.U32.TRUNC.NTZ R7, R6 ;  /* 0x0000000600077305 */ /* 0x000064000021f000 */
[----:B------:R2:W-:Y:S04]  /*0300*/  STL [R1+0x4c], RZ ;  /* 0x00004cff01007387 */ /* 0x0005e80000100800 */
[----:B------:R2:W-:Y:S01]  /*0310*/  STL [R1+0x60], RZ ;  /* 0x000060ff01007387 */ /* 0x0005e20000100800 */
[----:B0-----:R-:W-:-:S03]  /*0320*/  IMAD.MOV.U32 R6, RZ, RZ, RZ ;  /* 0x000000ffff067224 */ /* 0x001fc600078e00ff */
[----:B------:R2:W-:Y:S04]  /*0330*/  STL [R1+0x64], RZ ;  /* 0x000064ff01007387 */ /* 0x0005e80000100800 */
[----:B------:R2:W-:Y:S01]  /*0340*/  STL [R1+0x68], RZ ;  /* 0x000068ff01007387 */ /* 0x0005e20000100800 */
[----:B-1----:R-:W-:-:S03]  /*0350*/  IMAD.MOV R8, RZ, RZ, -R7 ;  /* 0x000000ffff087224 */ /* 0x002fc600078e0a07 */
[----:B------:R2:W-:Y:S01]  /*0360*/  STL [R1+0x6c], RZ ;  /* 0x00006cff01007387 */ /* 0x0005e20000100800 */
[----:B------:R-:W-:Y:S02]  /*0370*/  IMAD R11, R8, R9, RZ ;  /* 0x00000009080b7224 */ /* 0x000fe400078e02ff */
[----:B------:R-:W-:Y:S01]  /*0380*/  IMAD.MOV.U32 R8, RZ, RZ, R10 ;  /* 0x000000ffff087224 */ /* 0x000fe200078e000a */
[----:B------:R2:W-:Y:S01]  /*0390*/  STL [R1+0x50], RZ ;  /* 0x000050ff01007387 */ /* 0x0005e20000100800 */
[----:B------:R-:W-:-:S03]  /*03a0*/  IMAD.HI.U32 R7, R7, R11, R6 ;  /* 0x0000000b07077227 */ /* 0x000fc600078e0006 */
[----:B------:R2:W-:Y:S03]  /*03b0*/  STL [R1+0x54], RZ ;  /* 0x000054ff01007387 */ /* 0x0005e60000100800 */
[----:B------:R-:W-:Y:S01]  /*03c0*/  IMAD.HI.U32 R7, R7, R8, RZ ;  /* 0x0000000807077227 */ /* 0x000fe200078e00ff */
[----:B------:R2:W-:Y:S03]  /*03d0*/  STL [R1+0x58], RZ ;  /* 0x000058ff01007387 */ /* 0x0005e60000100800 */
[----:B------:R-:W-:Y:S01]  /*03e0*/  IMAD R4, R7, R4, R8 ;  /* 0x0000000407047224 */ /* 0x000fe200078e0208 */
[----:B------:R2:W-:Y:S04]  /*03f0*/  STL [R1+0x5c], RZ ;  /* 0x00005cff01007387 */ /* 0x0005e80000100800 */
[----:B------:R-:W-:Y:S01]  /*0400*/  ISETP.GT.U32.AND P1, PT, R9, R4, PT ;  /* 0x000000040900720c */ /* 0x000fe20003f24070 */
[----:B------:R2:W-:Y:S04]  /*0410*/  STL [R1+0x70], RZ ;  /* 0x000070ff01007387 */ /* 0x0005e80000100800 */
[----:B------:R2:W-:Y:S04]  /*0420*/  STL [R1+0x74], RZ ;  /* 0x000074ff01007387 */ /* 0x0005e80000100800 */
[----:B------:R2:W-:Y:S04]  /*0430*/  STL [R1+0x78], RZ ;  /* 0x000078ff01007387 */ /* 0x0005e80000100800 */
[----:B------:R2:W-:Y:S01]  /*0440*/  STL [R1+0x7c], RZ ;  /* 0x00007cff01007387 */ /* 0x0005e20000100800 */
[----:B------:R-:W-:-:S02]  /*0450*/  @!P1 IMAD.IADD R4, R4, 0x1, -R9 ;  /* 0x0000000104049824 */ /* 0x000fc400078e0a09 */
[----:B------:R-:W-:Y:S01]  /*0460*/  @!P1 VIADD R7, R7, 0x1 ;  /* 0x0000000107079836 */ /* 0x000fe20000000000 */
[----:B------:R2:W-:Y:S01]  /*0470*/  STL [R1+0x80], RZ ;  /* 0x000080ff01007387 */ /* 0x0005e20000100800 */
[----:B------:R-:W-:Y:S02]  /*0480*/  ISETP.NE.AND P1, PT, R0, RZ, PT ;  /* 0x000000ff0000720c */ /* 0x000fe40003f25270 */
[----:B------:R-:W-:Y:S01]  /*0490*/  ISETP.GE.U32.AND P0, PT, R4, R9, PT ;  /* 0x000000090400720c */ /* 0x000fe20003f06070 */
[----:B------:R2:W-:Y:S01]  /*04a0*/  STL [R1+0x84], RZ ;  /* 0x000084ff01007387 */ /* 0x0005e20000100800 */
[----:B------:R-:W-:-:S03]  /*04b0*/  LOP3.LUT R4, R5, R0, RZ, 0x3c, !PT ;  /* 0x0000000005047212 */ /* 0x000fc600078e3cff */
[----:B------:R2:W-:Y:S01]  /*04c0*/  STL [R1+0x88], RZ ;  /* 0x000088ff01007387 */ /* 0x0005e20000100800 */
[----:B------:R-:W-:Y:S01]  /*04d0*/  ISETP.GE.AND P2, PT, R4, RZ, PT ;  /* 0x000000ff0400720c */ /* 0x000fe20003f46270 */
[----:B------:R-:W-:Y:S02]  /*04e0*/  VIADD R4, R2, 0x7f ;  /* 0x0000007f02047836 */ /* 0x000fe40000000000 */
[----:B------:R2:W-:Y:S04]  /*04f0*/  STL [R1+0x8c], RZ ;  /* 0x00008cff01007387 */ /* 0x0005e80000100800 */
[----:B------:R2:W-:Y:S01]  /*0500*/  STL [R1+0xa0], RZ ;  /* 0x0000a0ff01007387 */ /* 0x0005e20000100800 */
[----:B------:R-:W-:-:S03]  /*0510*/  @P0 VIADD R7, R7, 0x1 ;  /* 0x0000000107070836 */ /* 0x000fc60000000000 */
[----:B------:R2:W-:Y:S01]  /*0520*/  STL [R1+0xa4], RZ ;  /* 0x0000a4ff01007387 */ /* 0x0005e20000100800 */
[----:B------:R-:W-:Y:S01]  /*0530*/  IMAD.MOV.U32 R6, RZ, RZ, R7 ;  /* 0x000000ffff067224 */ /* 0x000fe200078e0007 */
[----:B------:R-:W-:Y:S02]  /*0540*/  SHF.R.S32.HI R7, RZ, 0x1f, R4 ;  /* 0x0000001fff077819 */ /* 0x000fe40000011404 */
[----:B------:R2:W-:Y:S01]  /*0550*/  STL [R1+0xa8], RZ ;  /* 0x0000a8ff01007387 */ /* 0x0005e20000100800 */
[----:B------:R-:W-:Y:S01]  /*0560*/  @!P2 IMAD.MOV R6, RZ, RZ, -R6 ;  /* 0x000000ffff06a224 */ /* 0x000fe200078e0a06 */
[----:B------:R-:W-:Y:S02]  /*0570*/  @!P1 LOP3.LUT R6, RZ, R0, RZ, 0x33, !PT ;  /* 0x00000000ff069212 */ /* 0x000fe400078e33ff */
[----:B------:R2:W-:Y:S01]  /*0580*/  STL [R1+0xac], RZ ;  /* 0x0000acff01007387 */ /* 0x0005e20000100800 */
[----:B------:R-:W-:Y:S02]  /*0590*/  LEA.HI R7, R7, R4, RZ, 0x7 ;  /* 0x0000000407077211 */ /* 0x000fe400078f38ff */
[----:B------:R-:W-:Y:S01]  /*05a0*/  IMAD.SHL.U32 R4, R6, 0x8, RZ ;  /* 0x0000000806047824 */ /* 0x000fe200078e00ff */
[----:B------:R2:W-:Y:S01]  /*05b0*/  STL [R1+0x90], RZ ;  /* 0x000090ff01007387 */ /* 0x0005e20000100800 */
[----:B------:R-:W-:-:S03]  /*05c0*/  IMAD.MOV R6, RZ, RZ, -R6 ;  /* 0x000000ffff067224 */ /* 0x000fc600078e0a06 */
[----:B------:R2:W-:Y:S01]  /*05d0*/  STL [R1+0x94], RZ ;  /* 0x000094ff01007387 */ /* 0x0005e20000100800 */
[----:B------:R-:W-:Y:S01]  /*05e0*/  LEA.HI.SX32 R7, R7, -R4, 0x19 ;  /* 0x8000000407077211 */ /* 0x000fe200078fcaff */
[----:B------:R-:W-:Y:S02]  /*05f0*/  IMAD R15, R0, R6, R5 ;  /* 0x00000006000f7224 */ /* 0x000fe400078e0205 */
[----:B------:R2:W-:Y:S01]  /*0600*/  STL [R1+0x98], RZ ;  /* 0x000098ff01007387 */ /* 0x0005e20000100800 */
[----:B------:R-:W-:Y:S01]  /*0610*/  VIMNMX R8, R7, 0x8, PT ;  /* 0x0000000807087848 */ /* 0x000fe20003fe0100 */
[----:B------:R-:W-:Y:S01]  /*0620*/  IMAD.MOV.U32 R6, RZ, RZ, RZ ;  /* 0x000000ffff067224 */ /* 0x000fe200078e00ff */
[----:B------:R-:W-:Y:S01]  /*0630*/  IABS R13, R15 ;  /* 0x0000000f000d7213 */ /* 0x000fe20000000000 */
[----:B------:R2:W-:Y:S01]  /*0640*/  STL [R1+0x9c], RZ ;  /* 0x00009cff01007387 */ /* 0x0005e20000100800 */
[----:B------:R-:W-:-:S03]  /*0650*/  IABS R11, R8 ;  /* 0x00000008000b7213 */ /* 0x000fc60000000000 */
[----:B------:R2:W-:Y:S01]  /*0660*/  STL [R1+0xb0], RZ ;  /* 0x0000b0ff01007387 */ /* 0x0005e20000100800 */
[----:B------:R-:W0:Y:S03]  /*0670*/  I2F.RP R9, R11 ;  /* 0x0000000b00097306 */ /* 0x000e260000209400 */
[----:B------:R2:W-:Y:S04]  /*0680*/  STL [R1+0xb4], RZ ;  /* 0x0000b4ff01007387 */ /* 0x0005e80000100800 */
[----:B------:R2:W-:Y:S04]  /*0690*/  STL [R1+0xb8], RZ ;  /* 0x0000b8ff01007387 */ /* 0x0005e80000100800 */
[----:B------:R2:W-:Y:S04]  /*06a0*/  STL [R1+0xbc], RZ ;  /* 0x0000bcff01007387 */ /* 0x0005e80000100800 */
[----:B------:R2:W-:Y:S01]  /*06b0*/  STL [R1+0xc0], RZ ;  /* 0x0000c0ff01007387 */ /* 0x0005e20000100800 */
[----:B0-----:R-:W0:Y:S03]  /*06c0*/  MUFU.RCP R9, R9 ;  /* 0x0000000900097308 */ /* 0x001e260000001000 */
[----:B------:R2:W-:Y:S04]  /*06d0*/  STL [R1+0xc4], RZ ;  /* 0x0000c4ff01007387 */ /* 0x0005e80000100800 */
[----:B------:R2:W-:Y:S04]  /*06e0*/  STL [R1+0xc8], RZ ;  /* 0x0000c8ff01007387 */ /* 0x0005e80000100800 */
[----:B------:R2:W-:Y:S04]  /*06f0*/  STL [R1+0xcc], RZ ;  /* 0x0000ccff01007387 */ /* 0x0005e80000100800 */
[----:B------:R2:W-:Y:S01]  /*0700*/  STL [R1+0xe0], RZ ;  /* 0x0000e0ff01007387 */ /* 0x0005e20000100800 */
[----:B0-----:R-:W-:-:S03]  /*0710*/  VIADD R7, R9, 0xffffffe ;  /* 0x0ffffffe09077836 */ /* 0x001fc60000000000 */
[----:B------:R2:W-:Y:S04]  /*0720*/  STL [R1+0xe4], RZ ;  /* 0x0000e4ff01007387 */ /* 0x0005e80000100800 */
[----:B------:R2:W-:Y:S01]  /*0730*/  STL [R1+0xe8], RZ ;  /* 0x0000e8ff01007387 */ /* 0x0005e20000100800 */
[----:B------:R-:W0:Y:S03]  /*0740*/  F2I.FTZ.U32.TRUNC.NTZ R7, R7 ;  /* 0x0000000700077305 */ /* 0x000e26000021f000 */
[----:B------:R2:W-:Y:S04]  /*0750*/  STL [R1+0xec], RZ ;  /* 0x0000ecff01007387 */ /* 0x0005e80000100800 */
[----:B------:R2:W-:Y:S04]  /*0760*/  STL [R1+0xd0], RZ ;  /* 0x0000d0ff01007387 */ /* 0x0005e80000100800 */
[----:B------:R2:W-:Y:S04]  /*0770*/  STL [R1+0xd4], RZ ;  /* 0x0000d4ff01007387 */ /* 0x0005e80000100800 */
[----:B------:R2:W-:Y:S01]  /*0780*/  STL [R1+0xd8], RZ ;  /* 0x0000d8ff01007387 */ /* 0x0005e20000100800 */
[----:B0-----:R-:W-:-:S03]  /*0790*/  IMAD.MOV R10, RZ, RZ, -R7 ;  /* 0x000000ffff0a7224 */ /* 0x001fc600078e0a07 */
[----:B------:R2:W-:Y:S01]  /*07a0*/  STL [R1+0xdc], RZ ;  /* 0x0000dcff01007387 */ /* 0x0005e20000100800 */
[----:B------:R-:W-:-:S03]  /*07b0*/  IMAD.MOV.U32 R0, RZ, RZ, R10 ;  /* 0x000000ffff007224 */ /* 0x000fc600078e000a */
[----:B------:R2:W-:Y:S01]  /*07c0*/  STL [R1+0xf0], RZ ;  /* 0x0000f0ff01007387 */ /* 0x0005e20000100800 */
[----:B------:R-:W-:Y:S01]  /*07d0*/  IMAD R5, R0, R11, RZ ;  /* 0x0000000b00057224 */ /* 0x000fe200078e02ff */
[----:B------:R-:W-:Y:S02]  /*07e0*/  IABS R0, R8 ;  /* 0x0000000800007213 */ /* 0x000fe40000000000 */
[----:B------:R2:W-:Y:S01]  /*07f0*/  STL [R1+0xf4], RZ ;  /* 0x0000f4ff01007387 */ /* 0x0005e20000100800 */
[----:B------:R-:W-:-:S03]  /*0800*/  IMAD.HI.U32 R6, R7, R5, R6 ;  /* 0x0000000507067227 */ /* 0x000fc600078e0006 */
[----:B------:R2:W-:Y:S01]  /*0810*/  STL [R1+0xf8], RZ ;  /* 0x0000f8ff01007387 */ /* 0x0005e20000100800 */
[----:B------:R-:W-:Y:S02]  /*0820*/  IMAD.MOV R0, RZ, RZ, -R0 ;  /* 0x000000ffff007224 */ /* 0x000fe400078e0a00 */
[----:B------:R-:W-:Y:S01]  /*0830*/  IMAD.HI.U32 R28, R6, R13, RZ ;  /* 0x0000000d061c7227 */ /* 0x000fe200078e00ff */
[----:B------:R2:W-:Y:S01]  /*0840*/  STL [R1+0xfc], RZ ;  /* 0x0000fcff01007387 */ /* 0x0005e20000100800 */
[----:B------:R-:W-:Y:S02]  /*0850*/  CS2R R6, SRZ ;  /* 0x0000000000067805 */ /* 0x000fe4000001ff00 */
[----:B------:R-:W-:Y:S01]  /*0860*/  IMAD R0, R28, R0, R13 ;  /* 0x000000001c007224 */ /* 0x000fe200078e020d */
[----:B------:R2:W-:Y:S01]  /*0870*/  STL [R1+0x100], RZ ;  /* 0x000100ff01007387 */ /* 0x0005e20000100800 */
[----:B------:R-:W-:-:S03]  /*0880*/  CS2R R12, SRZ ;  /* 0x00000000000c7805 */ /* 0x000fc6000001ff00 */
[----:B------:R2:W-:Y:S01]  /*0890*/  STL [R1+0x104], RZ ;  /* 0x000104ff01007387 */ /* 0x0005e20000100800 */
[----:B------:R-:W-:-:S03]  /*08a0*/  ISETP.GT.U32.AND P1, PT, R11, R0, PT ;  /* 0x000000000b00720c */ /* 0x000fc60003f24070 */
[----:B------:R2:W-:Y:S04]  /*08b0*/  STL [R1+0x108], RZ ;  /* 0x000108ff01007387 */ /* 0x0005e80000100800 */
[----:B------:R2:W-:Y:S04]  /*08c0*/  STL [R1+0x10c], RZ ;  /* 0x00010cff01007387 */ /* 0x0005e80000100800 */
[----:B------:R2:W-:Y:S02]  /*08d0*/  STL [R1+0x120], RZ ;  /* 0x000120ff01007387 */ /* 0x0005e40000100800 */
[----:B------:R-:W-:-:S02]  /*08e0*/  @!P1 IMAD.IADD R0, R0, 0x1, -R11 ;  /* 0x0000000100009824 */ /* 0x000fc400078e0a0b */
[----:B------:R2:W-:Y:S01]  /*08f0*/  STL [R1+0x124], RZ ;  /* 0x000124ff01007387 */ /* 0x0005e20000100800 */
[----:B------:R-:W-:Y:S01]  /*0900*/  @!P1 VIADD R28, R28, 0x1 ;  /* 0x000000011c1c9836 */ /* 0x000fe20000000000 */
[----:B------:R-:W-:Y:S02]  /*0910*/  ISETP.NE.AND P1, PT, R8, RZ, PT ;  /* 0x000000ff0800720c */ /* 0x000fe40003f25270 */
[----:B------:R2:W-:Y:S01]  /*0920*/  STL [R1+0x128], RZ ;  /* 0x000128ff01007387 */ /* 0x0005e20000100800 */
[----:B------:R-:W-:Y:S02]  /*0930*/  ISETP.GE.U32.AND P0, PT, R0, R11, PT ;  /* 0x0000000b0000720c */ /* 0x000fe40003f06070 */
[----:B------:R-:W-:Y:S02]  /*0940*/  CS2R R10, SRZ ;  /* 0x00000000000a7805 */ /* 0x000fe4000001ff00 */
[----:B------:R-:W-:Y:S01]  /*0950*/  LOP3.LUT R0, R15, R8, RZ, 0x3c, !PT ;  /* 0x000000080f007212 */ /* 0x000fe200078e3cff */
[----:B------:R2:W-:Y:S03]  /*0960*/  STL [R1+0x12c], RZ ;  /* 0x00012cff01007387 */ /* 0x0005e60000100800 */
[----:B------:R-:W-:Y:S01]  /*0970*/  ISETP.GE.AND P2, PT, R0, RZ, PT ;  /* 0x000000ff0000720c */ /* 0x000fe20003f46270 */
[----:B------:R2:W-:Y:S01]  /*0980*/  STL [R1+0x110], RZ ;  /* 0x000110ff01007387 */ /* 0x0005e20000100800 */
[----:B------:R-:W-:-:S03]  /*0990*/  LOP3.LUT R0, R22, 0x20, RZ, 0xc0, !PT ;  /* 0x0000002016007812 */ /* 0x000fc600078ec0ff */
[----:B------:R2:W-:Y:S01]  /*09a0*/  STL [R1+0x114], RZ ;  /* 0x000114ff01007387 */ /* 0x0005e20000100800 */
[----:B------:R-:W-:Y:S01]  /*09b0*/  R2UR UR4, R0 ;  /* 0x00000000000472ca */ /* 0x000fe200000e0000 */
[----:B------:R-:W-:Y:S01]  /*09c0*/  @P0 VIADD R28, R28, 0x1 ;  /* 0x000000011c1c0836 */ /* 0x000fe20000000000 */
[----:B------:R-:W-:Y:S01]  /*09d0*/  ISETP.GE.AND P0, PT, R20, 0x20, PT ;  /* 0x000000201400780c */ /* 0x000fe20003f06270 */
[----:B------:R2:W-:Y:S04]  /*09e0*/  STL [R1+0x118], RZ ;  /* 0x000118ff01007387 */ /* 0x0005e80000100800 */
[----:B------:R2:W-:Y:S01]  /*09f0*/  STL [R1+0x11c], RZ ;  /* 0x00011cff01007387 */ /* 0x0005e20000100800 */
[----:B------:R-:W-:Y:S01]  /*0a00*/  @!P2 IMAD.MOV R28, RZ, RZ, -R28 ;  /* 0x000000ffff1ca224 */ /* 0x000fe200078e0a1c */
[----:B------:R-:W-:-:S02]  /*0a10*/  @!P1 LOP3.LUT R28, RZ, R8, RZ, 0x33, !PT ;  /* 0x00000008ff1c9212 */ /* 0x000fc400078e33ff */
[----:B------:R2:W-:Y:S03]  /*0a20*/  STL [R1+0x140], RZ ;  /* 0x000140ff01007387 */ /* 0x0005e60000100800 */
[----:B------:R-:W-:Y:S01]  /*0a30*/  IMAD.MOV R5, RZ, RZ, -R28 ;  /* 0x000000ffff057224 */ /* 0x000fe200078e0a1c */
[----:B------:R2:W-:Y:S01]  /*0a40*/  STL [R1+0x144], RZ ;  /* 0x000144ff01007387 */ /* 0x0005e20000100800 */
[----:B------:R-:W-:Y:S02]  /*0a50*/  IMAD.SHL.U32 R28, R28, 0x100, RZ ;  /* 0x000001001c1c7824 */ /* 0x000fe400078e00ff */
[----:B------:R-:W-:Y:S01]  /*0a60*/  IMAD R5, R8, R5, R15 ;  /* 0x0000000508057224 */ /* 0x000fe200078e020f */
[----:B------:R2:W-:Y:S01]  /*0a70*/  STL [R1+0x148], RZ ;  /* 0x000148ff01007387 */ /* 0x0005e20000100800 */
[----:B------:R-:W-:Y:S02]  /*0a80*/  CS2R R14, SRZ ;  /* 0x00000000000e7805 */ /* 0x000fe4000001ff00 */
[----:B------:R-:W-:Y:S01]  /*0a90*/  CS2R R8, SRZ ;  /* 0x0000000000087805 */ /* 0x000fe2000001ff00 */
[----:B------:R-:W-:Y:S01]  /*0aa0*/  IMAD.IADD R0, R4, 0x1, R5 ;  /* 0x0000000104007824 */ /* 0x000fe200078e0205 */
[----:B------:R2:W-:Y:S01]  /*0ab0*/  STL [R1+0x14c], RZ ;  /* 0x00014cff01007387 */ /* 0x0005e20000100800 */
[----:B------:R-:W-:-:S02]  /*0ac0*/  CS2R R4, SRZ ;  /* 0x0000000000047805 */ /* 0x000fc4000001ff00 */
[----:B------:R-:W-:Y:S01]  /*0ad0*/  IMAD R23, R0, 0x80, R21 ;  /* 0x0000008000177824 */ /* 0x000fe200078e0215 */
[----:B------:R2:W-:Y:S03]  /*0ae0*/  STL [R1+0x1b0], RZ ;  /* 0x0001b0ff01007387 */ /* 0x0005e60000100800 */
[----:B------:R-:W-:Y:S01]  /*0af0*/  VIADD R29, R23, 0x40 ;  /* 0x00000040171d7836 */ /* 0x000fe20000000000 */
[----:B------:R2:W-:Y:S04]  /*0b00*/  STL [R1+0x1b4], RZ ;  /* 0x0001b4ff01007387 */ /* 0x0005e80000100800 */
        /* <DEDUP_REMOVED lines=139> */
[----:B------:R2:W-:Y:S04]  /*13c0*/  STL [R1+0xc80], R23 ;  /* 0x000c801701007387 */ /* 0x0005e80000100800 */
        /* <DEDUP_REMOVED lines=15> */
[----:B------:R2:W-:Y:S01]  /*14c0*/  STL [R1+0xc84], R29 ;  /* 0x000c841d01007387 */ /* 0x0005e20000100800 */
[----:B------:R-:W-:Y:S05]  /*14d0*/  @!P0 BRA `(.L_x_0) ;  /* 0x000002f800248947 */ /* 0x000fea0003800000 */
[----:B------:R-:W-:Y:S01]  /*14e0*/  IABS R4, R2 ;  /* 0x0000000200047213 */ /* 0x000fe20000000000 */
[----:B------:R0:W-:Y:S01]  /*14f0*/  STL [R1+0x13f4], R3 ;  /* 0x0013f40301007387 */ /* 0x0001e20000100800 */
[----:B------:R-:W-:Y:S01]  /*1500*/  IABS R0, R3 ;  /* 0x0000000300007213 */ /* 0x000fe20000000000 */
[----:B------:R-:W-:Y:S01]  /*1510*/  ULDC UR6, c[0x0][0x23c] ;  /* 0x00008f0000067ab9 */ /* 0x000fe20000000800 */
[----:B------:R-:W1:Y:S01]  /*1520*/  I2F.RP R8, R4 ;  /* 0x0000000400087306 */ /* 0x000e620000209400 */
[----:B------:R-:W-:Y:S01]  /*1530*/  IABS R11, R29 ;  /* 0x0000001d000b7213 */ /* 0x000fe20000000000 */
[----:B------:R-:W-:Y:S01]  /*1540*/  ULDC.64 UR10, c[0x0][0x218] ;  /* 0x00008600000a7ab9 */ /* 0x000fe20000000a00 */
[----:B------:R-:W-:Y:S01]  /*1550*/  ISETP.GE.AND P3, PT, R29, RZ, PT ;  /* 0x000000ff1d00720c */ /* 0x000fe20003f66270 */
[----:B------:R-:W-:Y:S01]  /*1560*/  ULDC UR7, c[0x0][0x234] ;  /* 0x00008d0000077ab9 */ /* 0x000fe20000000800 */
[----:B------:R-:W-:Y:S01]  /*1570*/  ISETP.GE.AND P6, PT, R23, RZ, PT ;  /* 0x000000ff1700720c */ /* 0x000fe20003fc6270 */
[----:B------:R-:W-:-:S02]  /*1580*/  ULDC.64 UR12, c[0x0][0x210] ;  /* 0x00008400000c7ab9 */ /* 0x000fc40000000a00 */
[----:B------:R-:W3:Y:S08]  /*1590*/  I2F.RP R5, R0 ;  /* 0x0000000000057306 */ /* 0x000ef00000209400 */
[----:B-1----:R-:W1:Y:S08]  /*15a0*/  MUFU.RCP R8, R8 ;  /* 0x0000000800087308 */ /* 0x002e700000001000 */
[----:B---3--:R-:W3:Y:S01]  /*15b0*/  MUFU.RCP R5, R5 ;  /* 0x0000000500057308 */ /* 0x008ee20000001000 */
[----:B-1----:R-:W-:-:S07]  /*15c0*/  VIADD R6, R8, 0xffffffe ;  /* 0x0ffffffe08067836 */ /* 0x002fce0000000000 */
[----:B------:R1:W4:Y:S01]  /*15d0*/  F2I.FTZ.U32.TRUNC.NTZ R7, R6 ;  /* 0x0000000600077305 */ /* 0x000322000021f000 */
[----:B---3--:R-:W-:Y:S01]  /*15e0*/  VIADD R21, R5, 0xffffffe ;  /* 0x0ffffffe05157836 */ /* 0x008fe20000000000 */
[----:B------:R-:W-:Y:S01]  /*15f0*/  SHF.R.S32.HI R5, RZ, 0x1f, R20 ;  /* 0x0000001fff057819 */ /* 0x000fe20000011414 */
[----:B-1----:R-:W-:-:S05]  /*1600*/  IMAD.MOV.U32 R6, RZ, RZ, RZ ;  /* 0x000000ffff067224 */ /* 0x002fca00078e00ff */
[----:B------:R-:W1:Y:S01]  /*1610*/  F2I.FTZ.U32.TRUNC.NTZ R21, R21 ;  /* 0x0000001500157305 */ /* 0x000e62000021f000 */
[----:B0-----:R-:W-:Y:S01]  /*1620*/  LEA.HI R3, R5, R20, RZ, 0x5 ;  /* 0x0000001405037211 */ /* 0x001fe200078f28ff */
[----:B------:R-:W-:Y:S02]  /*1630*/  IMAD.MOV.U32 R20, RZ, RZ, RZ ;  /* 0x000000ffff147224 */ /* 0x000fe400078e00ff */
[----:B----4-:R-:W-:Y:S02]  /*1640*/  IMAD.MOV R9, RZ, RZ, -R7 ;  /* 0x000000ffff097224 */ /* 0x010fe400078e0a07 */
[----:B------:R0:W-:Y:S02]  /*1650*/  STL [R1+0x370], R3 ;  /* 0x0003700301007387 */ /* 0x0001e40000100800 */
[----:B------:R-:W-:-:S04]  /*1660*/  IMAD R9, R9, R4, RZ ;  /* 0x0000000409097224 */ /* 0x000fc800078e02ff */
[----:B------:R-:W-:-:S04]  /*1670*/  IMAD.HI.U32 R8, R7, R9, R6 ;  /* 0x0000000907087227 */ /* 0x000fc800078e0006 */
[----:B-1----:R-:W-:Y:S02]  /*1680*/  IMAD.MOV R10, RZ, RZ, -R21 ;  /* 0x000000ffff0a7224 */ /* 0x002fe400078e0a15 */
[----:B------:R-:W-:Y:S01]  /*1690*/  IMAD.MOV.U32 R9, RZ, RZ, R11 ;  /* 0x000000ffff097224 */ /* 0x000fe200078e000b */
[----:B------:R-:W-:Y:S01]  /*16a0*/  IABS R11, R23 ;  /* 0x00000017000b7213 */ /* 0x000fe20000000000 */
[----:B------:R-:W-:Y:S02]  /*16b0*/  IMAD.MOV.U32 R7, RZ, RZ, R10 ;  /* 0x000000ffff077224 */ /* 0x000fe400078e000a */
[----:B------:R-:W-:-:S04]  /*16c0*/  IMAD.HI.U32 R5, R8, R9, RZ ;  /* 0x0000000908057227 */ /* 0x000fc800078e00ff */
[----:B------:R-:W-:Y:S02]  /*16d0*/  IMAD R7, R7, R0, RZ ;  /* 0x0000000007077224 */ /* 0x000fe400078e02ff */
[----:B------:R-:W-:Y:S01]  /*16e0*/  IMAD.MOV R10, RZ, RZ, -R5 ;  /* 0x000000ffff0a7224 */ /* 0x000fe200078e0a05 */
[----:B------:R-:W-:Y:S01]  /*16f0*/  LOP3.LUT R5, R22, 0x7, RZ, 0xc0, !PT ;  /* 0x0000000716057812 */ /* 0x000fe200078ec0ff */
[----:B------:R-:W-:-:S04]  /*1700*/  IMAD.HI.U32 R8, R8, R11, RZ ;  /* 0x0000000b08087227 */ /* 0x000fc800078e00ff */
[----:B------:R-:W-:-:S04]  /*1710*/  IMAD.HI.U32 R20, R21, R7, R20 ;  /* 0x0000000715147227 */ /* 0x000fc800078e0014 */
[C---:B------:R-:W-:Y:S02]  /*1720*/  IMAD R9, R4.reuse, R10, R9 ;  /* 0x0000000a04097224 */ /* 0x040fe400078e0209 */
[----:B------:R-:W-:Y:S02]  /*1730*/  IMAD.MOV R8, RZ, RZ, -R8 ;  /* 0x000000ffff087224 */ /* 0x000fe400078e0a08 */
[----:B------:R-:W-:Y:S01]  /*1740*/  IMAD.U32 R21, RZ, RZ, UR4 ;  /* 0x00000004ff157e24 */ /* 0x000fe2000f8e00ff */
[C---:B------:R-:W-:Y:S01]  /*1750*/  ISETP.GT.U32.AND P0, PT, R4.reuse, R9, PT ;  /* 0x000000090400720c */ /* 0x040fe20003f04070 */
[----:B------:R-:W-:Y:S02]  /*1760*/  IMAD R11, R4, R8, R11 ;  /* 0x00000008040b7224 */ /* 0x000fe400078e020b */
[C---:B------:R-:W-:Y:S01]  /*1770*/  IMAD.SHL.U32 R6, R22.reuse, 0x8, RZ ;  /* 0x0000000816067824 */ /* 0x040fe200078e00ff */
[----:B------:R-:W-:Y:S01]  /*1780*/  LEA.HI R21, R21, R28, RZ, 0x1b ;  /* 0x0000001c15157211 */ /* 0x000fe200078fd8ff */
[----:B0-----:R-:W-:Y:S01]  /*1790*/  IMAD.SHL.U32 R3, R22, 0x2, RZ ;  /* 0x0000000216037824 */ /* 0x001fe200078e00ff */
[----:B------:R-:W-:Y:S01]  /*17a0*/  ISETP.GT.U32.AND P1, PT, R4, R11, PT ;  /* 0x0000000b0400720c */ /* 0x000fe20003f24070 */
[----:B------:R-:W-:Y:S01]  /*17b0*/  IMAD.SHL.U32 R22, R22, 0x80, RZ ;  /* 0x0000008016167824 */ /* 0x000fe200078e00ff */
[----:B------:R-:W-:Y:S01]  /*17c0*/  IABS R19, R21 ;  /* 0x0000001500137213 */ /* 0x000fe20000000000 */
[C---:B------:R-:W-:Y:S01]  /*17d0*/  VIADD R10, R21.reuse, 0xfe ;  /* 0x000000fe150a7836 */ /* 0x040fe20000000000 */
[----:B------:R-:W-:Y:S01]  /*17e0*/  LOP3.LUT R6, R6, 0x30, RZ, 0xc0, !PT ;  /* 0x0000003006067812 */ /* 0x000fe200078ec0ff */
[----:B------:R-:W-:-:S02]  /*17f0*/  VIADD R14, R21, 0xfc ;  /* 0x000000fc150e7836 */ /* 0x000fc40000000000 */
[----:B------:R-:W-:Y:S01]  /*1800*/  IMAD.HI.U32 R8, R20, R19, RZ ;  /* 0x0000001314087227 */ /* 0x000fe200078e00ff */
[----:B------:R-:W-:Y:S02]  /*1810*/  IABS R7, R10 ;  /* 0x0000000a00077213 */ /* 0x000fe40000000000 */
[----:B------:R-:W-:Y:S01]  /*1820*/  ISETP.GE.AND P4, PT, R10, RZ, PT ;  /* 0x000000ff0a00720c */ /* 0x000fe20003f86270 */
[C---:B------:R-:W-:Y:S01]  /*1830*/  IMAD R6, R5.reuse, 0x40, R6 ;  /* 0x0000004005067824 */ /* 0x040fe200078e0206 */
[----:B------:R-:W-:Y:S01]  /*1840*/  IABS R13, R14 ;  /* 0x0000000e000d7213 */ /* 0x000fe20000000000 */
[----:B------:R-:W-:Y:S01]  /*1850*/  IMAD R5, R5, 0x110, RZ ;  /* 0x0000011005057824 */ /* 0x000fe200078e02ff */
[----:B------:R-:W-:Y:S01]  /*1860*/  ISETP.GE.AND P5, PT, R14, RZ, PT ;  /* 0x000000ff0e00720c */ /* 0x000fe20003fa6270 */
[----:B------:R-:W-:Y:S01]  /*1870*/  @!P0 IMAD.IADD R9, R9, 0x1, -R4 ;  /* 0x0000000109098824 */ /* 0x000fe200078e0a04 */
[----:B------:R0:W-:Y:S01]  /*1880*/  STL [R1+0x1dc], R6 ;  /* 0x0001dc0601007387 */ /* 0x0001e20000100800 */
[----:B------:R-:W-:Y:S01]  /*1890*/  IMAD.MOV R15, RZ, RZ, -R8 ;  /* 0x000000ffff0f7224 */ /* 0x000fe200078e0a08 */
[----:B------:R-:W-:Y:S01]  /*18a0*/  LOP3.LUT R5, R5, 0x10, R3, 0x78, !PT ;  /* 0x0000001005057812 */ /* 0x000fe200078e7803 */
[----:B------:R-:W-:Y:S01]  /*18b0*/  @!P1 IMAD.IADD R11, R11, 0x1, -R4 ;  /* 0x000000010b0b9824 */ /* 0x000fe200078e0a04 */
[----:B------:R-:W-:Y:S01]  /*18c0*/  ISETP.GT.U32.AND P1, PT, R4, R9, PT ;  /* 0x000000090400720c */ /* 0x000fe20003f24070 */
[----:B------:R-:W-:Y:S01]  /*18d0*/  IMAD R19, R0, R15, R19 ;  /* 0x0000000f00137224 */ /* 0x000fe200078e0213 */
[----:B------:R-:W-:Y:S01]  /*18e0*/  LOP3.LUT R3, R5, 0x800, R22, 0xf8, !PT ;  /* 0x0000080005037812 */ /* 0x000fe200078ef816 */
[----:B------:R-:W-:Y:S01]  /*18f0*/  IMAD.HI.U32 R10, R20, R7, RZ ;  /* 0x00000007140a7227 */ /* 0x000fe200078e00ff */
[----:B------:R-:W-:Y:S01]  /*1900*/  ISETP.GT.U32.AND P2, PT, R4, R11, PT ;  /* 0x0000000b0400720c */ /* 0x000fe20003f44070 */
[----:B------:R-:W-:Y:S01]  /*1910*/  STL [R1+0x13f8], R28 ;  /* 0x0013f81c01007387 */ /* 0x000fe20000100800 */
[----:B------:R-:W-:Y:S01]  /*1920*/  ISETP.GT.U32.AND P0, PT, R0, R19, PT ;  /* 0x000000130000720c */ /* 0x000fe20003f04070 */
[----:B0-----:R-:W-:-:S02]  /*1930*/  VIADD R6, R21, 0xfa ;  /* 0x000000fa15067836 */ /* 0x001fc40000000000 */
[----:B------:R-:W-:Y:S01]  /*1940*/  IMAD.MOV R10, RZ, RZ, -R10 ;  /* 0x000000ffff0a7224 */ /* 0x000fe200078e0a0a */
[----:B------:R0:W-:Y:S01]  /*1950*/  STL [R1+0xc90], R3 ;  /* 0x000c900301007387 */ /* 0x0001e20000100800 */
[----:B------:R-:W-:Y:S01]  /*1960*/  IMAD.HI.U32 R12, R20, R13, RZ ;  /* 0x0000000d140c7227 */ /* 0x000fe200078e00ff */
[----:B------:R-:W-:-:S03]  /*1970*/  IABS R5, R6 ;  /* 0x0000000600057213 */ /* 0x000fc60000000000 */
[----:B------:R-:W-:Y:S02]  /*1980*/  IMAD R7, R0, R10, R7 ;  /* 0x0000000a00077224 */ /* 0x000fe400078e0207 */
[----:B------:R-:W-:-:S04]  /*1990*/  IMAD.HI.U32 R8, R20, R5, RZ ;  /* 0x0000000514087227 */ /* 0x000fc800078e00ff */
[----:B------:R-:W-:Y:S01]  /*19a0*/  @!P1 IMAD.IADD R9, R9, 0x1, -R4 ;  /* 0x0000000109099824 */ /* 0x000fe200078e0a04 */
[----:B------:R-:W-:Y:S01]  /*19b0*/  ISETP.GT.U32.AND P1, PT, R0, R7, PT ;  /* 0x000000070000720c */ /* 0x000fe20003f24070 */
[----:B------:R-:W-:Y:S02]  /*19c0*/  IMAD.MOV R8, RZ, RZ, -R8 ;  /* 0x000000ffff087224 */ /* 0x000fe400078e0a08 */
[----:B------:R-:W-:Y:S01]  /*19d0*/  @!P2 IMAD.IADD R11, R11, 0x1, -R4 ;  /* 0x000000010b0ba824 */ /* 0x000fe200078e0a04 */
[----:B------:R-:W-:Y:S01]  /*19e0*/  ISETP.NE.AND P2, PT, R2, RZ, PT ;  /* 0x000000ff0200720c */ /* 0x000fe20003f45270 */
[----:B------:R-:W-:Y:S01]  /*19f0*/  IMAD R5, R0, R8, R5 ;  /* 0x0000000800057224 */ /* 0x000fe200078e0205 */
[----:B------:R-:W-:Y:S01]  /*1a00*/  LOP3.LUT R2, RZ, R2, RZ, 0x33, !PT ;  /* 0x00000002ff027212 */ /* 0x000fe200078e33ff */
[----:B------:R-:W-:Y:S02]  /*1a10*/  @!P0 IMAD.IADD R19, R19, 0x1, -R0 ;  /* 0x0000000113138824 */ /* 0x000fe400078e0a00 */
[----:B------:R-:W-:-:S02]  /*1a20*/  VIADD R4, R21, 0xf8 ;  /* 0x000000f815047836 */ /* 0x000fc40000000000 */
[----:B------:R-:W-:Y:S01]  /*1a30*/  @!P3 IMAD.MOV R9, RZ, RZ, -R9 ;  /* 0x000000ffff09b224 */ /* 0x000fe200078e0a09 */
[C---:B------:R-:W-:Y:S01]  /*1a40*/  ISETP.GT.U32.AND P0, PT, R0.reuse, R19, PT ;  /* 0x000000130000720c */ /* 0x040fe20003f04070 */
[----:B------:R-:W-:Y:S01]  /*1a50*/  @!P6 IMAD.MOV R11, RZ, RZ, -R11 ;  /* 0x000000ffff0be224 */ /* 0x000fe200078e0a0b */
[----:B------:R-:W-:Y:S01]  /*1a60*/  ISETP.GT.U32.AND P6, PT, R0, R5, PT ;  /* 0x000000050000720c */ /* 0x000fe20003fc4070 */
[----:B------:R-:W-:Y:S01]  /*1a70*/  @!P1 IMAD.IADD R7, R7, 0x1, -R0 ;  /* 0x0000000107079824 */ /* 0x000fe200078e0a00 */
[----:B------:R-:W-:Y:S01]  /*1a80*/  IABS R8, R4 ;  /* 0x0000000400087213 */ /* 0x000fe20000000000 */
[----:B------:R-:W-:Y:S01]  /*1a90*/  IMAD.MOV R12, RZ, RZ, -R12 ;  /* 0x000000ffff0c7224 */ /* 0x000fe200078e0a0c */
[C---:B0-----:R-:W-:Y:S01]  /*1aa0*/  SEL R3, R2.reuse, R9, !P2 ;  /* 0x0000000902037207 */ /* 0x041fe20005000000 */
[C---:B------:R-:W-:Y:S01]  /*1ab0*/  VIADD R10, R21.reuse, 0xf4 ;  /* 0x000000f4150a7836 */ /* 0x040fe20000000000 */
[----:B------:R-:W-:Y:S01]  /*1ac0*/  SEL R2, R2, R11, !P2 ;  /* 0x0000000b02027207 */ /* 0x000fe20005000000 */
[----:B------:R-:W-:Y:S01]  /*1ad0*/  IMAD.MOV.U32 R11, RZ, RZ, R8 ;  /* 0x000000ffff0b7224 */ /* 0x000fe200078e0008 */
[C---:B------:R-:W-:Y:S01]  /*1ae0*/  ISETP.GE.AND P3, PT, R21.reuse, RZ, PT ;  /* 0x000000ff1500720c */ /* 0x040fe20003f66270 */
[----:B------:R-:W-:Y:S01]  /*1af0*/  STL [R1+0x1e0], R3 ;  /* 0x0001e00301007387 */ /* 0x000fe20000100800 */
[----:B------:R-:W-:Y:S01]  /*1b00*/  VIADD R8, R21, 0xf6 ;  /* 0x000000f615087836 */ /* 0x000fe20000000000 */
[C---:B------:R-:W-:Y:S01]  /*1b10*/  ISETP.GT.U32.AND P1, PT, R0.reuse, R7, PT ;  /* 0x000000070000720c */ /* 0x040fe20003f24070 */
[--C-:B------:R-:W-:Y:S01]  /*1b20*/  @!P0 IMAD.IADD R19, R19, 0x1, -R0.reuse ;  /* 0x0000000113138824 */ /* 0x100fe200078e0a00 */
[----:B------:R0:W-:Y:S01]  /*1b30*/  STL [R1+0x1e4], R2 ;  /* 0x0001e40201007387 */ /* 0x0001e20000100800 */
[----:B------:R-:W-:Y:S01]  /*1b40*/  @!P6 IMAD.IADD R5, R5, 0x1, -R0 ;  /* 0x000000010505e824 */ /* 0x000fe200078e0a00 */
[----:B------:R-:W-:Y:S01]  /*1b50*/  IABS R15, R8 ;  /* 0x00000008000f7213 */ /* 0x000fe20000000000 */
[----:B------:R-:W-:Y:S01]  /*1b60*/  IMAD R13, R0, R12, R13 ;  /* 0x0000000c000d7224 */ /* 0x000fe200078e020d */
[----:B------:R-:W-:Y:S01]  /*1b70*/  IABS R9, R10 ;  /* 0x0000000a00097213 */ /* 0x000fe20000000000 */
[C---:B------:R-:W-:Y:S01]  /*1b80*/  VIADD R17, R21.reuse, 0xea ;  /* 0x000000ea15117836 */ /* 0x040fe20000000000 */
[----:B------:R-:W-:Y:S01]  /*1b90*/  ISETP.GE.AND P0, PT, R6, RZ, PT ;  /* 0x000000ff0600720c */ /* 0x000fe20003f06270 */
[----:B------:R-:W-:Y:S01]  /*1ba0*/  VIADD R18, R21, 0xe8 ;  /* 0x000000e815127836 */ /* 0x000fe20000000000 */
[C---:B------:R-:W-:Y:S01]  /*1bb0*/  ISETP.GT.U32.AND P2, PT, R0.reuse, R13, PT ;  /* 0x0000000d0000720c */ /* 0x040fe20003f44070 */
[----:B------:R-:W-:Y:S01]  /*1bc0*/  @!P3 IMAD.MOV R19, RZ, RZ, -R19 ;  /* 0x000000ffff13b224 */ /* 0x000fe200078e0a13 */
[----:B------:R-:W-:Y:S01]  /*1bd0*/  ISETP.GT.U32.AND P3, PT, R0, R5, PT ;  /* 0x000000050000720c */ /* 0x000fe20003f64070 */
[----:B0-----:R-:W-:Y:S01]  /*1be0*/  IMAD.HI.U32 R2, R20, R11, RZ ;  /* 0x0000000b14027227 */ /* 0x001fe200078e00ff */
[----:B------:R-:W-:-:S02]  /*1bf0*/  ISETP.GE.AND P6, PT, R4, RZ, PT ;  /* 0x000000ff0400720c */ /* 0x000fc40003fc6270 */
[----:B------:R-:W-:Y:S01]  /*1c00*/  STL [R1+0x13fc], R19 ;  /* 0x0013fc1301007387 */ /* 0x000fe20000100800 */
[----:B------:R-:W-:Y:S02]  /*1c10*/  IMAD.MOV R2, RZ, RZ, -R2 ;  /* 0x000000ffff027224 */ /* 0x000fe400078e0a02 */
[----:B------:R-:W-:Y:S02]  /*1c20*/  @!P1 IMAD.IADD R7, R7, 0x1, -R0 ;  /* 0x0000000107079824 */ /* 0x000fe400078e0a00 */
[----:B------:R-:W-:Y:S02]  /*1c30*/  IMAD R11, R0, R2, R11 ;  /* 0x00000002000b7224 */ /* 0x000fe400078e020b */
[----:B------:R-:W-:-:S03]  /*1c40*/  IMAD.HI.U32 R2, R20, R15, RZ ;  /* 0x0000000f14027227 */ /* 0x000fc600078e00ff */
[C---:B------:R-:W-:Y:S01]  /*1c50*/  ISETP.GT.U32.AND P1, PT, R0.reuse, R11, PT ;  /* 0x0000000b0000720c */ /* 0x040fe20003f24070 */
[----:B------:R-:W-:Y:S02]  /*1c60*/  IMAD.MOV R2, RZ, RZ, -R2 ;  /* 0x000000ffff027224 */ /* 0x000fe400078e0a02 */
[----:B------:R-:W-:Y:S02]  /*1c70*/  IMAD.MOV.U32 R3, RZ, RZ, R7 ;  /* 0x000000ffff037224 */ /* 0x000fe400078e0007 */
[C---:B------:R-:W-:Y:S02]  /*1c80*/  IMAD R7, R0.reuse, R2, R15 ;  /* 0x0000000200077224 */ /* 0x040fe400078e020f */
[--C-:B------:R-:W-:Y:S02]  /*1c90*/  @!P3 IMAD.IADD R5, R5, 0x1, -R0.reuse ;  /* 0x000000010505b824 */ /* 0x100fe400078e0a00 */
[----:B------:R-:W-:Y:S01]  /*1ca0*/  @!P2 IMAD.IADD R13, R13, 0x1, -R0 ;  /* 0x000000010d0da824 */ /* 0x000fe200078e0a00 */
[----:B------:R-:W-:Y:S01]  /*1cb0*/  ISETP.GT.U32.AND P3, PT, R0, R7, PT ;  /* 0x000000070000720c */ /* 0x000fe20003f64070 */
[----:B------:R-:W-:-:S02]  /*1cc0*/  VIADD R2, R21, 0xf2 ;  /* 0x000000f215027836 */ /* 0x000fc40000000000 */
[----:B------:R-:W-:Y:S01]  /*1cd0*/  @!P1 IMAD.IADD R11, R11, 0x1, -R0 ;  /* 0x000000010b0b9824 */ /* 0x000fe200078e0a00 */
[----:B------:R-:W-:Y:S01]  /*1ce0*/  ISETP.GT.U32.AND P2, PT, R0, R13, PT ;  /* 0x0000000d0000720c */ /* 0x000fe20003f44070 */
[----:B------:R-:W-:-:S03]  /*1cf0*/  IMAD.HI.U32 R6, R20, R9, RZ ;  /* 0x0000000914067227 */ /* 0x000fc600078e00ff */
[----:B------:R-:W-:Y:S01]  /*1d00*/  ISETP.GT.U32.AND P1, PT, R0, R11, PT ;  /* 0x0000000b0000720c */ /* 0x000fe20003f24070 */
[----:B------:R-:W-:Y:S01]  /*1d10*/  @!P4 IMAD.MOV R3, RZ, RZ, -R3 ;  /* 0x000000ffff03c224 */ /* 0x000fe200078e0a03 */
[----:B------:R-:W-:Y:S01]  /*1d20*/  ISETP.GE.AND P4, PT, R8, RZ, PT ;  /* 0x000000ff0800720c */ /* 0x000fe20003f86270 */
[----:B------:R-:W-:Y:S01]  /*1d30*/  IMAD.MOV R6, RZ, RZ, -R6 ;  /* 0x000000ffff067224 */ /* 0x000fe200078e0a06 */
[----:B------:R-:W-:Y:S01]  /*1d40*/  IABS R8, R2 ;  /* 0x0000000200087213 */ /* 0x000fe20000000000 */
[--C-:B------:R-:W-:Y:S01]  /*1d50*/  @!P3 IMAD.IADD R7, R7, 0x1, -R0.reuse ;  /* 0x000000010707b824 */ /* 0x100fe200078e0a00 */
[----:B------:R0:W-:Y:S01]  /*1d60*/  STL [R1+0x20], R3 ;  /* 0x0000200301007387 */ /* 0x0001e20000100800 */
[C---:B------:R-:W-:Y:S02]  /*1d70*/  IMAD R9, R0.reuse, R6, R9 ;  /* 0x0000000600097224 */ /* 0x040fe400078e0209 */
[----:B------:R-:W-:Y:S01]  /*1d80*/  @!P2 IMAD.IADD R13, R13, 0x1, -R0 ;  /* 0x000000010d0da824 */ /* 0x000fe200078e0a00 */
[----:B------:R-:W-:Y:S01]  /*1d90*/  ISETP.GT.U32.AND P3, PT, R0, R7, PT ;  /* 0x000000070000720c */ /* 0x000fe20003f64070 */
[----:B------:R-:W-:Y:S01]  /*1da0*/  VIADD R4, R21, 0xf0 ;  /* 0x000000f015047836 */ /* 0x000fe20000000000 */
[----:B------:R-:W-:Y:S01]  /*1db0*/  ISETP.GE.AND P2, PT, R10, RZ, PT ;  /* 0x000000ff0a00720c */ /* 0x000fe20003f46270 */
[----:B------:R-:W-:-:S03]  /*1dc0*/  IMAD.HI.U32 R6, R20, R8, RZ ;  /* 0x0000000814067227 */ /* 0x000fc600078e00ff */
[----:B------:R-:W-:Y:S01]  /*1dd0*/  IABS R22, R4 ;  /* 0x0000000400167213 */ /* 0x000fe20000000000 */
[----:B------:R-:W-:Y:S01]  /*1de0*/  IMAD.MOV.U32 R12, RZ, RZ, R13 ;  /* 0x000000ffff0c7224 */ /* 0x000fe200078e000d */
[----:B------:R-:W-:Y:S01]  /*1df0*/  IABS R13, R18 ;  /* 0x00000012000d7213 */ /* 0x000fe20000000000 */
[----:B------:R-:W-:Y:S02]  /*1e00*/  IMAD.MOV R6, RZ, RZ, -R6 ;  /* 0x000000ffff067224 */ /* 0x000fe400078e0a06 */
[----:B------:R-:W-:Y:S01]  /*1e10*/  @!P1 IMAD.IADD R11, R11, 0x1, -R0 ;  /* 0x000000010b0b9824 */ /* 0x000fe200078e0a00 */
[----:B------:R-:W-:Y:S01]  /*1e20*/  ISETP.GT.U32.AND P1, PT, R0, R9, PT ;  /* 0x000000090000720c */ /* 0x000fe20003f24070 */
[----:B------:R-:W-:Y:S01]  /*1e30*/  @!P5 IMAD.MOV R12, RZ, RZ, -R12 ;  /* 0x000000ffff0cd224 */ /* 0x000fe200078e0a0c */
[----:B------:R-:W-:Y:S01]  /*1e40*/  ISETP.GE.AND P5, PT, R2, RZ, PT ;  /* 0x000000ff0200720c */ /* 0x000fe20003fa6270 */
[----:B------:R-:W-:Y:S02]  /*1e50*/  IMAD R8, R0, R6, R8 ;  /* 0x0000000600087224 */ /* 0x000fe400078e0208 */
[----:B------:R-:W-:Y:S01]  /*1e60*/  IMAD.HI.U32 R2, R20, R22, RZ ;  /* 0x0000001614027227 */ /* 0x000fe200078e00ff */
[----:B------:R1:W-:Y:S03]  /*1e70*/  STL [R1+0x1cc], R12 ;  /* 0x0001cc0c01007387 */ /* 0x0003e60000100800 */
[----:B------:R-:W-:Y:S01]  /*1e80*/  @!P3 IMAD.IADD R7, R7, 0x1, -R0 ;  /* 0x000000010707b824 */ /* 0x000fe200078e0a00 */
[----:B------:R-:W-:Y:S01]  /*1e90*/  ISETP.GT.U32.AND P3, PT, R0, R8, PT ;  /* 0x000000080000720c */ /* 0x000fe20003f64070 */
[----:B------:R-:W-:-:S02]  /*1ea0*/  IMAD.MOV R2, RZ, RZ, -R2 ;  /* 0x000000ffff027224 */ /* 0x000fc400078e0a02 */
[----:B0-----:R-:W-:Y:S02]  /*1eb0*/  IMAD.MOV.U32 R3, RZ, RZ, R5 ;  /* 0x000000ffff037224 */ /* 0x001fe400078e0005 */
[----:B------:R-:W-:Y:S02]  /*1ec0*/  IMAD R22, R0, R2, R22 ;  /* 0x0000000200167224 */ /* 0x000fe400078e0216 */
[----:B-1----:R-:W-:Y:S02]  /*1ed0*/  IMAD.MOV.U32 R12, RZ, RZ, R11 ;  /* 0x000000ffff0c7224 */ /* 0x002fe400078e000b */
[----:B------:R-:W-:Y:S01]  /*1ee0*/  @!P0 IMAD.MOV R3, RZ, RZ, -R3 ;  /* 0x000000ffff038224 */ /* 0x000fe200078e0a03 */
[----:B------:R-:W-:Y:S01]  /*1ef0*/  ISETP.GE.AND P0, PT, R4, RZ, PT ;  /* 0x000000ff0400720c */ /* 0x000fe20003f06270 */
[----:B------:R-:W-:Y:S02]  /*1f00*/  @!P1 IMAD.IADD R9, R9, 0x1, -R0 ;  /* 0x0000000109099824 */ /* 0x000fe400078e0a00 */
[C---:B------:R-:W-:Y:S01]  /*1f10*/  VIADD R4, R21.reuse, 0xee ;  /* 0x000000ee15047836 */ /* 0x040fe20000000000 */
[----:B------:R0:W-:Y:S01]  /*1f20*/  STL [R1+0x1d0], R3 ;  /* 0x0001d00301007387 */ /* 0x0001e20000100800 */
[----:B------:R-:W-:Y:S01]  /*1f30*/  @!P6 IMAD.MOV R12, RZ, RZ, -R12 ;  /* 0x000000ffff0ce224 */ /* 0x000fe200078e0a0c */
[----:B------:R-:W-:Y:S01]  /*1f40*/  ISETP.GT.U32.AND P6, PT, R0, R22, PT ;  /* 0x000000160000720c */ /* 0x000fe20003fc4070 */
[----:B------:R-:W-:Y:S01]  /*1f50*/  @!P3 IMAD.IADD R8, R8, 0x1, -R0 ;  /* 0x000000010808b824 */ /* 0x000fe200078e0a00 */
[----:B------:R-:W-:Y:S01]  /*1f60*/  ISETP.GT.U32.AND P1, PT, R0, R9, PT ;  /* 0x000000090000720c */ /* 0x000fe20003f24070 */
[----:B------:R-:W-:Y:S01]  /*1f70*/  VIADD R5, R21, 0xec ;  /* 0x000000ec15057836 */ /* 0x000fe20000000000 */
[----:B------:R-:W-:Y:S01]  /*1f80*/  IABS R10, R4 ;  /* 0x00000004000a7213 */ /* 0x000fe20000000000 */
[----:B------:R-:W-:Y:S01]  /*1f90*/  IMAD.HI.U32 R24, R20, R13, RZ ;  /* 0x0000000d14187227 */ /* 0x000fe200078e00ff */
[----:B------:R-:W-:Y:S01]  /*1fa0*/  ISETP.GT.U32.AND P3, PT, R0, R8, PT ;  /* 0x000000080000720c */ /* 0x000fe20003f64070 */
[----:B------:R-:W-:Y:S01]  /*1fb0*/  STL [R1+0x1d4], R12 ;  /* 0x0001d40c01007387 */ /* 0x000fe20000100800 */
[----:B------:R-:W-:Y:S01]  /*1fc0*/  IABS R14, R5 ;  /* 0x00000005000e7213 */ /* 0x000fe20000000000 */
[----:B------:R-:W-:-:S04]  /*1fd0*/  IMAD.HI.U32 R6, R20, R10, RZ ;  /* 0x0000000a14067227 */ /* 0x000fc800078e00ff */
[----:B------:R-:W-:Y:S02]  /*1fe0*/  IMAD.MOV R6, RZ, RZ, -R6 ;  /* 0x000000ffff067224 */ /* 0x000fe400078e0a06 */
[--C-:B------:R-:W-:Y:S02]  /*1ff0*/  @!P6 IMAD.IADD R22, R22, 0x1, -R0.reuse ;  /* 0x000000011616e824 */ /* 0x100fe400078e0a00 */
[----:B------:R-:W-:Y:S01]  /*2000*/  @!P1 IMAD.IADD R9, R9, 0x1, -R0 ;  /* 0x0000000109099824 */ /* 0x000fe200078e0a00 */
[----:B------:R-:W-:Y:S01]  /*2010*/  ISETP.GE.AND P1, PT, R5, RZ, PT ;  /* 0x000000ff0500720c */ /* 0x000fe20003f26270 */
[----:B------:R-:W-:Y:S01]  /*2020*/  IMAD R10, R0, R6, R10 ;  /* 0x00000006000a7224 */ /* 0x000fe200078e020a */
[----:B------:R-:W-:Y:S01]  /*2030*/  IABS R5, R17 ;  /* 0x0000001100057213 */ /* 0x000fe20000000000 */
[----:B------:R-:W-:Y:S01]  /*2040*/  IMAD.HI.U32 R2, R20, R14, RZ ;  /* 0x0000000e14027227 */ /* 0x000fe200078e00ff */
[----:B------:R-:W-:-:S03]  /*2050*/  ISETP.GT.U32.AND P6, PT, R0, R22, PT ;  /* 0x000000160000720c */ /* 0x000fc60003fc4070 */
[----:B------:R-:W-:Y:S01]  /*2060*/  @!P3 IMAD.IADD R8, R8, 0x1, -R0 ;  /* 0x000000010808b824 */ /* 0x000fe200078e0a00 */
[----:B------:R-:W-:Y:S01]  /*2070*/  ISETP.GT.U32.AND P3, PT, R0, R10, PT ;  /* 0x0000000a0000720c */ /* 0x000fe20003f64070 */
[----:B0-----:R-:W-:Y:S02]  /*2080*/  IMAD.MOV.U32 R3, RZ, RZ, R7 ;  /* 0x000000ffff037224 */ /* 0x001fe400078e0007 */
[----:B------:R-:W-:Y:S02]  /*2090*/  IMAD.MOV R2, RZ, RZ, -R2 ;  /* 0x000000ffff027224 */ /* 0x000fe400078e0a02 */
[----:B------:R-:W-:-:S04]  /*20a0*/  IMAD.HI.U32 R7, R20, R5, RZ ;  /* 0x0000000514077227 */ /* 0x000fc800078e00ff */
[----:B------:R-:W-:Y:S02]  /*20b0*/  IMAD R14, R0, R2, R14 ;  /* 0x00000002000e7224 */ /* 0x000fe400078e020e */
[----:B------:R-:W-:Y:S02]  /*20c0*/  IMAD.MOV R7, RZ, RZ, -R7 ;  /* 0x000000ffff077224 */ /* 0x000fe400078e0a07 */
[----:B------:R-:W-:Y:S01]  /*20d0*/  @!P4 IMAD.MOV R3, RZ, RZ, -R3 ;  /* 0x000000ffff03c224 */ /* 0x000fe200078e0a03 */
[----:B------:R-:W-:Y:S01]  /*20e0*/  ISETP.GE.AND P4, PT, R4, RZ, PT ;  /* 0x000000ff0400720c */ /* 0x000fe20003f86270 */
[--C-:B------:R-:W-:Y:S01]  /*20f0*/  @!P6 IMAD.IADD R22, R22, 0x1, -R0.reuse ;  /* 0x000000011616e824 */ /* 0x100fe200078e0a00 */
[C---:B------:R-:W-:Y:S01]  /*2100*/  ISETP.GT.U32.AND P6, PT, R0.reuse, R14, PT ;  /* 0x0000000e0000720c */ /* 0x040fe20003fc4070 */
[----:B------:R-:W-:Y:S01]  /*2110*/  IMAD R5, R0, R7, R5 ;  /* 0x0000000700057224 */ /* 0x000fe200078e0205 */
[----:B------:R0:W-:Y:S01]  /*2120*/  STL [R1+0x1d8], R3 ;  /* 0x0001d80301007387 */ /* 0x0001e20000100800 */
[----:B------:R-:W-:-:S02]  /*2130*/  @!P3 IMAD.IADD R10, R10, 0x1, -R0 ;  /* 0x000000010a0ab824 */ /* 0x000fc400078e0a00 */
[----:B------:R-:W-:Y:S01]  /*2140*/  IMAD.MOV R24, RZ, RZ, -R24 ;  /* 0x000000ffff187224 */ /* 0x000fe200078e0a18 */
[C---:B------:R-:W-:Y:S01]  /*2150*/  ISETP.GT.U32.AND P3, PT, R0.reuse, R5, PT ;  /* 0x000000050000720c */ /* 0x040fe20003f64070 */
[C---:B------:R-:W-:Y:S02]  /*2160*/  VIADD R4, R21.reuse, 0xe6 ;  /* 0x000000e615047836 */ /* 0x040fe40000000000 */
[----:B------:R-:W-:Y:S02]  /*2170*/  VIADD R16, R21, 0xe4 ;  /* 0x000000e415107836 */ /* 0x000fe40000000000 */
[----:B------:R-:W-:Y:S01]  /*2180*/  IMAD R13, R0, R24, R13 ;  /* 0x00000018000d7224 */ /* 0x000fe200078e020d */
[----:B------:R-:W-:Y:S01]  /*2190*/  IABS R15, R4 ;  /* 0x00000004000f7213 */ /* 0x000fe20000000000 */
[----:B0-----:R-:W-:Y:S01]  /*21a0*/  IMAD.MOV.U32 R3, RZ, RZ, R9 ;  /* 0x000000ffff037224 */ /* 0x001fe200078e0009 */
[----:B------:R-:W-:Y:S01]  /*21b0*/  IABS R6, R16 ;  /* 0x0000001000067213 */ /* 0x000fe20000000000 */
[----:B------:R-:W-:Y:S01]  /*21c0*/  @!P6 IMAD.IADD R14, R14, 0x1, -R0 ;  /* 0x000000010e0ee824 */ /* 0x000fe200078e0a00 */
[----:B------:R-:W-:Y:S01]  /*21d0*/  ISETP.GT.U32.AND P6, PT, R0, R13, PT ;  /* 0x0000000d0000720c */ /* 0x000fe20003fc4070 */
[----:B------:R-:W-:-:S02]  /*21e0*/  @!P2 IMAD.MOV R3, RZ, RZ, -R3 ;  /* 0x000000ffff03a224 */ /* 0x000fc400078e0a03 */
[----:B--2---:R-:W-:Y:S01]  /*21f0*/  IMAD.HI.U32 R23, R20, R15, RZ ;  /* 0x0000000f14177227 */ /* 0x004fe200078e00ff */
[C---:B------:R-:W-:Y:S02]  /*2200*/  ISETP.GT.U32.AND P2, PT, R0.reuse, R14, PT ;  /* 0x0000000e0000720c */ /* 0x040fe40003f44070 */
[----:B------:R0:W-:Y:S01]  /*2210*/  STL [R1+0x34], R3 ;  /* 0x0000340301007387 */ /* 0x0001e20000100800 */
[----:B------:R-:W-:Y:S01]  /*2220*/  @!P3 IMAD.IADD R5, R5, 0x1, -R0 ;  /* 0x000000010505b824 */ /* 0x000fe200078e0a00 */
[----:B------:R-:W-:Y:S01]  /*2230*/  ISETP.GT.U32.AND P3, PT, R0, R10, PT ;  /* 0x0000000a0000720c */ /* 0x000fe20003f64070 */
[----:B------:R-:W-:Y:S02]  /*2240*/  VIADD R11, R21, 0xe2 ;  /* 0x000000e2150b7836 */ /* 0x000fe40000000000 */
[----:B------:R-:W-:-:S03]  /*2250*/  IMAD.HI.U32 R7, R20, R6, RZ ;  /* 0x0000000614077227 */ /* 0x000fc600078e00ff */
[----:B------:R-:W-:Y:S01]  /*2260*/  IABS R2, R11 ;  /* 0x0000000b00027213 */ /* 0x000fe20000000000 */
[----:B------:R-:W-:Y:S02]  /*2270*/  IMAD.MOV R23, RZ, RZ, -R23 ;  /* 0x000000ffff177224 */ /* 0x000fe400078e0a17 */
[----:B0-----:R-:W-:Y:S02]  /*2280*/  IMAD.MOV.U32 R3, RZ, RZ, R8 ;  /* 0x000000ffff037224 */ /* 0x001fe400078e0008 */
[----:B------:R-:W-:Y:S02]  /*2290*/  IMAD.MOV R24, RZ, RZ, -R7 ;  /* 0x000000ffff187224 */ /* 0x000fe400078e0a07 */
[----:B------:R-:W-:Y:S02]  /*22a0*/  @!P5 IMAD.MOV R3, RZ, RZ, -R3 ;  /* 0x000000ffff03d224 */ /* 0x000fe400078e0a03 */
[C---:B------:R-:W-:Y:S02]  /*22b0*/  IMAD R7, R0.reuse, R23, R15 ;  /* 0x0000001700077224 */ /* 0x040fe400078e020f */
[C---:B------:R-:W-:Y:S01]  /*22c0*/  IMAD R6, R0.reuse, R24, R6 ;  /* 0x0000001800067224 */ /* 0x040fe200078e0206 */
[----:B------:R0:W-:Y:S01]  /*22d0*/  STL [R1+0x80], R3 ;  /* 0x0000800301007387 */ /* 0x0001e20000100800 */
[----:B------:R-:W-:Y:S01]  /*22e0*/  @!P6 IMAD.IADD R13, R13, 0x1, -R0 ;  /* 0x000000010d0de824 */ /* 0x000fe200078e0a00 */
[----:B------:R-:W-:Y:S01]  /*22f0*/  ISETP.GT.U32.AND P6, PT, R0, R5, PT ;  /* 0x000000050000720c */ /* 0x000fe20003fc4070 */
[----:B------:R-:W-:-:S03]  /*2300*/  IMAD.HI.U32 R12, R20, R2, RZ ;  /* 0x00000002140c7227 */ /* 0x000fc600078e00ff */
[----:B------:R-:W-:Y:S01]  /*2310*/  ISETP.GT.U32.AND P5, PT, R0, R13, PT ;  /* 0x0000000d0000720c */ /* 0x000fe20003fa4070 */
[----:B------:R-:W-:Y:S01]  /*2320*/  @!P3 IMAD.IADD R10, R10, 0x1, -R0 ;  /* 0x000000010a0ab824 */ /* 0x000fe200078e0a00 */
[C---:B------:R-:W-:Y:S01]  /*2330*/  ISETP.GT.U32.AND P3, PT, R0.reuse, R6, PT ;  /* 0x000000060000720c */ /* 0x040fe20003f64070 */
[----:B------:R-:W-:Y:S02]  /*2340*/  IMAD.MOV R15, RZ, RZ, -R12 ;  /* 0x000000ffff0f7224 */ /* 0x000fe400078e0a0c */
[----:B0-----:R-:W-:Y:S02]  /*2350*/  IMAD.MOV.U32 R3, RZ, RZ, R22 ;  /* 0x000000ffff037224 */ /* 0x001fe400078e0016 */
[C---:B------:R-:W-:Y:S02]  /*2360*/  IMAD R2, R0.reuse, R15, R2 ;  /* 0x0000000f00027224 */ /* 0x040fe400078e0202 */
[----:B------:R-:W-:Y:S01]  /*2370*/  @!P0 IMAD.MOV R3, RZ, RZ, -R3 ;  /* 0x000000ffff038224 */ /* 0x000fe200078e0a03 */
[----:B------:R-:W-:Y:S01]  /*2380*/  ISETP.GT.U32.AND P0, PT, R0, R7, PT ;  /* 0x000000070000720c */ /* 0x000fe20003f04070 */
[----:B------:R-:W-:-:S02]  /*2390*/  VIADD R9, R21, 0xde ;  /* 0x000000de15097836 */ /* 0x000fc40000000000 */
[----:B------:R-:W-:Y:S01]  /*23a0*/  VIADD R12, R21, 0xe0 ;  /* 0x000000e0150c7836 */ /* 0x000fe20000000000 */
[----:B------:R0:W-:Y:S01]  /*23b0*/  STL [R1+0x1c8], R3 ;  /* 0x0001c80301007387 */ /* 0x0001e20000100800 */
[--C-:B------:R-:W-:Y:S01]  /*23c0*/  @!P2 IMAD.IADD R14, R14, 0x1, -R0.reuse ;  /* 0x000000010e0ea824 */ /* 0x100fe200078e0a00 */
[----:B------:R-:W-:Y:S01]  /*23d0*/  IABS R8, R9 ;  /* 0x0000000900087213 */ /* 0x000fe20000000000 */
[----:B------:R-:W-:Y:S01]  /*23e0*/  @!P6 IMAD.IADD R5, R5, 0x1, -R0 ;  /* 0x000000010505e824 */ /* 0x000fe200078e0a00 */
[----:B------:R-:W-:Y:S01]  /*23f0*/  ISETP.GT.U32.AND P6, PT, R0, R2, PT ;  /* 0x000000020000720c */ /* 0x000fe20003fc4070 */
[----:B------:R-:W-:Y:S01]  /*2400*/  IMAD.MOV.U32 R19, RZ, RZ, R10 ;  /* 0x000000ffff137224 */ /* 0x000fe200078e000a */
[----:B------:R-:W-:Y:S01]  /*2410*/  IABS R15, R12 ;  /* 0x0000000c000f7213 */ /* 0x000fe20000000000 */
[--C-:B------:R-:W-:Y:S01]  /*2420*/  @!P3 IMAD.IADD R6, R6, 0x1, -R0.reuse ;  /* 0x000000010606b824 */ /* 0x100fe200078e0a00 */
[----:B------:R-:W-:Y:S01]  /*2430*/  ISETP.GE.AND P2, PT, R17, RZ, PT ;  /* 0x000000ff1100720c */ /* 0x000fe20003f46270 */
[----:B------:R-:W-:Y:S01]  /*2440*/  @!P0 IMAD.IADD R7, R7, 0x1, -R0 ;  /* 0x0000000107078824 */ /* 0x000fe200078e0a00 */
[----:B------:R-:W-:Y:S01]  /*2450*/  ISETP.GE.AND P0, PT, R4, RZ, PT ;  /* 0x000000ff0400720c */ /* 0x000fe20003f06270 */
[----:B0-----:R-:W-:Y:S01]  /*2460*/  IMAD.MOV.U32 R3, RZ, RZ, R14 ;  /* 0x000000ffff037224 */ /* 0x001fe200078e000e */
[----:B------:R-:W-:Y:S01]  /*2470*/  ISETP.GE.AND P3, PT, R16, RZ, PT ;  /* 0x000000ff1000720c */ /* 0x000fe20003f66270 */
[----:B------:R-:W-:Y:S01]  /*2480*/  @!P5 IMAD.IADD R13, R13, 0x1, -R0 ;  /* 0x000000010d0dd824 */ /* 0x000fe200078e0a00 */
[----:B------:R-:W-:Y:S01]  /*2490*/  ISETP.GE.AND P5, PT, R18, RZ, PT ;  /* 0x000000ff1200720c */ /* 0x000fe20003fa6270 */
[----:B------:R-:W-:Y:S01]  /*24a0*/  @!P4 IMAD.MOV R19, RZ, RZ, -R19 ;  /* 0x000000ffff13c224 */ /* 0x000fe200078e0a13 */
[----:B------:R-:W-:Y:S01]  /*24b0*/  ISETP.GT.U32.AND P4, PT, R0, R7, PT ;  /* 0x000000070000720c */ /* 0x000fe20003f84070 */
[----:B------:R-:W-:-:S03]  /*24c0*/  IMAD.HI.U32 R17, R20, R8, RZ ;  /* 0x0000000814117227 */ /* 0x000fc600078e00ff */
[----:B------:R-:W-:Y:S01]  /*24d0*/  STL [R1+0x88], R19 ;  /* 0x0000881301007387 */ /* 0x000fe20000100800 */
[----:B------:R-:W-:Y:S01]  /*24e0*/  @!P1 IMAD.MOV R3, RZ, RZ, -R3 ;  /* 0x000000ffff039224 */ /* 0x000fe200078e0a03 */
[----:B------:R-:W-:Y:S01]  /*24f0*/  ISETP.GT.U32.AND P1, PT, R0, R6, PT ;  /* 0x000000060000720c */ /* 0x000fe20003f24070 */
[----:B------:R-:W-:-:S03]  /*2500*/  IMAD.HI.U32 R22, R20, R15, RZ ;  /* 0x0000000f14167227 */ /* 0x000fc600078e00ff */
[----:B------:R0:W-:Y:S01]  /*2510*/  STL [R1+0x98], R3 ;  /* 0x0000980301007387 */ /* 0x0001e20000100800 */
[----:B------:R-:W-:Y:S02]  /*2520*/  IMAD.MOV R17, RZ, RZ, -R17 ;  /* 0x000000ffff117224 */ /* 0x000fe400078e0a11 */
[----:B------:R-:W-:Y:S02]  /*2530*/  IMAD.MOV R22, RZ, RZ, -R22 ;  /* 0x000000ffff167224 */ /* 0x000fe400078e0a16 */
[----:B------:R-:W-:Y:S02]  /*2540*/  IMAD.MOV.U32 R14, RZ, RZ, R5 ;  /* 0x000000ffff0e7224 */ /* 0x000fe400078e0005 */
[----:B------:R-:W-:Y:S02]  /*2550*/  @!P6 IMAD.IADD R2, R2, 0x1, -R0 ;  /* 0x000000010202e824 */ /* 0x000fe400078e0a00 */
[C---:B------:R-:W-:Y:S02]  /*2560*/  IMAD R8, R0.reuse, R17, R8 ;  /* 0x0000001100087224 */ /* 0x040fe400078e0208 */
[----:B0-----:R-:W-:Y:S01]  /*2570*/  IMAD.MOV.U32 R3, RZ, RZ, R13 ;  /* 0x000000ffff037224 */ /* 0x001fe200078e000d */
[C---:B------:R-:W-:Y:S01]  /*2580*/  ISETP.GT.U32.AND P6, PT, R0.reuse, R2, PT ;  /* 0x000000020000720c */ /* 0x040fe20003fc4070 */
[----:B------:R-:W-:-:S02]  /*2590*/  IMAD R4, R0, R22, R15 ;  /* 0x0000001600047224 */ /* 0x000fc400078e020f */
[----:B------:R-:W-:Y:S02]  /*25a0*/  @!P2 IMAD.MOV R14, RZ, RZ, -R14 ;  /* 0x000000ffff0ea224 */ /* 0x000fe400078e0a0e */
[----:B------:R-:W-:Y:S01]  /*25b0*/  VIADD R10, R21, 0xdc ;  /* 0x000000dc150a7836 */ /* 0x000fe20000000000 */
[C---:B------:R-:W-:Y:S01]  /*25c0*/  ISETP.GT.U32.AND P2, PT, R0.reuse, R4, PT ;  /* 0x000000040000720c */ /* 0x040fe20003f44070 */
[----:B------:R-:W-:Y:S01]  /*25d0*/  @!P5 IMAD.MOV R3, RZ, RZ, -R3 ;  /* 0x000000ffff03d224 */ /* 0x000fe200078e0a03 */
[----:B------:R0:W-:Y:S01]  /*25e0*/  STL [R1+0x9c], R14 ;  /* 0x00009c0e01007387 */ /* 0x0001e20000100800 */
[--C-:B------:R-:W-:Y:S01]  /*25f0*/  @!P4 IMAD.IADD R7, R7, 0x1, -R0.reuse ;  /* 0x000000010707c824 */ /* 0x100fe200078e0a00 */
[----:B------:R-:W-:Y:S01]  /*2600*/  ISETP.GT.U32.AND P4, PT, R0, R8, PT ;  /* 0x000000080000720c */ /* 0x000fe20003f84070 */
[--C-:B------:R-:W-:Y:S01]  /*2610*/  @!P1 IMAD.IADD R6, R6, 0x1, -R0.reuse ;  /* 0x0000000106069824 */ /* 0x100fe200078e0a00 */
[----:B------:R1:W-:Y:S01]  /*2620*/  STL [R1+0xa4], R3 ;  /* 0x0000a40301007387 */ /* 0x0003e20000100800 */
[----:B------:R-:W-:Y:S01]  /*2630*/  IMAD.MOV.U32 R13, RZ, RZ, R7 ;  /* 0x000000ffff0d7224 */ /* 0x000fe200078e0007 */
[----:B------:R-:W-:Y:S01]  /*2640*/  ISETP.GE.AND P5, PT, R11, RZ, PT ;  /* 0x000000ff0b00720c */ /* 0x000fe20003fa6270 */
[----:B------:R-:W-:Y:S01]  /*2650*/  VIADD R5, R21, 0xda ;  /* 0x000000da15057836 */ /* 0x000fe20000000000 */
[----:B------:R-:W-:Y:S01]  /*2660*/  ISETP.GE.AND P1, PT, R12, RZ, PT ;  /* 0x000000ff0c00720c */ /* 0x000fe20003f26270 */
[----:B------:R-:W-:Y:S01]  /*2670*/  @!P0 IMAD.MOV R13, RZ, RZ, -R13 ;  /* 0x000000ffff0d8224 */ /* 0x000fe200078e0a0d */
[----:B0-----:R-:W-:Y:S01]  /*2680*/  IABS R14, R10 ;  /* 0x0000000a000e7213 */ /* 0x001fe20000000000 */
[--C-:B------:R-:W-:Y:S01]  /*2690*/  @!P6 IMAD.IADD R2, R2, 0x1, -R0.reuse ;  /* 0x000000010202e824 */ /* 0x100fe200078e0a00 */
[----:B------:R-:W-:Y:S01]  /*26a0*/  IABS R11, R5 ;  /* 0x00000005000b7213 */ /* 0x000fe20000000000 */
[----:B------:R-:W-:Y:S01]  /*26b0*/  @!P2 IMAD.IADD R4, R4, 0x1, -R0 ;  /* 0x000000010404a824 */ /* 0x000fe200078e0a00 */
[----:B------:R0:W-:Y:S01]  /*26c0*/  STL [R1+0xa8], R13 ;  /* 0x0000a80d01007387 */ /* 0x0001e20000100800 */
[----:B-1----:R-:W-:Y:S01]  /*26d0*/  IMAD.MOV.U32 R3, RZ, RZ, R6 ;  /* 0x000000ffff037224 */ /* 0x002fe200078e0006 */
[----:B------:R-:W-:Y:S01]  /*26e0*/  ISETP.GE.AND P6, PT, R9, RZ, PT ;  /* 0x000000ff0900720c */ /* 0x000fe20003fc6270 */
[----:B------:R-:W-:Y:S01]  /*26f0*/  IMAD.HI.U32 R12, R20, R14, RZ ;  /* 0x0000000e140c7227 */ /* 0x000fe200078e00ff */
[----:B------:R-:W-:-:S02]  /*2700*/  ISETP.GT.U32.AND P0, PT, R0, R4, PT ;  /* 0x000000040000720c */ /* 0x000fc40003f04070 */
[----:B------:R-:W-:Y:S01]  /*2710*/  ISETP.GE.AND P2, PT, R10, RZ, PT ;  /* 0x000000ff0a00720c */ /* 0x000fe20003f46270 */
[----:B------:R-:W-:Y:S01]  /*2720*/  @!P3 IMAD.MOV R3, RZ, RZ, -R3 ;  /* 0x000000ffff03b224 */ /* 0x000fe200078e0a03 */
[----:B------:R-:W-:Y:S01]  /*2730*/  ISETP.GE.AND P3, PT, R5, RZ, PT ;  /* 0x000000ff0500720c */ /* 0x000fe20003f66270 */
[----:B------:R-:W-:Y:S02]  /*2740*/  IMAD.MOV R12, RZ, RZ, -R12 ;  /* 0x000000ffff0c7224 */ /* 0x000fe400078e0a0c */
[----:B------:R-:W-:Y:S01]  /*2750*/  @!P4 IMAD.IADD R8, R8, 0x1, -R0 ;  /* 0x000000010808c824 */ /* 0x000fe200078e0a00 */
[----:B------:R1:W-:Y:S01]  /*2760*/  STL [R1+0xac], R3 ;  /* 0x0000ac0301007387 */ /* 0x0003e20000100800 */
[----:B------:R-:W-:Y:S02]  /*2770*/  IMAD R14, R0, R12, R14 ;  /* 0x0000000c000e7224 */ /* 0x000fe400078e020e */
[----:B------:R-:W-:Y:S01]  /*2780*/  IMAD.HI.U32 R9, R20, R11, RZ ;  /* 0x0000000b14097227 */ /* 0x000fe200078e00ff */
[----:B------:R-:W-:-:S03]  /*2790*/  ISETP.GT.U32.AND P4, PT, R0, R8, PT ;  /* 0x000000080000720c */ /* 0x000fc60003f84070 */
[----:B------:R-:W-:Y:S02]  /*27a0*/  IMAD.MOV R9, RZ, RZ, -R9 ;  /* 0x000000ffff097224 */ /* 0x000fe400078e0a09 */
[----:B0-----:R-:W-:Y:S02]  /*27b0*/  VIADD R13, R21, 0xd8 ;  /* 0x000000d8150d7836 */ /* 0x001fe40000000000 */
[----:B-1----:R-:W-:Y:S02]  /*27c0*/  IMAD.MOV.U32 R3, RZ, RZ, R2 ;  /* 0x000000ffff037224 */ /* 0x002fe400078e0002 */
[C---:B------:R-:W-:Y:S02]  /*27d0*/  IMAD R11, R0.reuse, R9, R11 ;  /* 0x00000009000b7224 */ /* 0x040fe400078e020b */
[----:B------:R-:W-:Y:S01]  /*27e0*/  @!P5 IMAD.MOV R3, RZ, RZ, -R3 ;  /* 0x000000ffff03d224 */ /* 0x000fe200078e0a03 */
[----:B------:R-:W-:Y:S01]  /*27f0*/  ISETP.GT.U32.AND P5, PT, R0, R14, PT ;  /* 0x0000000e0000720c */ /* 0x000fe20003fa4070 */
[--C-:B------:R-:W-:Y:S01]  /*2800*/  @!P4 IMAD.IADD R8, R8, 0x1, -R0.reuse ;  /* 0x000000010808c824 */ /* 0x100fe200078e0a00 */
[----:B------:R-:W-:Y:S01]  /*2810*/  ISETP.GT.U32.AND P4, PT, R0, R11, PT ;  /* 0x0000000b0000720c */ /* 0x000fe20003f84070 */
[----:B------:R-:W-:Y:S01]  /*2820*/  @!P0 IMAD.IADD R4, R4, 0x1, -R0 ;  /* 0x0000000104048824 */ /* 0x000fe200078e0a00 */
[----:B------:R-:W-:Y:S01]  /*2830*/  ISETP.GE.AND P0, PT, R13, RZ, PT ;  /* 0x000000ff0d00720c */ /* 0x000fe20003f06270 */
[----:B------:R0:W-:Y:S01]  /*2840*/  STL [R1+0x198], R3 ;  /* 0x0001980301007387 */ /* 0x0001e20000100800 */
[----:B------:R-:W-:Y:S01]  /*2850*/  IABS R13, R13 ;  /* 0x0000000d000d7213 */ /* 0x000fe20000000000 */
[----:B------:R-:W-:-:S02]  /*2860*/  VIADD R5, R21, 0xd4 ;  /* 0x000000d415057836 */ /* 0x000fc40000000000 */
[----:B------:R-:W-:Y:S02]  /*2870*/  VIADD R2, R21, 0xd6 ;  /* 0x000000d615027836 */ /* 0x000fe40000000000 */
[----:B------:R-:W-:Y:S01]  /*2880*/  IMAD.HI.U32 R6, R20, R13, RZ ;  /* 0x0000000d14067227 */ /* 0x000fe200078e00ff */
[----:B------:R-:W-:Y:S02]  /*2890*/  IABS R9, R5 ;  /* 0x0000000500097213 */ /* 0x000fe40000000000 */
[----:B------:R-:W-:Y:S01]  /*28a0*/  IABS R7, R2 ;  /* 0x0000000200077213 */ /* 0x000fe20000000000 */
[----:B------:R-:W-:Y:S02]  /*28b0*/  @!P5 IMAD.IADD R14, R14, 0x1, -R0 ;  /* 0x000000010e0ed824 */ /* 0x000fe400078e0a00 */
[----:B0-----:R-:W-:Y:S02]  /*28c0*/  IMAD.MOV.U32 R3, RZ, RZ, R4 ;  /* 0x000000ffff037224 */ /* 0x001fe400078e0004 */
[----:B------:R-:W-:Y:S01]  /*28d0*/  IMAD.MOV R6, RZ, RZ, -R6 ;  /* 0x000000ffff067224 */ /* 0x000fe200078e0a06 */
[----:B------:R-:W-:Y:S01]  /*28e0*/  ISETP.GT.U32.AND P5, PT, R0, R14, PT ;  /* 0x0000000e0000720c */ /* 0x000fe20003fa4070 */
[----:B------:R-:W-:Y:S01]  /*28f0*/  @!P1 IMAD.MOV R3, RZ, RZ, -R3 ;  /* 0x000000ffff039224 */ /* 0x000fe200078e0a03 */
[----:B------:R-:W-:Y:S01]  /*2900*/  ISETP.GE.AND P1, PT, R2, RZ, PT ;  /* 0x000000ff0200720c */ /* 0x000fe20003f26270 */
[----:B------:R-:W-:-:S02]  /*2910*/  @!P4 IMAD.IADD R11, R11, 0x1, -R0 ;  /* 0x000000010b0bc824 */ /* 0x000fc400078e0a00 */
[----:B------:R-:W-:Y:S01]  /*2920*/  IMAD R13, R0, R6, R13 ;  /* 0x00000006000d7224 */ /* 0x000fe200078e020d */
[----:B------:R0:W-:Y:S01]  /*2930*/  STL [R1+0x1c4], R3 ;  /* 0x0001c40301007387 */ /* 0x0001e20000100800 */
[----:B------:R-:W-:Y:S01]  /*2940*/  IMAD.HI.U32 R2, R20, R9, RZ ;  /* 0x0000000914027227 */ /* 0x000fe200078e00ff */
[----:B------:R-:W-:-:S03]  /*2950*/  ISETP.GT.U32.AND P4, PT, R0, R11, PT ;  /* 0x0000000b0000720c */ /* 0x000fc60003f84070 */
[----:B------:R-:W-:-:S04]  /*2960*/  IMAD.HI.U32 R4, R20, R7, RZ ;  /* 0x0000000714047227 */ /* 0x000fc800078e00ff */
[----:B------:R-:W-:Y:S01]  /*2970*/  @!P5 IMAD.IADD R14, R14, 0x1, -R0 ;  /* 0x000000010e0ed824 */ /* 0x000fe200078e0a00 */
[C---:B------:R-:W-:Y:S01]  /*2980*/  ISETP.GT.U32.AND P5, PT, R0.reuse, R13, PT ;  /* 0x0000000d0000720c */ /* 0x040fe20003fa4070 */
[----:B0-----:R-:W-:Y:S02]  /*2990*/  IMAD.MOV.U32 R3, RZ, RZ, R8 ;  /* 0x000000ffff037224 */ /* 0x001fe400078e0008 */
[----:B------:R-:W-:Y:S02]  /*29a0*/  IMAD.MOV R4, RZ, RZ, -R4 ;  /* 0x000000ffff047224 */ /* 0x000fe400078e0a04 */
[----:B------:R-:W-:Y:S01]  /*29b0*/  @!P6 IMAD.MOV R3, RZ, RZ, -R3 ;  /* 0x000000ffff03e224 */ /* 0x000fe200078e0a03 */
[----:B------:R-:W-:Y:S01]  /*29c0*/  ISETP.GE.AND P6, PT, R5, RZ, PT ;  /* 0x000000ff0500720c */ /* 0x000fe20003fc6270 */
[----:B------:R-:W-:Y:S02]  /*29d0*/  IMAD.MOV R5, RZ, RZ, -R2 ;  /* 0x000000ffff057224 */ /* 0x000fe400078e0a02 */
[C---:B------:R-:W-:Y:S01]  /*29e0*/  IMAD R7, R0.reuse, R4, R7 ;  /* 0x0000000400077224 */ /* 0x040fe200078e0207 */
[----:B------:R0:W-:Y:S01]  /*29f0*/  STL [R1+0x1bc], R3 ;  /* 0x0001bc0301007387 */ /* 0x0001e20000100800 */
[----:B------:R-:W-:-:S02]  /*2a00*/  IMAD R9, R0, R5, R9 ;  /* 0x0000000500097224 */ /* 0x000fc400078e0209 */
[C---:B------:R-:W-:Y:S02]  /*2a10*/  VIADD R10, R21.reuse, 0xd0 ;  /* 0x000000d0150a7836 */ /* 0x040fe40000000000 */
[----:B------:R-:W-:Y:S02]  /*2a20*/  VIADD R2, R21, 0xd2 ;  /* 0x000000d215027836 */ /* 0x000fe40000000000 */
[--C-:B------:R-:W-:Y:S01]  /*2a30*/  @!P4 IMAD.IADD R11, R11, 0x1, -R0.reuse ;  /* 0x000000010b0bc824 */ /* 0x100fe200078e0a00 */
[C---:B------:R-:W-:Y:S01]  /*2a40*/  ISETP.GT.U32.AND P4, PT, R0.reuse, R7, PT ;  /* 0x000000070000720c */ /* 0x040fe20003f84070 */
[----:B------:R-:W-:Y:S01]  /*2a50*/  @!P5 IMAD.IADD R13, R13, 0x1, -R0 ;  /* 0x000000010d0dd824 */ /* 0x000fe200078e0a00 */
[----:B------:R-:W-:Y:S01]  /*2a60*/  IABS R15, R10 ;  /* 0x0000000a000f7213 */ /* 0x000fe20000000000 */
[----:B0-----:R-:W-:Y:S01]  /*2a70*/  IMAD.MOV.U32 R3, RZ, RZ, R14 ;  /* 0x000000ffff037224 */ /* 0x001fe200078e000e */
[----:B------:R-:W-:Y:S01]  /*2a80*/  IABS R5, R2 ;  /* 0x0000000200057213 */ /* 0x000fe20000000000 */
[----:B------:R-:W-:Y:S01]  /*2a90*/  VIADD R8, R21, 0xce ;  /* 0x000000ce15087836 */ /* 0x000fe20000000000 */
[C---:B------:R-:W-:Y:S01]  /*2aa0*/  ISETP.GT.U32.AND P5, PT, R0.reuse, R13, PT ;  /* 0x0000000d0000720c */ /* 0x040fe20003fa4070 */
[----:B------:R-:W-:Y:S01]  /*2ab0*/  @!P2 IMAD.MOV R3, RZ, RZ, -R3 ;  /* 0x000000ffff03a224 */ /* 0x000fe200078e0a03 */
[----:B------:R-:W-:Y:S01]  /*2ac0*/  ISETP.GT.U32.AND P2, PT, R0, R9, PT ;  /* 0x000000090000720c */ /* 0x000fe20003f44070 */
[----:B------:R-:W-:Y:S01]  /*2ad0*/  IMAD.MOV.U32 R14, RZ, RZ, R15 ;  /* 0x000000ffff0e7224 */ /* 0x000fe200078e000f */
[----:B------:R-:W-:Y:S01]  /*2ae0*/  IABS R12, R8 ;  /* 0x00000008000c7213 */ /* 0x000fe20000000000 */
[----:B------:R-:W-:Y:S01]  /*2af0*/  IMAD.HI.U32 R15, R20, R5, RZ ;  /* 0x00000005140f7227 */ /* 0x000fe200078e00ff */
[----:B------:R0:W-:Y:S03]  /*2b00*/  STL [R1+0x1b4], R3 ;  /* 0x0001b40301007387 */ /* 0x0001e60000100800 */
[----:B------:R-:W-:-:S02]  /*2b10*/  IMAD.MOV R15, RZ, RZ, -R15 ;  /* 0x000000ffff0f7224 */ /* 0x000fc400078e0a0f */
[--C-:B------:R-:W-:Y:S02]  /*2b20*/  @!P4 IMAD.IADD R7, R7, 0x1, -R0.reuse ;  /* 0x000000010707c824 */ /* 0x100fe400078e0a00 */
[----:B------:R-:W-:Y:S02]  /*2b30*/  VIADD R4, R21, 0xcc ;  /* 0x000000cc15047836 */ /* 0x000fe40000000000 */
[----:B------:R-:W-:Y:S01]  /*2b40*/  @!P2 IMAD.IADD R9, R9, 0x1, -R0 ;  /* 0x000000010909a824 */ /* 0x000fe200078e0a00 */
[C---:B------:R-:W-:Y:S01]  /*2b50*/  ISETP.GT.U32.AND P4, PT, R0.reuse, R7, PT ;  /* 0x000000070000720c */ /* 0x040fe20003f84070 */
[----:B0-----:R-:W-:Y:S01]  /*2b60*/  IMAD.MOV.U32 R3, RZ, RZ, R11 ;  /* 0x000000ffff037224 */ /* 0x001fe200078e000b */
[----:B------:R-:W-:Y:S01]  /*2b70*/  IABS R6, R4 ;  /* 0x0000000400067213 */ /* 0x000fe20000000000 */
[----:B------:R-:W-:Y:S01]  /*2b80*/  IMAD.MOV.U32 R11, RZ, RZ, R12 ;  /* 0x000000ffff0b7224 */ /* 0x000fe200078e000c */
[----:B------:R-:W-:Y:S01]  /*2b90*/  ISETP.GT.U32.AND P2, PT, R0, R9, PT ;  /* 0x000000090000720c */ /* 0x000fe20003f44070 */
[----:B------:R-:W-:Y:S01]  /*2ba0*/  @!P3 IMAD.MOV R3, RZ, RZ, -R3 ;  /* 0x000000ffff03b224 */ /* 0x000fe200078e0a03 */
[----:B------:R-:W-:Y:S01]  /*2bb0*/  ISETP.GE.AND P3, PT, R2, RZ, PT ;  /* 0x000000ff0200720c */ /* 0x000fe20003f66270 */
[----:B------:R-:W-:-:S02]  /*2bc0*/  IMAD R2, R0, R15, R5 ;  /* 0x0000000f00027224 */ /* 0x000fc400078e0205 */
[----:B------:R-:W-:Y:S01]  /*2bd0*/  @!P5 IMAD.IADD R13, R13, 0x1, -R0 ;  /* 0x000000010d0dd824 */ /* 0x000fe200078e0a00 */
[----:B------:R0:W-:Y:S01]  /*2be0*/  STL [R1+0xb4], R3 ;  /* 0x0000b40301007387 */ /* 0x0001e20000100800 */
[----:B------:R-:W-:Y:S01]  /*2bf0*/  IMAD.HI.U32 R5, R20, R11, RZ ;  /* 0x0000000b14057227 */ /* 0x000fe200078e00ff */
[----:B------:R-:W-:-:S03]  /*2c00*/  ISETP.GT.U32.AND P5, PT, R0, R2, PT ;  /* 0x000000020000720c */ /* 0x000fc60003fa4070 */
[----:B------:R-:W-:-:S04]  /*2c10*/  IMAD.HI.U32 R15, R20, R14, RZ ;  /* 0x0000000e140f7227 */ /* 0x000fc800078e00ff */
[----:B------:R-:W-:-:S04]  /*2c20*/  IMAD.HI.U32 R12, R20, R6, RZ ;  /* 0x00000006140c7227 */ /* 0x000fc800078e00ff */
[----:B0-----:R-:W-:Y:S02]  /*2c30*/  IMAD.MOV.U32 R3, RZ, RZ, R13 ;  /* 0x000000ffff037224 */ /* 0x001fe400078e000d */
[----:B------:R-:W-:Y:S02]  /*2c40*/  IMAD.MOV R5, RZ, RZ, -R5 ;  /* 0x000000ffff057224 */ /* 0x000fe400078e0a05 */
[----:B------:R-:W-:Y:S02]  /*2c50*/  @!P0 IMAD.MOV R3, RZ, RZ, -R3 ;  /* 0x000000ffff038224 */ /* 0x000fe400078e0a03 */
[----:B------:R-:W-:Y:S02]  /*2c60*/  IMAD.MOV R15, RZ, RZ, -R15 ;  /* 0x000000ffff0f7224 */ /* 0x000fe400078e0a0f */
[----:B------:R-:W-:Y:S01]  /*2c70*/  IMAD.MOV R12, RZ, RZ, -R12 ;  /* 0x000000ffff0c7224 */ /* 0x000fe200078e0a0c */
[----:B------:R0:W-:Y:S01]  /*2c80*/  STL [R1+0xbc], R3 ;  /* 0x0000bc0301007387 */ /* 0x0001e20000100800 */
[----:B------:R-:W-:-:S02]  /*2c90*/  IMAD R11, R0, R5, R11 ;  /* 0x00000005000b7224 */ /* 0x000fc400078e020b */
[--C-:B------:R-:W-:Y:S02]  /*2ca0*/  @!P2 IMAD.IADD R9, R9, 0x1, -R0.reuse ;  /* 0x000000010909a824 */ /* 0x100fe400078e0a00 */
[----:B------:R-:W-:Y:S01]  /*2cb0*/  VIADD R5, R21, 0xca ;  /* 0x000000ca15057836 */ /* 0x000fe20000000000 */
[----:B------:R-:W-:Y:S01]  /*2cc0*/  ISETP.GT.U32.AND P2, PT, R0, R11, PT ;  /* 0x0000000b0000720c */ /* 0x000fe20003f44070 */
[----:B------:R-:W-:Y:S01]  /*2cd0*/  @!P4 IMAD.IADD R7, R7, 0x1, -R0 ;  /* 0x000000010707c824 */ /* 0x000fe200078e0a00 */
[----:B------:R-:W-:Y:S01]  /*2ce0*/  ISETP.GE.AND P4, PT, R10, RZ, PT ;  /* 0x000000ff0a00720c */ /* 0x000fe20003f86270 */
[C---:B------:R-:W-:Y:S02]  /*2cf0*/  IMAD R10, R0.reuse, R15, R14 ;  /* 0x0000000f000a7224 */ /* 0x040fe400078e020e */
[C---:B------:R-:W-:Y:S01]  /*2d00*/  IMAD R6, R0.reuse, R12, R6 ;  /* 0x0000000c00067224 */ /* 0x040fe200078e0206 */
[----:B------:R-:W-:Y:S01]  /*2d10*/  IABS R12, R5 ;  /* 0x00000005000c7213 */ /* 0x000fe20000000000 */
[----:B0-----:R-:W-:Y:S01]  /*2d20*/  IMAD.MOV.U32 R3, RZ, RZ, R9 ;  /* 0x000000ffff037224 */ /* 0x001fe200078e0009 */
[----:B------:R-:W-:Y:S01]  /*2d30*/  ISETP.GT.U32.AND P0, PT, R0, R10, PT ;  /* 0x0000000a0000720c */ /* 0x000fe20003f04070 */
[----:B------:R-:W-:-:S02]  /*2d40*/  @!P5 IMAD.IADD R2, R2, 0x1, -R0 ;  /* 0x000000010202d824 */ /* 0x000fc400078e0a00 */
[----:B------:R-:W-:Y:S02]  /*2d50*/  IMAD.MOV.U32 R13, RZ, RZ, R7 ;  /* 0x000000ffff0d7224 */ /* 0x000fe400078e0007 */
[----:B------:R-:W-:Y:S01]  /*2d60*/  @!P6 IMAD.MOV R3, RZ, RZ, -R3 ;  /* 0x000000ffff03e224 */ /* 0x000fe200078e0a03 */
[C---:B------:R-:W-:Y:S01]  /*2d70*/  ISETP.GT.U32.AND P6, PT, R0.reuse, R6, PT ;  /* 0x000000060000720c */ /* 0x040fe20003fc4070 */
[----:B------:R-:W-:Y:S01]  /*2d80*/  IMAD.MOV.U32 R7, RZ, RZ, R12 ;  /* 0x000000ffff077224 */ /* 0x000fe200078e000c */
[----:B------:R-:W-:Y:S01]  /*2d90*/  ISETP.GT.U32.AND P5, PT, R0, R2, PT ;  /* 0x000000020000720c */ /* 0x000fe20003fa4070 */
[----:B------:R-:W-:Y:S01]  /*2da0*/  @!P1 IMAD.MOV R13, RZ, RZ, -R13 ;  /* 0x000000ffff0d9224 */ /* 0x000fe200078e0a0d */
[----:B------:R-:W-:Y:S01]  /*2db0*/  ISETP.GE.AND P1, PT, R8, RZ, PT ;  /* 0x000000ff0800720c */ /* 0x000fe20003f26270 */
[----:B------:R-:W-:Y:S02]  /*2dc0*/  VIADD R8, R21, 0xc8 ;  /* 0x000000c815087836 */ /* 0x000fe40000000000 */
[----:B------:R-:W-:Y:S01]  /*2dd0*/  IMAD.HI.U32 R9, R20, R7, RZ ;  /* 0x0000000714097227 */ /* 0x000fe200078e00ff */
[----:B------:R-:W-:Y:S02]  /*2de0*/  STL [R1+0xc0], R13 ;  /* 0x0000c00d01007387 */ /* 0x000fe40000100800 */
[----:B------:R-:W-:Y:S01]  /*2df0*/  IABS R12, R8 ;  /* 0x00000008000c7213 */ /* 0x000fe20000000000 */
[----:B------:R-:W-:Y:S01]  /*2e00*/  @!P2 IMAD.IADD R11, R11, 0x1, -R0 ;  /* 0x000000010b0ba824 */ /* 0x000fe200078e0a00 */
[----:B------:R0:W-:Y:S01]  /*2e10*/  STL [R1+0xd0], R3 ;  /* 0x0000d00301007387 */ /* 0x0001e20000100800 */
[----:B------:R-:W-:-:S02]  /*2e20*/  IMAD.MOV R9, RZ, RZ, -R9 ;  /* 0x000000ffff097224 */ /* 0x000fc400078e0a09 */
[--C-:B------:R-:W-:Y:S01]  /*2e30*/  @!P0 IMAD.IADD R10, R10, 0x1, -R0.reuse ;  /* 0x000000010a0a8824 */ /* 0x100fe200078e0a00 */
[----:B------:R-:W-:Y:S01]  /*2e40*/  ISETP.GE.AND P0, PT, R5, RZ, PT ;  /* 0x000000ff0500720c */ /* 0x000fe20003f06270 */
[--C-:B------:R-:W-:Y:S01]  /*2e50*/  @!P6 IMAD.IADD R6, R6, 0x1, -R0.reuse ;  /* 0x000000010606e824 */ /* 0x100fe200078e0a00 */
[----:B------:R-:W-:Y:S01]  /*2e60*/  ISETP.GT.U32.AND P6, PT, R0, R11, PT ;  /* 0x0000000b0000720c */ /* 0x000fe20003fc4070 */
[----:B------:R-:W-:Y:S01]  /*2e70*/  @!P5 IMAD.IADD R2, R2, 0x1, -R0 ;  /* 0x000000010202d824 */ /* 0x000fe200078e0a00 */
[C---:B------:R-:W-:Y:S01]  /*2e80*/  ISETP.GT.U32.AND P2, PT, R0.reuse, R10, PT ;  /* 0x0000000a0000720c */ /* 0x040fe20003f44070 */
[----:B------:R-:W-:Y:S01]  /*2e90*/  IMAD R7, R0, R9, R7 ;  /* 0x0000000900077224 */ /* 0x000fe200078e0207 */
[----:B------:R-:W-:Y:S01]  /*2ea0*/  ISETP.GE.AND P5, PT, R4, RZ, PT ;  /* 0x000000ff0400720c */ /* 0x000fe20003fa6270 */
[----:B------:R-:W-:-:S04]  /*2eb0*/  IMAD.HI.U32 R9, R20, R12, RZ ;  /* 0x0000000c14097227 */ /* 0x000fc800078e00ff */
[----:B0-----:R-:W-:Y:S02]  /*2ec0*/  IMAD.MOV.U32 R3, RZ, RZ, R2 ;  /* 0x000000ffff037224 */ /* 0x001fe400078e0002 */
[----:B------:R-:W-:Y:S02]  /*2ed0*/  IMAD.MOV R9, RZ, RZ, -R9 ;  /* 0x000000ffff097224 */ /* 0x000fe400078e0a09 */
[----:B------:R-:W-:Y:S01]  /*2ee0*/  @!P3 IMAD.MOV R3, RZ, RZ, -R3 ;  /* 0x000000ffff03b224 */ /* 0x000fe200078e0a03 */
[C---:B------:R-:W-:Y:S01]  /*2ef0*/  ISETP.GT.U32.AND P3, PT, R0.reuse, R6, PT ;  /* 0x000000060000720c */ /* 0x040fe20003f64070 */
[C---:B------:R-:W-:Y:S02]  /*2f00*/  IMAD R12, R0.reuse, R9, R12 ;  /* 0x00000009000c7224 */ /* 0x040fe400078e020c */
[----:B------:R-:W-:Y:S01]  /*2f10*/  @!P6 IMAD.IADD R11, R11, 0x1, -R0 ;  /* 0x000000010b0be824 */ /* 0x000fe200078e0a00 */
[----:B------:R0:W-:Y:S01]  /*2f20*/  STL [R1+0xd4], R3 ;  /* 0x0000d40301007387 */ /* 0x0001e20000100800 */
[C---:B------:R-:W-:Y:S01]  /*2f30*/  VIADD R4, R21.reuse, 0xc2 ;  /* 0x000000c215047836 */ /* 0x040fe20000000000 */
[----:B------:R-:W-:Y:S01]  /*2f40*/  ISETP.GT.U32.AND P6, PT, R0, R12, PT ;  /* 0x0000000c0000720c */ /* 0x000fe20003fc4070 */
[----:B------:R-:W-:-:S02]  /*2f50*/  VIADD R5, R21, 0xc6 ;  /* 0x000000c615057836 */ /* 0x000fc40000000000 */
[--C-:B------:R-:W-:Y:S01]  /*2f60*/  @!P2 IMAD.IADD R10, R10, 0x1, -R0.reuse ;  /* 0x000000010a0aa824 */ /* 0x100fe200078e0a00 */
[----:B------:R-:W-:Y:S01]  /*2f70*/  ISETP.GT.U32.AND P2, PT, R0, R7, PT ;  /* 0x000000070000720c */ /* 0x000fe20003f44070 */
[----:B------:R-:W-:Y:S01]  /*2f80*/  VIADD R2, R21, 0xc4 ;  /* 0x000000c415027836 */ /* 0x000fe20000000000 */
[----:B------:R-:W-:Y:S01]  /*2f90*/  IABS R14, R4 ;  /* 0x00000004000e7213 */ /* 0x000fe20000000000 */
[----:B------:R-:W-:Y:S01]  /*2fa0*/  @!P3 IMAD.IADD R6, R6, 0x1, -R0 ;  /* 0x000000010606b824 */ /* 0x000fe200078e0a00 */
[----:B------:R-:W-:Y:S01]  /*2fb0*/  IABS R13, R5 ;  /* 0x00000005000d7213 */ /* 0x000fe20000000000 */
[----:B0-----:R-:W-:Y:S01]  /*2fc0*/  IMAD.MOV.U32 R3, RZ, RZ, R10 ;  /* 0x000000ffff037224 */ /* 0x001fe200078e000a */
[----:B------:R-:W-:Y:S01]  /*2fd0*/  ISETP.GE.AND P3, PT, R8, RZ, PT ;  /* 0x000000ff0800720c */ /* 0x000fe20003f66270 */
[----:B------:R-:W-:Y:S01]  /*2fe0*/  IMAD.MOV.U32 R8, RZ, RZ, R14 ;  /* 0x000000ffff087224 */ /* 0x000fe200078e000e */
[----:B------:R-:W-:Y:S01]  /*2ff0*/  IABS R9, R2 ;  /* 0x0000000200097213 */ /* 0x000fe20000000000 */
[----:B------:R-:W-:-:S04]  /*3000*/  IMAD.HI.U32 R14, R20, R13, RZ ;  /* 0x0000000d140e7227 */ /* 0x000fc800078e00ff */
[----:B------:R-:W-:Y:S02]  /*3010*/  @!P6 IMAD.IADD R12, R12, 0x1, -R0 ;  /* 0x000000010c0ce824 */ /* 0x000fe400078e0a00 */
[----:B------:R-:W-:-:S03]  /*3020*/  IMAD.HI.U32 R15, R20, R9, RZ ;  /* 0x00000009140f7227 */ /* 0x000fc600078e00ff */
[----:B------:R-:W-:Y:S01]  /*3030*/  ISETP.GT.U32.AND P6, PT, R0, R12, PT ;  /* 0x0000000c0000720c */ /* 0x000fe20003fc4070 */
[----:B------:R-:W-:Y:S02]  /*3040*/  IMAD.MOV R14, RZ, RZ, -R14 ;  /* 0x000000ffff0e7224 */ /* 0x000fe400078e0a0e */
[----:B------:R-:W-:Y:S01]  /*3050*/  @!P2 IMAD.IADD R7, R7, 0x1, -R0 ;  /* 0x000000010707a824 */ /* 0x000fe200078e0a00 */
[----:B------:R-:W-:Y:S01]  /*3060*/  ISETP.GE.AND P2, PT, R5, RZ, PT ;  /* 0x000000ff0500720c */ /* 0x000fe20003f46270 */
[----:B------:R-:W-:Y:S02]  /*3070*/  @!P4 IMAD.MOV R3, RZ, RZ, -R3 ;  /* 0x000000ffff03c224 */ /* 0x000fe400078e0a03 */
[----:B------:R-:W-:Y:S01]  /*3080*/  IMAD.HI.U32 R5, R20, R8, RZ ;  /* 0x0000000814057227 */ /* 0x000fe200078e00ff */
[----:B------:R-:W-:Y:S02]  /*3090*/  ISETP.GT.U32.AND P4, PT, R0, R7, PT ;  /* 0x000000070000720c */ /* 0x000fe40003f84070 */
[----:B------:R0:W-:Y:S01]  /*30a0*/  STL [R1+0xdc], R3 ;  /* 0x0000dc0301007387 */ /* 0x0001e20000100800 */
[----:B------:R-:W-:-:S02]  /*30b0*/  IMAD.MOV R10, RZ, RZ, -R15 ;  /* 0x000000ffff0a7224 */ /* 0x000fc400078e0a0f */
[C---:B------:R-:W-:Y:S02]  /*30c0*/  IMAD R13, R0.reuse, R14, R13 ;  /* 0x0000000e000d7224 */ /* 0x040fe400078e020d */
[----:B------:R-:W-:Y:S02]  /*30d0*/  IMAD.MOV R5, RZ, RZ, -R5 ;  /* 0x000000ffff057224 */ /* 0x000fe400078e0a05 */
[C---:B------:R-:W-:Y:S02]  /*30e0*/  IMAD R9, R0.reuse, R10, R9 ;  /* 0x0000000a00097224 */ /* 0x040fe400078e0209 */
[----:B------:R-:W-:Y:S01]  /*30f0*/  @!P1 IMAD.MOV R11, RZ, RZ, -R11 ;  /* 0x000000ffff0b9224 */ /* 0x000fe200078e0a0b */
[C---:B------:R-:W-:Y:S01]  /*3100*/  ISETP.GT.U32.AND P1, PT, R0.reuse, R13, PT ;  /* 0x0000000d0000720c */ /* 0x040fe20003f24070 */
[----:B0-----:R-:W-:Y:S02]  /*3110*/  IMAD.MOV.U32 R3, RZ, RZ, R6 ;  /* 0x000000ffff037224 */ /* 0x001fe400078e0006 */
[C---:B------:R-:W-:Y:S01]  /*3120*/  IMAD R8, R0.reuse, R5, R8 ;  /* 0x0000000500087224 */ /* 0x040fe200078e0208 */
[----:B------:R-:W-:Y:S01]  /*3130*/  STL [R1+0xe0], R11 ;  /* 0x0000e00b01007387 */ /* 0x000fe20000100800 */
[----:B------:R-:W-:Y:S01]  /*3140*/  @!P5 IMAD.MOV R3, RZ, RZ, -R3 ;  /* 0x000000ffff03d224 */ /* 0x000fe200078e0a03 */
[----:B------:R-:W-:Y:S01]  /*3150*/  ISETP.GT.U32.AND P5, PT, R0, R9, PT ;  /* 0x000000090000720c */ /* 0x000fe20003fa4070 */
[--C-:B------:R-:W-:Y:S01]  /*3160*/  @!P6 IMAD.IADD R12, R12, 0x1, -R0.reuse ;  /* 0x000000010c0ce824 */ /* 0x100fe200078e0a00 */
[----:B------:R-:W-:Y:S01]  /*3170*/  ISETP.GT.U32.AND P6, PT, R0, R8, PT ;  /* 0x000000080000720c */ /* 0x000fe20003fc4070 */
[----:B------:R-:W-:Y:S01]  /*3180*/  VIADD R14, R21, 0xc0 ;  /* 0x000000c0150e7836 */ /* 0x000fe20000000000 */
[----:B------:R0:W-:Y:S01]  /*3190*/  STL [R1+0xe8], R3 ;  /* 0x0000e80301007387 */ /* 0x0001e20000100800 */
[--C-:B------:R-:W-:Y:S01]  /*31a0*/  @!P4 IMAD.IADD R7, R7, 0x1, -R0.reuse ;  /* 0x000000010707c824 */ /* 0x100fe200078e0a00 */
[----:B------:R-:W-:Y:S01]  /*31b0*/  ISETP.GE.AND P4, PT, R2, RZ, PT ;  /* 0x000000ff0200720c */ /* 0x000fe20003f86270 */
[----:B------:R-:W-:Y:S01]  /*31c0*/  VIADD R2, R21, 0xbe ;  /* 0x000000be15027836 */ /* 0x000fe20000000000 */
[----:B------:R-:W-:Y:S01]  /*31d0*/  IABS R5, R14 ;  /* 0x0000000e00057213 */ /* 0x000fe20000000000 */
[--C-:B------:R-:W-:Y:S01]  /*31e0*/  @!P1 IMAD.IADD R13, R13, 0x1, -R0.reuse ;  /* 0x000000010d0d9824 */ /* 0x100fe200078e0a00 */
[----:B------:R-:W-:Y:S01]  /*31f0*/  ISETP.GE.AND P1, PT, R4, RZ, PT ;  /* 0x000000ff0400720c */ /* 0x000fe20003f26270 */
[----:B------:R-:W-:Y:S01]  /*3200*/  VIADD R4, R21, 0xbc ;  /* 0x000000bc15047836 */ /* 0x000fe20000000000 */
[----:B------:R-:W-:Y:S01]  /*3210*/  IABS R6, R2 ;  /* 0x0000000200067213 */ /* 0x000fe20000000000 */
[----:B------:R-:W-:Y:S01]  /*3220*/  @!P5 IMAD.IADD R9, R9, 0x1, -R0 ;  /* 0x000000010909d824 */ /* 0x000fe200078e0a00 */
[----:B------:R-:W-:Y:S01]  /*3230*/  ISETP.GT.U32.AND P5, PT, R0, R13, PT ;  /* 0x0000000d0000720c */ /* 0x000fe20003fa4070 */
[----:B------:R-:W-:Y:S01]  /*3240*/  IMAD.HI.U32 R10, R20, R5, RZ ;  /* 0x00000005140a7227 */ /* 0x000fe200078e00ff */
[----:B------:R-:W-:-:S03]  /*3250*/  IABS R16, R4 ;  /* 0x0000000400107213 */ /* 0x000fc60000000000 */
[----:B------:R-:W-:Y:S01]  /*3260*/  @!P6 IMAD.IADD R8, R8, 0x1, -R0 ;  /* 0x000000010808e824 */ /* 0x000fe200078e0a00 */
[----:B------:R-:W-:Y:S01]  /*3270*/  ISETP.GT.U32.AND P6, PT, R0, R9, PT ;  /* 0x000000090000720c */ /* 0x000fe20003fc4070 */
[----:B0-----:R-:W-:Y:S02]  /*3280*/  IMAD.MOV.U32 R3, RZ, RZ, R7 ;  /* 0x000000ffff037224 */ /* 0x001fe400078e0007 */
[----:B------:R-:W-:Y:S02]  /*3290*/  IMAD.MOV R10, RZ, RZ, -R10 ;  /* 0x000000ffff0a7224 */ /* 0x000fe400078e0a0a */
[----:B------:R-:W-:-:S04]  /*32a0*/  IMAD.HI.U32 R7, R20, R6, RZ ;  /* 0x0000000614077227 */ /* 0x000fc800078e00ff */
[C---:B------:R-:W-:Y:S02]  /*32b0*/  IMAD R5, R0.reuse, R10, R5 ;  /* 0x0000000a00057224 */ /* 0x040fe400078e0205 */
[----:B------:R-:W-:Y:S02]  /*32c0*/  IMAD.MOV R7, RZ, RZ, -R7 ;  /* 0x000000ffff077224 */ /* 0x000fe400078e0a07 */
[----:B------:R-:W-:Y:S01]  /*32d0*/  @!P5 IMAD.IADD R13, R13, 0x1, -R0 ;  /* 0x000000010d0dd824 */ /* 0x000fe200078e0a00 */
[C---:B------:R-:W-:Y:S01]  /*32e0*/  ISETP.GT.U32.AND P5, PT, R0.reuse, R5, PT ;  /* 0x000000050000720c */ /* 0x040fe20003fa4070 */
[C---:B------:R-:W-:Y:S02]  /*32f0*/  IMAD R6, R0.reuse, R7, R6 ;  /* 0x0000000700067224 */ /* 0x040fe400078e0206 */
[----:B------:R-:W-:Y:S02]  /*3300*/  @!P6 IMAD.IADD R9, R9, 0x1, -R0 ;  /* 0x000000010909e824 */ /* 0x000fe400078e0a00 */
[----:B------:R-:W-:Y:S01]  /*3310*/  VIADD R10, R21, 0xba ;  /* 0x000000ba150a7836 */ /* 0x000fe20000000000 */
[C---:B------:R-:W-:Y:S01]  /*3320*/  ISETP.GT.U32.AND P6, PT, R0.reuse, R6, PT ;  /* 0x000000060000720c */ /* 0x040fe20003fc4070 */
[----:B------:R-:W-:Y:S01]  /*3330*/  @!P0 IMAD.MOV R3, RZ, RZ, -R3 ;  /* 0x000000ffff038224 */ /* 0x000fe200078e0a03 */
[----:B------:R-:W-:Y:S01]  /*3340*/  ISETP.GT.U32.AND P0, PT, R0, R8, PT ;  /* 0x000000080000720c */ /* 0x000fe20003f04070 */
[----:B------:R-:W-:Y:S01]  /*3350*/  IMAD.HI.U32 R17, R20, R16, RZ ;  /* 0x0000001014117227 */ /* 0x000fe200078e00ff */
[----:B------:R-:W-:-:S02]  /*3360*/  IABS R7, R10 ;  /* 0x0000000a00077213 */ /* 0x000fc40000000000 */
[----:B------:R0:W-:Y:S01]  /*3370*/  STL [R1+0xec], R3 ;  /* 0x0000ec0301007387 */ /* 0x0001e20000100800 */
[----:B------:R-:W-:Y:S01]  /*3380*/  @!P5 IMAD.IADD R5, R5, 0x1, -R0 ;  /* 0x000000010505d824 */ /* 0x000fe200078e0a00 */
[----:B------:R-:W-:Y:S01]  /*3390*/  ISETP.GE.AND P5, PT, R2, RZ, PT ;  /* 0x000000ff0200720c */ /* 0x000fe20003fa6270 */
[----:B------:R-:W-:Y:S02]  /*33a0*/  IMAD.MOV R17, RZ, RZ, -R17 ;  /* 0x000000ffff117224 */ /* 0x000fe400078e0a11 */
[----:B------:R-:W-:-:S04]  /*33b0*/  IMAD.HI.U32 R15, R20, R7, RZ ;  /* 0x00000007140f7227 */ /* 0x000fc800078e00ff */
[----:B------:R-:W-:Y:S01]  /*33c0*/  @!P6 IMAD.IADD R6, R6, 0x1, -R0 ;  /* 0x000000010606e824 */ /* 0x000fe200078e0a00 */
[C---:B------:R-:W-:Y:S01]  /*33d0*/  ISETP.GT.U32.AND P6, PT, R0.reuse, R5, PT ;  /* 0x000000050000720c */ /* 0x040fe20003fc4070 */
[----:B0-----:R-:W-:Y:S02]  /*33e0*/  IMAD.MOV.U32 R3, RZ, RZ, R13 ;  /* 0x000000ffff037224 */ /* 0x001fe400078e000d */
[C---:B------:R-:W-:Y:S02]  /*33f0*/  IMAD R2, R0.reuse, R17, R16 ;  /* 0x0000001100027224 */ /* 0x040fe400078e0210 */
[----:B------:R-:W-:Y:S02]  /*3400*/  IMAD.MOV R15, RZ, RZ, -R15 ;  /* 0x000000ffff0f7224 */ /* 0x000fe400078e0a0f */
[----:B------:R-:W-:Y:S01]  /*3410*/  @!P3 IMAD.MOV R12, RZ, RZ, -R12 ;  /* 0x000000ffff0cb224 */ /* 0x000fe200078e0a0c */
[C---:B------:R-:W-:Y:S01]  /*3420*/  ISETP.GT.U32.AND P3, PT, R0.reuse, R2, PT ;  /* 0x000000020000720c */ /* 0x040fe20003f64070 */
[----:B------:R-:W-:Y:S01]  /*3430*/  @!P2 IMAD.MOV R3, RZ, RZ, -R3 ;  /* 0x000000ffff03a224 */ /* 0x000fe200078e0a03 */
[----:B------:R-:W-:Y:S01]  /*3440*/  ISETP.GT.U32.AND P2, PT, R0, R6, PT ;  /* 0x000000060000720c */ /* 0x000fe20003f44070 */
[--C-:B------:R-:W-:Y:S01]  /*3450*/  @!P0 IMAD.IADD R8, R8, 0x1, -R0.reuse ;  /* 0x0000000108088824 */ /* 0x100fe200078e0a00 */
[----:B------:R-:W-:Y:S01]  /*3460*/  STL [R1+0xf0], R12 ;  /* 0x0000f00c01007387 */ /* 0x000fe20000100800 */
[----:B------:R-:W-:Y:S01]  /*3470*/  IMAD R7, R0, R15, R7 ;  /* 0x0000000f00077224 */ /* 0x000fe200078e0207 */
[----:B------:R-:W-:Y:S01]  /*3480*/  ISETP.GE.AND P0, PT, R14, RZ, PT ;  /* 0x000000ff0e00720c */ /* 0x000fe20003f06270 */
[--C-:B------:R-:W-:Y:S01]  /*3490*/  @!P6 IMAD.IADD R5, R5, 0x1, -R0.reuse ;  /* 0x000000010505e824 */ /* 0x100fe200078e0a00 */
[----:B------:R0:W-:Y:S01]  /*34a0*/  STL [R1+0x100], R3 ;  /* 0x0001000301007387 */ /* 0x0001e20000100800 */
[----:B------:R-:W-:Y:S01]  /*34b0*/  VIADD R11, R21, 0xb8 ;  /* 0x000000b8150b7836 */ /* 0x000fe20000000000 */
[----:B------:R-:W-:Y:S01]  /*34c0*/  ISETP.GT.U32.AND P6, PT, R0, R7, PT ;  /* 0x000000070000720c */ /* 0x000fe20003fc4070 */
[----:B------:R-:W-:Y:S01]  /*34d0*/  @!P4 IMAD.MOV R9, RZ, RZ, -R9 ;  /* 0x000000ffff09c224 */ /* 0x000fe200078e0a09 */
[----:B------:R-:W-:Y:S01]  /*34e0*/  ISETP.GE.AND P4, PT, R4, RZ, PT ;  /* 0x000000ff0400720c */ /* 0x000fe20003f86270 */
[--C-:B------:R-:W-:Y:S01]  /*34f0*/  @!P3 IMAD.IADD R2, R2, 0x1, -R0.reuse ;  /* 0x000000010202b824 */ /* 0x100fe200078e0a00 */
[----:B------:R-:W-:Y:S01]  /*3500*/  IABS R14, R11 ;  /* 0x0000000b000e7213 */ /* 0x000fe20000000000 */
[----:B------:R-:W-:Y:S01]  /*3510*/  @!P2 IMAD.IADD R6, R6, 0x1, -R0 ;  /* 0x000000010606a824 */ /* 0x000fe200078e0a00 */
[----:B------:R1:W-:Y:S01]  /*3520*/  STL [R1+0x108], R9 ;  /* 0x0001080901007387 */ /* 0x0003e20000100800 */
[----:B------:R-:W-:Y:S01]  /*3530*/  ISETP.GE.AND P2, PT, R11, RZ, PT ;  /* 0x000000ff0b00720c */ /* 0x000fe20003f46270 */
[----:B0-----:R-:W-:-:S02]  /*3540*/  IMAD.MOV.U32 R3, RZ, RZ, R8 ;  /* 0x000000ffff037224 */ /* 0x001fc400078e0008 */
[----:B------:R-:W-:Y:S02]  /*3550*/  VIADD R8, R21, 0xb6 ;  /* 0x000000b615087836 */ /* 0x000fe40000000000 */
[----:B------:R-:W-:Y:S01]  /*3560*/  @!P1 IMAD.MOV R3, RZ, RZ, -R3 ;  /* 0x000000ffff039224 */ /* 0x000fe200078e0a03 */
[----:B------:R-:W-:Y:S01]  /*3570*/  ISETP.GE.AND P1, PT, R10, RZ, PT ;  /* 0x000000ff0a00720c */ /* 0x000fe20003f26270 */
[----:B------:R-:W-:Y:S01]  /*3580*/  IMAD.HI.U32 R4, R20, R14, RZ ;  /* 0x0000000e14047227 */ /* 0x000fe200078e00ff */
[----:B------:R-:W-:Y:S02]  /*3590*/  IABS R11, R8 ;  /* 0x00000008000b7213 */ /* 0x000fe40000000000 */
[----:B------:R0:W-:Y:S01]  /*35a0*/  STL [R1+0x10c], R3 ;  /* 0x00010c0301007387 */ /* 0x0001e20000100800 */
[----:B------:R-:W-:Y:S01]  /*35b0*/  @!P6 IMAD.IADD R7, R7, 0x1, -R0 ;  /* 0x000000010707e824 */ /* 0x000fe200078e0a00 */
[----:B------:R-:W-:Y:S01]  /*35c0*/  ISETP.GT.U32.AND P6, PT, R0, R2, PT ;  /* 0x000000020000720c */ /* 0x000fe20003fc4070 */
[----:B------:R-:W-:Y:S01]  /*35d0*/  IMAD.MOV R4, RZ, RZ, -R4 ;  /* 0x000000ffff047224 */ /* 0x000fe200078e0a04 */
[----:B------:R-:W-:Y:S01]  /*35e0*/  ISETP.GE.AND P3, PT, R8, RZ, PT ;  /* 0x000000ff0800720c */ /* 0x000fe20003f66270 */
[----:B-1----:R-:W-:-:S02]  /*35f0*/  VIADD R9, R21, 0xb4 ;  /* 0x000000b415097836 */ /* 0x002fc40000000000 */
[----:B------:R-:W-:Y:S02]  /*3600*/  IMAD R16, R0, R4, R14 ;  /* 0x0000000400107224 */ /* 0x000fe400078e020e */
[----:B------:R-:W-:Y:S01]  /*3610*/  VIADD R8, R21, 0xb2 ;  /* 0x000000b215087836 */ /* 0x000fe20000000000 */
[----:B------:R-:W-:Y:S01]  /*3620*/  IABS R12, R9 ;  /* 0x00000009000c7213 */ /* 0x000fe20000000000 */
[----:B0-----:R-:W-:Y:S02]  /*3630*/  IMAD.MOV.U32 R3, RZ, RZ, R5 ;  /* 0x000000ffff037224 */ /* 0x001fe400078e0005 */
[----:B------:R-:W-:Y:S01]  /*3640*/  IMAD.HI.U32 R5, R20, R11, RZ ;  /* 0x0000000b14057227 */ /* 0x000fe200078e00ff */
[----:B------:R-:W-:-:S03]  /*3650*/  IABS R14, R8 ;  /* 0x00000008000e7213 */ /* 0x000fc60000000000 */
[----:B------:R-:W-:Y:S01]  /*3660*/  @!P0 IMAD.MOV R3, RZ, RZ, -R3 ;  /* 0x000000ffff038224 */ /* 0x000fe200078e0a03 */
[----:B------:R-:W-:Y:S01]  /*3670*/  ISETP.GT.U32.AND P0, PT, R0, R7, PT ;  /* 0x000000070000720c */ /* 0x000fe20003f04070 */
[----:B------:R-:W-:Y:S02]  /*3680*/  IMAD.MOV R5, RZ, RZ, -R5 ;  /* 0x000000ffff057224 */ /* 0x000fe400078e0a05 */
[----:B------:R-:W-:Y:S01]  /*3690*/  @!P6 IMAD.IADD R2, R2, 0x1, -R0 ;  /* 0x000000010202e824 */ /* 0x000fe200078e0a00 */
[----:B------:R0:W-:Y:S01]  /*36a0*/  STL [R1+0x110], R3 ;  /* 0x0001100301007387 */ /* 0x0001e20000100800 */
[----:B------:R-:W-:Y:S02]  /*36b0*/  IMAD R11, R0, R5, R11 ;  /* 0x00000005000b7224 */ /* 0x000fe400078e020b */
[----:B------:R-:W-:-:S03]  /*36c0*/  IMAD.HI.U32 R5, R20, R12, RZ ;  /* 0x0000000c14057227 */ /* 0x000fc600078e00ff */
[----:B------:R-:W-:Y:S01]  /*36d0*/  ISETP.GT.U32.AND P6, PT, R0, R11, PT ;  /* 0x0000000b0000720c */ /* 0x000fe20003fc4070 */
[----:B------:R-:W-:Y:S02]  /*36e0*/  VIADD R4, R21, 0xb0 ;  /* 0x000000b015047836 */ /* 0x000fe40000000000 */
[----:B------:R-:W-:Y:S01]  /*36f0*/  @!P0 IMAD.IADD R7, R7, 0x1, -R0 ;  /* 0x0000000107078824 */ /* 0x000fe200078e0a00 */
[----:B------:R-:W-:Y:S01]  /*3700*/  ISETP.GE.AND P0, PT, R9, RZ, PT ;  /* 0x000000ff0900720c */ /* 0x000fe20003f06270 */
[----:B0-----:R-:W-:Y:S01]  /*3710*/  IMAD.MOV.U32 R3, RZ, RZ, R6 ;  /* 0x000000ffff037224 */ /* 0x001fe200078e0006 */
[----:B------:R-:W-:Y:S01]  /*3720*/  IABS R13, R4 ;  /* 0x00000004000d7213 */ /* 0x000fe20000000000 */
[----:B------:R-:W-:-:S04]  /*3730*/  IMAD.HI.U32 R6, R20, R14, RZ ;  /* 0x0000000e14067227 */ /* 0x000fc800078e00ff */
[----:B------:R-:W-:Y:S01]  /*3740*/  @!P5 IMAD.MOV R3, RZ, RZ, -R3 ;  /* 0x000000ffff03d224 */ /* 0x000fe200078e0a03 */
[C---:B------:R-:W-:Y:S01]  /*3750*/  ISETP.GT.U32.AND P5, PT, R0.reuse, R16, PT ;  /* 0x000000100000720c */ /* 0x040fe20003fa4070 */
[----:B------:R-:W-:Y:S02]  /*3760*/  @!P6 IMAD.IADD R11, R11, 0x1, -R0 ;  /* 0x000000010b0be824 */ /* 0x000fe400078e0a00 */
[----:B------:R-:W-:Y:S01]  /*3770*/  IMAD.MOV R9, RZ, RZ, -R5 ;  /* 0x000000ffff097224 */ /* 0x000fe200078e0a05 */
[----:B------:R0:W-:Y:S01]  /*3780*/  STL [R1+0x118], R3 ;  /* 0x0001180301007387 */ /* 0x0001e20000100800 */
[----:B------:R-:W-:Y:S02]  /*3790*/  IMAD.MOV R6, RZ, RZ, -R6 ;  /* 0x000000ffff067224 */ /* 0x000fe400078e0a06 */
[C---:B------:R-:W-:Y:S02]  /*37a0*/  IMAD R12, R0.reuse, R9, R12 ;  /* 0x00000009000c7224 */ /* 0x040fe400078e020c */
[----:B------:R-:W-:-:S02]  /*37b0*/  IMAD R14, R0, R6, R14 ;  /* 0x00000006000e7224 */ /* 0x000fc400078e020e */
[----:B------:R-:W-:-:S04]  /*37c0*/  IMAD.HI.U32 R5, R20, R13, RZ ;  /* 0x0000000d14057227 */ /* 0x000fc800078e00ff */
[----:B------:R-:W-:Y:S01]  /*37d0*/  @!P5 IMAD.IADD R16, R16, 0x1, -R0 ;  /* 0x000000011010d824 */ /* 0x000fe200078e0a00 */
[----:B------:R-:W-:Y:S01]  /*37e0*/  ISETP.GE.AND P5, PT, R8, RZ, PT ;  /* 0x000000ff0800720c */ /* 0x000fe20003fa6270 */
[----:B0-----:R-:W-:Y:S02]  /*37f0*/  IMAD.MOV.U32 R3, RZ, RZ, R2 ;  /* 0x000000ffff037224 */ /* 0x001fe400078e0002 */
[----:B------:R-:W-:Y:S01]  /*3800*/  IMAD.MOV R5, RZ, RZ, -R5 ;  /* 0x000000ffff057224 */ /* 0x000fe200078e0a05 */
[C---:B------:R-:W-:Y:S01]  /*3810*/  ISETP.GT.U32.AND P6, PT, R0.reuse, R16, PT ;  /* 0x000000100000720c */ /* 0x040fe20003fc4070 */
[----:B------:R-:W-:Y:S01]  /*3820*/  @!P4 IMAD.MOV R3, RZ, RZ, -R3 ;  /* 0x000000ffff03c224 */ /* 0x000fe200078e0a03 */
[C---:B------:R-:W-:Y:S01]  /*3830*/  ISETP.GT.U32.AND P4, PT, R0.reuse, R11, PT ;  /* 0x0000000b0000720c */ /* 0x040fe20003f84070 */
[C---:B------:R-:W-:Y:S02]  /*3840*/  VIADD R9, R21.reuse, 0xae ;  /* 0x000000ae15097836 */ /* 0x040fe40000000000 */
[----:B------:R-:W-:Y:S01]  /*3850*/  IMAD R13, R0, R5, R13 ;  /* 0x00000005000d7224 */ /* 0x000fe200078e020d */
[----:B------:R0:W-:Y:S01]  /*3860*/  STL [R1+0x11c], R3 ;  /* 0x00011c0301007387 */ /* 0x0001e20000100800 */
[C---:B------:R-:W-:Y:S01]  /*3870*/  VIADD R6, R21.reuse, 0xac ;  /* 0x000000ac15067836 */ /* 0x040fe20000000000 */
[----:B------:R-:W-:Y:S01]  /*3880*/  IABS R15, R9 ;  /* 0x00000009000f7213 */ /* 0x000fe20000000000 */
[----:B------:R-:W-:-:S02]  /*3890*/  VIADD R2, R21, 0xaa ;  /* 0x000000aa15027836 */ /* 0x000fc40000000000 */
[----:B------:R-:W-:Y:S02]  /*38a0*/  VIADD R10, R21, 0xa8 ;  /* 0x000000a8150a7836 */ /* 0x000fe40000000000 */
[--C-:B------:R-:W-:Y:S01]  /*38b0*/  @!P6 IMAD.IADD R16, R16, 0x1, -R0.reuse ;  /* 0x000000011010e824 */ /* 0x100fe200078e0a00 */
[C---:B------:R-:W-:Y:S01]  /*38c0*/  ISETP.GT.U32.AND P6, PT, R0.reuse, R14, PT ;  /* 0x0000000e0000720c */ /* 0x040fe20003fc4070 */
[----:B------:R-:W-:Y:S01]  /*38d0*/  @!P4 IMAD.IADD R11, R11, 0x1, -R0 ;  /* 0x000000010b0bc824 */ /* 0x000fe200078e0a00 */
[----:B------:R-:W-:Y:S01]  /*38e0*/  ISETP.GT.U32.AND P4, PT, R0, R13, PT ;  /* 0x0000000d0000720c */ /* 0x000fe20003f84070 */
[----:B0-----:R-:W-:Y:S01]  /*38f0*/  IMAD.MOV.U32 R3, RZ, RZ, R7 ;  /* 0x000000ffff037224 */ /* 0x001fe200078e0007 */
[----:B------:R-:W-:Y:S01]  /*3900*/  IABS R7, R6 ;  /* 0x0000000600077213 */ /* 0x000fe20000000000 */
[----:B------:R-:W-:Y:S01]  /*3910*/  IMAD.HI.U32 R17, R20, R15, RZ ;  /* 0x0000000f14117227 */ /* 0x000fe200078e00ff */
[----:B------:R-:W-:Y:S02]  /*3920*/  IABS R8, R2 ;  /* 0x0000000200087213 */ /* 0x000fe40000000000 */
[----:B------:R-:W-:Y:S01]  /*3930*/  IABS R5, R10 ;  /* 0x0000000a00057213 */ /* 0x000fe20000000000 */
[----:B------:R-:W-:Y:S01]  /*3940*/  @!P1 IMAD.MOV R3, RZ, RZ, -R3 ;  /* 0x000000ffff039224 */ /* 0x000fe200078e0a03 */
[----:B------:R-:W-:Y:S01]  /*3950*/  ISETP.GT.U32.AND P1, PT, R0, R12, PT ;  /* 0x0000000c0000720c */ /* 0x000fe20003f24070 */
[----:B------:R-:W-:-:S02]  /*3960*/  IMAD.MOV R17, RZ, RZ, -R17 ;  /* 0x000000ffff117224 */ /* 0x000fc400078e0a11 */
[----:B------:R-:W-:Y:S01]  /*3970*/  @!P6 IMAD.IADD R14, R14, 0x1, -R0 ;  /* 0x000000010e0ee824 */ /* 0x000fe200078e0a00 */
[----:B------:R0:W-:Y:S01]  /*3980*/  STL [R1+0x144], R3 ;  /* 0x0001440301007387 */ /* 0x0001e20000100800 */
[----:B------:R-:W-:Y:S02]  /*3990*/  IMAD.MOV.U32 R18, RZ, RZ, R16 ;  /* 0x000000ffff127224 */ /* 0x000fe400078e0010 */
[----:B------:R-:W-:Y:S01]  /*39a0*/  @!P4 IMAD.IADD R13, R13, 0x1, -R0 ;  /* 0x000000010d0dc824 */ /* 0x000fe200078e0a00 */
[----:B------:R-:W-:Y:S01]  /*39b0*/  ISETP.GT.U32.AND P4, PT, R0, R14, PT ;  /* 0x0000000e0000720c */ /* 0x000fe20003f84070 */
[----:B------:R-:W-:Y:S02]  /*39c0*/  @!P2 IMAD.MOV R18, RZ, RZ, -R18 ;  /* 0x000000ffff12a224 */ /* 0x000fe400078e0a12 */
[----:B------:R-:W-:Y:S01]  /*39d0*/  IMAD.HI.U32 R16, R20, R8, RZ ;  /* 0x0000000814107227 */ /* 0x000fe200078e00ff */
[----:B------:R-:W-:Y:S02]  /*39e0*/  ISETP.GT.U32.AND P2, PT, R0, R13, PT ;  /* 0x0000000d0000720c */ /* 0x000fe40003f44070 */
[----:B------:R-:W-:Y:S01]  /*39f0*/  STL [R1+0x148], R18 ;  /* 0x0001481201007387 */ /* 0x000fe20000100800 */
[----:B------:R-:W-:Y:S01]  /*3a00*/  @!P1 IMAD.IADD R12, R12, 0x1, -R0 ;  /* 0x000000010c0c9824 */ /* 0x000fe200078e0a00 */
[----:B------:R-:W-:Y:S01]  /*3a10*/  ISETP.GE.AND P1, PT, R4, RZ, PT ;  /* 0x000000ff0400720c */ /* 0x000fe20003f26270 */
[----:B0-----:R-:W-:-:S02]  /*3a20*/  IMAD.MOV.U32 R3, RZ, RZ, R11 ;  /* 0x000000ffff037224 */ /* 0x001fc400078e000b */
[----:B------:R-:W-:Y:S01]  /*3a30*/  IMAD.HI.U32 R4, R20, R7, RZ ;  /* 0x0000000714047227 */ /* 0x000fe200078e00ff */
[----:B------:R-:W-:-:S03]  /*3a40*/  ISETP.GT.U32.AND P6, PT, R0, R12, PT ;  /* 0x0000000c0000720c */ /* 0x000fc60003fc4070 */
[----:B------:R-:W-:Y:S01]  /*3a50*/  @!P3 IMAD.MOV R3, RZ, RZ, -R3 ;  /* 0x000000ffff03b224 */ /* 0x000fe200078e0a03 */
[----:B------:R-:W-:Y:S01]  /*3a60*/  ISETP.GE.AND P3, PT, R9, RZ, PT ;  /* 0x000000ff0900720c */ /* 0x000fe20003f66270 */
[----:B------:R-:W-:Y:S02]  /*3a70*/  IMAD R9, R0, R17, R15 ;  /* 0x0000001100097224 */ /* 0x000fe400078e020f */
[----:B------:R-:W-:Y:S01]  /*3a80*/  IMAD.MOV R4, RZ, RZ, -R4 ;  /* 0x000000ffff047224 */ /* 0x000fe200078e0a04 */
[----:B------:R0:W-:Y:S01]  /*3a90*/  STL [R1+0x14c], R3 ;  /* 0x00014c0301007387 */ /* 0x0001e20000100800 */
[----:B------:R-:W-:-:S04]  /*3aa0*/  IMAD.HI.U32 R15, R20, R5, RZ ;  /* 0x00000005140f7227 */ /* 0x000fc800078e00ff */
[--C-:B------:R-:W-:Y:S01]  /*3ab0*/  @!P6 IMAD.IADD R12, R12, 0x1, -R0.reuse ;  /* 0x000000010c0ce824 */ /* 0x100fe200078e0a00 */
[C---:B------:R-:W-:Y:S01]  /*3ac0*/  ISETP.GT.U32.AND P6, PT, R0.reuse, R9, PT ;  /* 0x000000090000720c */ /* 0x040fe20003fc4070 */
[----:B------:R-:W-:Y:S02]  /*3ad0*/  IMAD R7, R0, R4, R7 ;  /* 0x0000000400077224 */ /* 0x000fe400078e0207 */
[----:B------:R-:W-:Y:S02]  /*3ae0*/  @!P4 IMAD.IADD R14, R14, 0x1, -R0 ;  /* 0x000000010e0ec824 */ /* 0x000fe400078e0a00 */
[----:B------:R-:W-:Y:S01]  /*3af0*/  IMAD.MOV R16, RZ, RZ, -R16 ;  /* 0x000000ffff107224 */ /* 0x000fe200078e0a10 */
[----:B------:R-:W-:Y:S01]  /*3b00*/  ISETP.GT.U32.AND P4, PT, R0, R7, PT ;  /* 0x000000070000720c */ /* 0x000fe20003f84070 */
[----:B------:R-:W-:Y:S02]  /*3b10*/  IMAD.MOV R15, RZ, RZ, -R15 ;  /* 0x000000ffff0f7224 */ /* 0x000fe400078e0a0f */
[----:B0-----:R-:W-:-:S02]  /*3b20*/  IMAD.MOV.U32 R3, RZ, RZ, R12 ;  /* 0x000000ffff037224 */ /* 0x001fc400078e000c */
[--C-:B------:R-:W-:Y:S01]  /*3b30*/  @!P2 IMAD.IADD R13, R13, 0x1, -R0.reuse ;  /* 0x000000010d0da824 */ /* 0x100fe200078e0a00 */
[----:B------:R-:W-:Y:S01]  /*3b40*/  ISETP.GE.AND P2, PT, R6, RZ, PT ;  /* 0x000000ff0600720c */ /* 0x000fe20003f46270 */
[----:B------:R-:W-:Y:S02]  /*3b50*/  @!P6 IMAD.IADD R9, R9, 0x1, -R0 ;  /* 0x000000010909e824 */ /* 0x000fe400078e0a00 */
[C---:B------:R-:W-:Y:S02]  /*3b60*/  IMAD R6, R0.reuse, R16, R8 ;  /* 0x0000001000067224 */ /* 0x040fe400078e0208 */
[C---:B------:R-:W-:Y:S02]  /*3b70*/  IMAD R5, R0.reuse, R15, R5 ;  /* 0x0000000f00057224 */ /* 0x040fe400078e0205 */
[----:B------:R-:W-:Y:S01]  /*3b80*/  @!P0 IMAD.MOV R3, RZ, RZ, -R3 ;  /* 0x000000ffff038224 */ /* 0x000fe200078e0a03 */
[C---:B------:R-:W-:Y:S01]  /*3b90*/  ISETP.GT.U32.AND P0, PT, R0.reuse, R9, PT ;  /* 0x000000090000720c */ /* 0x040fe20003f04070 */
[----:B------:R-:W-:Y:S01]  /*3ba0*/  IMAD.MOV.U32 R16, RZ, RZ, R14 ;  /* 0x000000ffff107224 */ /* 0x000fe200078e000e */
[C---:B------:R-:W-:Y:S01]  /*3bb0*/  ISETP.GT.U32.AND P6, PT, R0.reuse, R6, PT ;  /* 0x000000060000720c */ /* 0x040fe20003fc4070 */
[----:B------:R-:W-:Y:S01]  /*3bc0*/  VIADD R4, R21, 0xa6 ;  /* 0x000000a615047836 */ /* 0x000fe20000000000 */
[----:B------:R0:W-:Y:S01]  /*3bd0*/  STL [R1+0x150], R3 ;  /* 0x0001500301007387 */ /* 0x0001e20000100800 */
[----:B------:R-:W-:Y:S01]  /*3be0*/  @!P5 IMAD.MOV R16, RZ, RZ, -R16 ;  /* 0x000000ffff10d224 */ /* 0x000fe200078e0a10 */
[C---:B------:R-:W-:Y:S01]  /*3bf0*/  ISETP.GT.U32.AND P5, PT, R0.reuse, R5, PT ;  /* 0x000000050000720c */ /* 0x040fe20003fa4070 */
[----:B------:R-:W-:Y:S01]  /*3c00*/  @!P4 IMAD.IADD R7, R7, 0x1, -R0 ;  /* 0x000000010707c824 */ /* 0x000fe200078e0a00 */
[----:B------:R-:W-:Y:S01]  /*3c10*/  IABS R11, R4 ;  /* 0x00000004000b7213 */ /* 0x000fe20000000000 */
[C---:B------:R-:W-:Y:S01]  /*3c20*/  VIADD R8, R21.reuse, 0xa4 ;  /* 0x000000a415087836 */ /* 0x040fe20000000000 */
[----:B------:R-:W-:Y:S01]  /*3c30*/  STL [R1+0x158], R16 ;  /* 0x0001581001007387 */ /* 0x000fe20000100800 */
[----:B------:R-:W-:Y:S01]  /*3c40*/  VIADD R17, R21, 0x9a ;  /* 0x0000009a15117836 */ /* 0x000fe20000000000 */
[----:B------:R-:W-:Y:S01]  /*3c50*/  ISETP.GT.U32.AND P4, PT, R0, R7, PT ;  /* 0x000000070000720c */ /* 0x000fe20003f84070 */
[----:B------:R-:W-:Y:S01]  /*3c60*/  IMAD.HI.U32 R15, R20, R11, RZ ;  /* 0x0000000b140f7227 */ /* 0x000fe200078e00ff */
[----:B------:R-:W-:-:S03]  /*3c70*/  IABS R12, R8 ;  /* 0x00000008000c7213 */ /* 0x000fc60000000000 */
[----:B0-----:R-:W-:Y:S02]  /*3c80*/  IMAD.MOV.U32 R3, RZ, RZ, R13 ;  /* 0x000000ffff037224 */ /* 0x001fe400078e000d */
[--C-:B------:R-:W-:Y:S01]  /*3c90*/  @!P0 IMAD.IADD R9, R9, 0x1, -R0.reuse ;  /* 0x0000000109098824 */ /* 0x100fe200078e0a00 */
[----:B------:R-:W-:Y:S01]  /*3ca0*/  ISETP.GE.AND P0, PT, R10, RZ, PT ;  /* 0x000000ff0a00720c */ /* 0x000fe20003f06270 */
[----:B------:R-:W-:Y:S01]  /*3cb0*/  @!P1 IMAD.MOV R3, RZ, RZ, -R3 ;  /* 0x000000ffff039224 */ /* 0x000fe200078e0a03 */
[----:B------:R-:W-:Y:S01]  /*3cc0*/  ISETP.GE.AND P1, PT, R2, RZ, PT ;  /* 0x000000ff0200720c */ /* 0x000fe20003f26270 */
[----:B------:R-:W-:Y:S02]  /*3cd0*/  IMAD.MOV R14, RZ, RZ, -R15 ;  /* 0x000000ffff0e7224 */ /* 0x000fe400078e0a0f */
[----:B------:R-:W-:Y:S01]  /*3ce0*/  @!P5 IMAD.IADD R5, R5, 0x1, -R0 ;  /* 0x000000010505d824 */ /* 0x000fe200078e0a00 */
[----:B------:R0:W-:Y:S01]  /*3cf0*/  STL [R1+0x15c], R3 ;  /* 0x00015c0301007387 */ /* 0x0001e20000100800 */
[----:B------:R-:W-:Y:S01]  /*3d00*/  IMAD R2, R0, R14, R11 ;  /* 0x0000000e00027224 */ /* 0x000fe200078e020b */
[----:B------:R-:W-:Y:S01]  /*3d10*/  ISETP.GE.AND P5, PT, R4, RZ, PT ;  /* 0x000000ff0400720c */ /* 0x000fe20003fa6270 */
[----:B------:R-:W-:-:S04]  /*3d20*/  IMAD.HI.U32 R10, R20, R12, RZ ;  /* 0x0000000c140a7227 */ /* 0x000fc800078e00ff */
[----:B------:R-:W-:Y:S01]  /*3d30*/  @!P4 IMAD.IADD R7, R7, 0x1, -R0 ;  /* 0x000000010707c824 */ /* 0x000fe200078e0a00 */
[C---:B------:R-:W-:Y:S01]  /*3d40*/  ISETP.GT.U32.AND P4, PT, R0.reuse, R2, PT ;  /* 0x000000020000720c */ /* 0x040fe20003f84070 */
[----:B------:R-:W-:Y:S02]  /*3d50*/  IMAD.MOV R10, RZ, RZ, -R10 ;  /* 0x000000ffff0a7224 */ /* 0x000fe400078e0a0a */
[----:B0-----:R-:W-:Y:S02]  /*3d60*/  IMAD.MOV.U32 R3, RZ, RZ, R9 ;  /* 0x000000ffff037224 */ /* 0x001fe400078e0009 */
[C---:B------:R-:W-:Y:S02]  /*3d70*/  IMAD R4, R0.reuse, R10, R12 ;  /* 0x0000000a00047224 */ /* 0x040fe400078e020c */
[----:B------:R-:W-:Y:S01]  /*3d80*/  @!P3 IMAD.MOV R3, RZ, RZ, -R3 ;  /* 0x000000ffff03b224 */ /* 0x000fe200078e0a03 */
[----:B------:R-:W-:Y:S01]  /*3d90*/  ISETP.GT.U32.AND P3, PT, R0, R5, PT ;  /* 0x000000050000720c */ /* 0x000fe20003f64070 */
[----:B------:R-:W-:-:S02]  /*3da0*/  @!P6 IMAD.IADD R6, R6, 0x1, -R0 ;  /* 0x000000010606e824 */ /* 0x000fc400078e0a00 */
[C---:B------:R-:W-:Y:S01]  /*3db0*/  VIADD R11, R21.reuse, 0xa2 ;  /* 0x000000a2150b7836 */ /* 0x040fe20000000000 */
[----:B------:R0:W-:Y:S01]  /*3dc0*/  STL [R1+0x160], R3 ;  /* 0x0001600301007387 */ /* 0x0001e20000100800 */
[--C-:B------:R-:W-:Y:S01]  /*3dd0*/  @!P4 IMAD.IADD R2, R2, 0x1, -R0.reuse ;  /* 0x000000010202c824 */ /* 0x100fe200078e0a00 */
[C---:B------:R-:W-:Y:S01]  /*3de0*/  ISETP.GT.U32.AND P6, PT, R0.reuse, R6, PT ;  /* 0x000000060000720c */ /* 0x040fe20003fc4070 */
[C---:B------:R-:W-:Y:S01]  /*3df0*/  VIADD R10, R21.reuse, 0xa0 ;  /* 0x000000a0150a7836 */ /* 0x040fe20000000000 */
[----:B------:R-:W-:Y:S01]  /*3e00*/  IABS R16, R11 ;  /* 0x0000000b00107213 */ /* 0x000fe20000000000 */
[C---:B------:R-:W-:Y:S01]  /*3e10*/  VIADD R9, R21.reuse, 0x9e ;  /* 0x0000009e15097836 */ /* 0x040fe20000000000 */
[C---:B------:R-:W-:Y:S01]  /*3e20*/  ISETP.GT.U32.AND P4, PT, R0.reuse, R2, PT ;  /* 0x000000020000720c */ /* 0x040fe20003f84070 */
[----:B------:R-:W-:Y:S02]  /*3e30*/  VIADD R13, R21, 0x98 ;  /* 0x00000098150d7836 */ /* 0x000fe40000000000 */
[----:B------:R-:W-:Y:S01]  /*3e40*/  @!P3 IMAD.IADD R5, R5, 0x1, -R0 ;  /* 0x000000010505b824 */ /* 0x000fe200078e0a00 */
[----:B------:R-:W-:Y:S01]  /*3e50*/  ISETP.GT.U32.AND P3, PT, R0, R4, PT ;  /* 0x000000040000720c */ /* 0x000fe20003f64070 */
[----:B0-----:R-:W-:Y:S01]  /*3e60*/  IMAD.MOV.U32 R3, RZ, RZ, R7 ;  /* 0x000000ffff037224 */ /* 0x001fe200078e0007 */
[----:B------:R-:W-:Y:S01]  /*3e70*/  IABS R15, R13 ;  /* 0x0000000d000f7213 */ /* 0x000fe20000000000 */
[----:B------:R-:W-:-:S04]  /*3e80*/  IMAD.HI.U32 R7, R20, R16, RZ ;  /* 0x0000001014077227 */ /* 0x000fc800078e00ff */
[----:B------:R-:W-:Y:S01]  /*3e90*/  @!P2 IMAD.MOV R3, RZ, RZ, -R3 ;  /* 0x000000ffff03a224 */ /* 0x000fe200078e0a03 */
[----:B------:R-:W-:Y:S01]  /*3ea0*/  ISETP.GE.AND P2, PT, R11, RZ, PT ;  /* 0x000000ff0b00720c */ /* 0x000fe20003f46270 */
[--C-:B------:R-:W-:Y:S01]  /*3eb0*/  @!P6 IMAD.IADD R6, R6, 0x1, -R0.reuse ;  /* 0x000000010606e824 */ /* 0x100fe200078e0a00 */
[----:B------:R-:W-:Y:S01]  /*3ec0*/  ISETP.GE.AND P6, PT, R8, RZ, PT ;  /* 0x000000ff0800720c */ /* 0x000fe20003fc6270 */
[--C-:B------:R-:W-:Y:S01]  /*3ed0*/  @!P4 IMAD.IADD R2, R2, 0x1, -R0.reuse ;  /* 0x000000010202c824 */ /* 0x100fe200078e0a00 */
[----:B------:R0:W-:Y:S01]  /*3ee0*/  STL [R1+0x164], R3 ;  /* 0x0001640301007387 */ /* 0x0001e20000100800 */
[----:B------:R-:W-:Y:S02]  /*3ef0*/  @!P3 IMAD.IADD R4, R4, 0x1, -R0 ;  /* 0x000000010404b824 */ /* 0x000fe400078e0a00 */
[----:B------:R-:W-:Y:S01]  /*3f00*/  @!P1 IMAD.MOV R6, RZ, RZ, -R6 ;  /* 0x000000ffff069224 */ /* 0x000fe200078e0a06 */
[----:B------:R-:W-:Y:S01]  /*3f10*/  ISETP.GE.AND P1, PT, R10, RZ, PT ;  /* 0x000000ff0a00720c */ /* 0x000fe20003f26270 */
[----:B------:R-:W-:Y:S01]  /*3f20*/  IMAD.MOV R7, RZ, RZ, -R7 ;  /* 0x000000ffff077224 */ /* 0x000fe200078e0a07 */
[----:B------:R-:W-:Y:S01]  /*3f30*/  ISETP.GT.U32.AND P3, PT, R0, R4, PT ;  /* 0x000000040000720c */ /* 0x000fe20003f64070 */
[----:B------:R-:W-:Y:S01]  /*3f40*/  VIADD R8, R21, 0x9c ;  /* 0x0000009c15087836 */ /* 0x000fe20000000000 */
[----:B------:R-:W-:Y:S01]  /*3f50*/  IABS R10, R10 ;  /* 0x0000000a000a7213 */ /* 0x000fe20000000000 */
[----:B------:R1:W-:Y:S01]  /*3f60*/  STL [R1+0x16c], R6 ;  /* 0x00016c0601007387 */ /* 0x0003e20000100800 */
[----:B0-----:R-:W-:-:S02]  /*3f70*/  IMAD.MOV.U32 R3, RZ, RZ, R5 ;  /* 0x000000ffff037224 */ /* 0x001fc400078e0005 */
[----:B------:R-:W-:Y:S01]  /*3f80*/  IMAD R16, R0, R7, R16 ;  /* 0x0000000700107224 */ /* 0x000fe200078e0210 */
[----:B------:R-:W-:Y:S01]  /*3f90*/  ISETP.GE.AND P4, PT, R8, RZ, PT ;  /* 0x000000ff0800720c */ /* 0x000fe20003f86270 */
[----:B------:R-:W-:Y:S01]  /*3fa0*/  @!P0 IMAD.MOV R3, RZ, RZ, -R3 ;  /* 0x000000ffff038224 */ /* 0x000fe200078e0a03 */
[----:B------:R-:W-:Y:S01]  /*3fb0*/  ISETP.GE.AND P0, PT, R9, RZ, PT ;  /* 0x000000ff0900720c */ /* 0x000fe20003f06270 */
[C---:B------:R-:W-:Y:S01]  /*3fc0*/  VIADD R7, R21.reuse, 0x94 ;  /* 0x0000009415077836 */ /* 0x040fe20000000000 */
[----:B------:R-:W-:Y:S01]  /*3fd0*/  IABS R9, R9 ;  /* 0x0000000900097213 */ /* 0x000fe20000000000 */
[----:B------:R-:W-:Y:S01]  /*3fe0*/  VIADD R22, R21, 0x5c ;  /* 0x0000005c15167836 */ /* 0x000fe20000000000 */
[----:B------:R0:W-:Y:S01]  /*3ff0*/  STL [R1+0x170], R3 ;  /* 0x0001700301007387 */ /* 0x0001e20000100800 */
[C---:B-1----:R-:W-:Y:S01]  /*4000*/  IMAD.HI.U32 R6, R20.reuse, R10, RZ ;  /* 0x0000000a14067227 */ /* 0x042fe200078e00ff */
[----:B------:R-:W-:Y:S02]  /*4010*/  IABS R8, R8 ;  /* 0x0000000800087213 */ /* 0x000fe40000000000 */
[----:B------:R-:W-:Y:S01]  /*4020*/  IABS R14, R7 ;  /* 0x00000007000e7213 */ /* 0x000fe20000000000 */
[----:B------:R-:W-:-:S04]  /*4030*/  IMAD.HI.U32 R5, R20, R9, RZ ;  /* 0x0000000914057227 */ /* 0x000fc800078e00ff */
[----:B------:R-:W-:Y:S02]  /*4040*/  IMAD.MOV R6, RZ, RZ, -R6 ;  /* 0x000000ffff067224 */ /* 0x000fe400078e0a06 */
[----:B0-----:R-:W-:Y:S02]  /*4050*/  IMAD.MOV.U32 R3, RZ, RZ, R2 ;  /* 0x000000ffff037224 */ /* 0x001fe400078e0002 */
[----:B------:R-:W-:Y:S02]  /*4060*/  IMAD.MOV R5, RZ, RZ, -R5 ;  /* 0x000000ffff057224 */ /* 0x000fe400078e0a05 */
[----:B------:R-:W-:Y:S01]  /*4070*/  @!P5 IMAD.MOV R3, RZ, RZ, -R3 ;  /* 0x000000ffff03d224 */ /* 0x000fe200078e0a03 */
[----:B------:R-:W-:Y:S01]  /*4080*/  ISETP.GT.U32.AND P5, PT, R0, R16, PT ;  /* 0x000000100000720c */ /* 0x000fe20003fa4070 */
[----:B------:R-:W-:Y:S02]  /*4090*/  @!P3 IMAD.IADD R4, R4, 0x1, -R0 ;  /* 0x000000010404b824 */ /* 0x000fe400078e0a00 */
[C---:B------:R-:W-:Y:S01]  /*40a0*/  IMAD R10, R0.reuse, R6, R10 ;  /* 0x00000006000a7224 */ /* 0x040fe200078e020a */
[----:B------:R0:W-:Y:S01]  /*40b0*/  STL [R1+0x178], R3 ;  /* 0x0001780301007387 */ /* 0x0001e20000100800 */
[----:B------:R-:W-:-:S02]  /*40c0*/  IMAD R9, R0, R5, R9 ;  /* 0x0000000500097224 */ /* 0x000fc400078e0209 */
[----:B------:R-:W-:Y:S01]  /*40d0*/  IMAD.HI.U32 R2, R20, R8, RZ ;  /* 0x0000000814027227 */ /* 0x000fe200078e00ff */
[----:B------:R-:W-:-:S03]  /*40e0*/  ISETP.GT.U32.AND P3, PT, R0, R10, PT ;  /* 0x0000000a0000720c */ /* 0x000fc60003f64070 */
[----:B------:R-:W-:Y:S02]  /*40f0*/  IMAD.MOV R2, RZ, RZ, -R2 ;  /* 0x000000ffff027224 */ /* 0x000fe400078e0a02 */
[----:B------:R-:W-:Y:S02]  /*4100*/  @!P5 IMAD.IADD R16, R16, 0x1, -R0 ;  /* 0x000000011010d824 */ /* 0x000fe400078e0a00 */
[----:B0-----:R-:W-:Y:S01]  /*4110*/  IMAD.MOV.U32 R3, RZ, RZ, R4 ;  /* 0x000000ffff037224 */ /* 0x001fe200078e0004 */
[----:B------:R-:W-:Y:S01]  /*4120*/  IABS R4, R17 ;  /* 0x0000001100047213 */ /* 0x000fe20000000000 */
[----:B------:R-:W-:Y:S01]  /*4130*/  IMAD.HI.U32 R5, R20, R15, RZ ;  /* 0x0000000f14057227 */ /* 0x000fe200078e00ff */
[----:B------:R-:W-:-:S03]  /*4140*/  ISETP.GT.U32.AND P5, PT, R0, R16, PT ;  /* 0x000000100000720c */ /* 0x000fc60003fa4070 */
[----:B------:R-:W-:Y:S01]  /*4150*/  @!P6 IMAD.MOV R3, RZ, RZ, -R3 ;  /* 0x000000ffff03e224 */ /* 0x000fe200078e0a03 */
[----:B------:R-:W-:Y:S01]  /*4160*/  ISETP.GT.U32.AND P6, PT, R0, R9, PT ;  /* 0x000000090000720c */ /* 0x000fe20003fc4070 */
[----:B------:R-:W-:Y:S02]  /*4170*/  @!P3 IMAD.IADD R10, R10, 0x1, -R0 ;  /* 0x000000010a0ab824 */ /* 0x000fe400078e0a00 */
[----:B------:R-:W-:Y:S01]  /*4180*/  IMAD.HI.U32 R11, R20, R4, RZ ;  /* 0x00000004140b7227 */ /* 0x000fe200078e00ff */
[----:B------:R0:W-:Y:S02]  /*4190*/  STL [R1+0x180], R3 ;  /* 0x0001800301007387 */ /* 0x0001e40000100800 */
[C---:B------:R-:W-:Y:S01]  /*41a0*/  ISETP.GT.U32.AND P3, PT, R0.reuse, R10, PT ;  /* 0x0000000a0000720c */ /* 0x040fe20003f64070 */
[----:B------:R-:W-:Y:S02]  /*41b0*/  IMAD R8, R0, R2, R8 ;  /* 0x0000000200087224 */ /* 0x000fe400078e0208 */
[----:B------:R-:W-:-:S02]  /*41c0*/  IMAD.MOV R11, RZ, RZ, -R11 ;  /* 0x000000ffff0b7224 */ /* 0x000fc400078e0a0b */
[----:B------:R-:W-:Y:S02]  /*41d0*/  IMAD.MOV R5, RZ, RZ, -R5 ;  /* 0x000000ffff057224 */ /* 0x000fe400078e0a05 */
[--C-:B------:R-:W-:Y:S02]  /*41e0*/  @!P6 IMAD.IADD R9, R9, 0x1, -R0.reuse ;  /* 0x000000010909e824 */ /* 0x100fe400078e0a00 */
[----:B------:R-:W-:Y:S01]  /*41f0*/  @!P5 IMAD.IADD R16, R16, 0x1, -R0 ;  /* 0x000000011010d824 */ /* 0x000fe200078e0a00 */
[C---:B------:R-:W-:Y:S01]  /*4200*/  ISETP.GT.U32.AND P5, PT, R0.reuse, R8, PT ;  /* 0x000000080000720c */ /* 0x040fe20003fa4070 */
[C---:B------:R-:W-:Y:S01]  /*4210*/  IMAD R4, R0.reuse, R11, R4 ;  /* 0x0000000b00047224 */ /* 0x040fe200078e0204 */
[C---:B------:R-:W-:Y:S01]  /*4220*/  ISETP.GT.U32.AND P6, PT, R0.reuse, R9, PT ;  /* 0x000000090000720c */ /* 0x040fe20003fc4070 */
[----:B------:R-:W-:Y:S02]  /*4230*/  IMAD R15, R0, R5, R15 ;  /* 0x00000005000f7224 */ /* 0x000fe400078e020f */
[----:B------:R-:W-:Y:S01]  /*4240*/  @!P3 IMAD.IADD R10, R10, 0x1, -R0 ;  /* 0x000000010a0ab824 */ /* 0x000fe200078e0a00 */
[----:B------:R-:W-:Y:S01]  /*4250*/  ISETP.GT.U32.AND P3, PT, R0, R4, PT ;  /* 0x000000040000720c */ /* 0x000fe20003f64070 */
[----:B------:R-:W-:-:S02]  /*4260*/  VIADD R2, R21, 0x96 ;  /* 0x0000009615027836 */ /* 0x000fc40000000000 */
[----:B------:R-:W-:Y:S02]  /*4270*/  VIADD R5, R21, 0x92 ;  /* 0x0000009215057836 */ /* 0x000fe40000000000 */
[----:B0-----:R-:W-:Y:S01]  /*4280*/  IMAD.MOV.U32 R3, RZ, RZ, R16 ;  /* 0x000000ffff037224 */ /* 0x001fe200078e0010 */
[----:B------:R-:W-:Y:S01]  /*4290*/  IABS R6, R2 ;  /* 0x0000000200067213 */ /* 0x000fe20000000000 */
[--C-:B------:R-:W-:Y:S01]  /*42a0*/  @!P5 IMAD.IADD R8, R8, 0x1, -R0.reuse ;  /* 0x000000010808d824 */ /* 0x100fe200078e0a00 */
[----:B------:R-:W-:Y:S01]  /*42b0*/  IABS R16, R5 ;  /* 0x0000000500107213 */ /* 0x000fe20000000000 */
[--C-:B------:R-:W-:Y:S01]  /*42c0*/  @!P6 IMAD.IADD R9, R9, 0x1, -R0.reuse ;  /* 0x000000010909e824 */ /* 0x100fe200078e0a00 */
[C---:B------:R-:W-:Y:S01]  /*42d0*/  ISETP.GT.U32.AND P6, PT, R0.reuse, R15, PT ;  /* 0x0000000f0000720c */ /* 0x040fe20003fc4070 */
[----:B------:R-:W-:Y:S01]  /*42e0*/  @!P2 IMAD.MOV R3, RZ, RZ, -R3 ;  /* 0x000000ffff03a224 */ /* 0x000fe200078e0a03 */
[----:B------:R-:W-:Y:S01]  /*42f0*/  ISETP.GT.U32.AND P2, PT, R0, R8, PT ;  /* 0x000000080000720c */ /* 0x000fe20003f44070 */
[----:B------:R-:W-:Y:S01]  /*4300*/  @!P3 IMAD.IADD R4, R4, 0x1, -R0 ;  /* 0x000000010404b824 */ /* 0x000fe200078e0a00 */
[----:B------:R-:W-:Y:S01]  /*4310*/  ISETP.GE.AND P3, PT, R13, RZ, PT ;  /* 0x000000ff0d00720c */ /* 0x000fe20003f66270 */
[----:B------:R-:W-:Y:S01]  /*4320*/  IMAD.HI.U32 R12, R20, R6, RZ ;  /* 0x00000006140c7227 */ /* 0x000fe200078e00ff */
[----:B------:R0:W-:Y:S01]  /*4330*/  STL [R1+0x188], R3 ;  /* 0x0001880301007387 */ /* 0x0001e20000100800 */
[----:B------:R-:W-:-:S02]  /*4340*/  ISETP.GE.AND P5, PT, R17, RZ, PT ;  /* 0x000000ff1100720c */ /* 0x000fc40003fa6270 */
[----:B------:R-:W-:Y:S02]  /*4350*/  IMAD.MOV.U32 R13, RZ, RZ, R16 ;  /* 0x000000ffff0d7224 */ /* 0x000fe400078e0010 */
[----:B------:R-:W-:Y:S02]  /*4360*/  IMAD.MOV R12, RZ, RZ, -R12 ;  /* 0x000000ffff0c7224 */ /* 0x000fe400078e0a0c */
[----:B------:R-:W-:Y:S02]  /*4370*/  @!P6 IMAD.IADD R15, R15, 0x1, -R0 ;  /* 0x000000010f0fe824 */ /* 0x000fe400078e0a00 */
[----:B------:R-:W-:-:S03]  /*4380*/  IMAD.HI.U32 R11, R20, R14, RZ ;  /* 0x0000000e140b7227 */ /* 0x000fc600078e00ff */
[----:B------:R-:W-:Y:S01]  /*4390*/  ISETP.GT.U32.AND P6, PT, R0, R15, PT ;  /* 0x0000000f0000720c */ /* 0x000fe20003fc4070 */
[----:B0-----:R-:W-:Y:S02]  /*43a0*/  IMAD.MOV.U32 R3, RZ, RZ, R10 ;  /* 0x000000ffff037224 */ /* 0x001fe400078e000a */
[----:B------:R-:W-:-:S04]  /*43b0*/  IMAD.HI.U32 R10, R20, R13, RZ ;  /* 0x0000000d140a7227 */ /* 0x000fc800078e00ff */
[C---:B------:R-:W-:Y:S02]  /*43c0*/  IMAD R6, R0.reuse, R12, R6 ;  /* 0x0000000c00067224 */ /* 0x040fe400078e0206 */
[----:B------:R-:W-:Y:S01]  /*43d0*/  @!P1 IMAD.MOV R3, RZ, RZ, -R3 ;  /* 0x000000ffff039224 */ /* 0x000fe200078e0a03 */
[----:B------:R-:W-:Y:S01]  /*43e0*/  ISETP.GT.U32.AND P1, PT, R0, R4, PT ;  /* 0x000000040000720c */ /* 0x000fe20003f24070 */
[----:B------:R-:W-:Y:S02]  /*43f0*/  IMAD.MOV R10, RZ, RZ, -R10 ;  /* 0x000000ffff0a7224 */ /* 0x000fe400078e0a0a */
[----:B------:R-:W-:Y:S01]  /*4400*/  IMAD.MOV R11, RZ, RZ, -R11 ;  /* 0x000000ffff0b7224 */ /* 0x000fe200078e0a0b */
[----:B------:R0:W-:Y:S01]  /*4410*/  STL [R1+0x190], R3 ;  /* 0x0001900301007387 */ /* 0x0001e20000100800 */
[----:B------:R-:W-:Y:S01]  /*4420*/  @!P2 IMAD.IADD R8, R8, 0x1, -R0 ;  /* 0x000000010808a824 */ /* 0x000fe200078e0a00 */
[C---:B------:R-:W-:Y:S01]  /*4430*/  ISETP.GT.U32.AND P2, PT, R0.reuse, R6, PT ;  /* 0x000000060000720c */ /* 0x040fe20003f44070 */
[----:B------:R-:W-:-:S02]  /*4440*/  IMAD R13, R0, R10, R13 ;  /* 0x0000000a000d7224 */ /* 0x000fc400078e020d */
[----:B------:R-:W-:Y:S02]  /*4450*/  IMAD R14, R0, R11, R14 ;  /* 0x0000000b000e7224 */ /* 0x000fe400078e020e */
[----:B------:R-:W-:Y:S01]  /*4460*/  @!P0 IMAD.MOV R9, RZ, RZ, -R9 ;  /* 0x000000ffff098224 */ /* 0x000fe200078e0a09 */
[----:B------:R-:W-:Y:S01]  /*4470*/  ISETP.GE.AND P0, PT, R2, RZ, PT ;  /* 0x000000ff0200720c */ /* 0x000fe20003f06270 */
[----:B------:R-:W-:Y:S01]  /*4480*/  @!P6 IMAD.IADD R15, R15, 0x1, -R0 ;  /* 0x000000010f0fe824 */ /* 0x000fe200078e0a00 */
[C---:B------:R-:W-:Y:S01]  /*4490*/  ISETP.GT.U32.AND P6, PT, R0.reuse, R13, PT ;  /* 0x0000000d0000720c */ /* 0x040fe20003fc4070 */
[----:B0-----:R-:W-:Y:S01]  /*44a0*/  IMAD.MOV.U32 R3, RZ, RZ, R8 ;  /* 0x000000ffff037224 */ /* 0x001fe200078e0008 */
[----:B------:R0:W-:Y:S01]  /*44b0*/  STL [R1+0x184], R9 ;  /* 0x0001840901007387 */ /* 0x0001e20000100800 */
[----:B------:R-:W-:Y:S02]  /*44c0*/  VIADD R2, R21, 0x90 ;  /* 0x0000009015027836 */ /* 0x000fe40000000000 */
[----:B------:R-:W-:Y:S01]  /*44d0*/  @!P4 IMAD.MOV R3, RZ, RZ, -R3 ;  /* 0x000000ffff03c224 */ /* 0x000fe200078e0a03 */
[----:B------:R-:W-:Y:S01]  /*44e0*/  ISETP.GT.U32.AND P4, PT, R0, R14, PT ;  /* 0x0000000e0000720c */ /* 0x000fe20003f84070 */
[--C-:B------:R-:W-:Y:S01]  /*44f0*/  @!P2 IMAD.IADD R6, R6, 0x1, -R0.reuse ;  /* 0x000000010606a824 */ /* 0x100fe200078e0a00 */
[----:B------:R-:W-:Y:S01]  /*4500*/  ISETP.GE.AND P2, PT, R5, RZ, PT ;  /* 0x000000ff0500720c */ /* 0x000fe20003f46270 */
[--C-:B------:R-:W-:Y:S01]  /*4510*/  @!P1 IMAD.IADD R4, R4, 0x1, -R0.reuse ;  /* 0x0000000104049824 */ /* 0x100fe200078e0a00 */
[----:B------:R1:W-:Y:S01]  /*4520*/  STL [R1+0x19c], R3 ;  /* 0x00019c0301007387 */ /* 0x0003e20000100800 */
[----:B------:R-:W-:Y:S01]  /*4530*/  IABS R8, R2 ;  /* 0x0000000200087213 */ /* 0x000fe20000000000 */
[----:B0-----:R-:W-:Y:S01]  /*4540*/  VIADD R9, R21, 0x8e ;  /* 0x0000008e15097836 */ /* 0x001fe20000000000 */
[----:B------:R-:W-:Y:S01]  /*4550*/  ISETP.GE.AND P1, PT, R7, RZ, PT ;  /* 0x000000ff0700720c */ /* 0x000fe20003f26270 */
[----:B------:R-:W-:-:S02]  /*4560*/  @!P6 IMAD.IADD R13, R13, 0x1, -R0 ;  /* 0x000000010d0de824 */ /* 0x000fc400078e0a00 */
[----:B------:R-:W-:Y:S01]  /*4570*/  IMAD.HI.U32 R7, R20, R8, RZ ;  /* 0x0000000814077227 */ /* 0x000fe200078e00ff */
[----:B------:R-:W-:-:S03]  /*4580*/  IABS R5, R9 ;  /* 0x0000000900057213 */ /* 0x000fc60000000000 */
[----:B-1----:R-:W-:Y:S02]  /*4590*/  IMAD.MOV.U32 R3, RZ, RZ, R4 ;  /* 0x000000ffff037224 */ /* 0x002fe400078e0004 */
[----:B------:R-:W-:Y:S01]  /*45a0*/  @!P4 IMAD.IADD R14, R14, 0x1, -R0 ;  /* 0x000000010e0ec824 */ /* 0x000fe200078e0a00 */
[C---:B------:R-:W-:Y:S01]  /*45b0*/  ISETP.GT.U32.AND P4, PT, R0.reuse, R6, PT ;  /* 0x000000060000720c */ /* 0x040fe20003f84070 */
[----:B------:R-:W-:Y:S02]  /*45c0*/  IMAD.MOV.U32 R4, RZ, RZ, R5 ;  /* 0x000000ffff047224 */ /* 0x000fe400078e0005 */
[----:B------:R-:W-:Y:S01]  /*45d0*/  @!P5 IMAD.MOV R3, RZ, RZ, -R3 ;  /* 0x000000ffff03d224 */ /* 0x000fe200078e0a03 */
[----:B------:R-:W-:Y:S01]  /*45e0*/  ISETP.GT.U32.AND P5, PT, R0, R13, PT ;  /* 0x0000000d0000720c */ /* 0x000fe20003fa4070 */
[----:B------:R-:W-:Y:S01]  /*45f0*/  IMAD.HI.U32 R5, R20, R4, RZ ;  /* 0x0000000414057227 */ /* 0x000fe200078e00ff */
[----:B------:R-:W-:Y:S02]  /*4600*/  ISETP.GT.U32.AND P6, PT, R0, R14, PT ;  /* 0x0000000e0000720c */ /* 0x000fe40003fc4070 */
[----:B------:R0:W-:Y:S01]  /*4610*/  STL [R1+0x1a4], R3 ;  /* 0x0001a40301007387 */ /* 0x0001e20000100800 */
[----:B------:R-:W-:-:S02]  /*4620*/  IMAD.MOV R7, RZ, RZ, -R7 ;  /* 0x000000ffff077224 */ /* 0x000fc400078e0a07 */
[----:B------:R-:W-:Y:S02]  /*4630*/  IMAD.MOV R5, RZ, RZ, -R5 ;  /* 0x000000ffff057224 */ /* 0x000fe400078e0a05 */
[C---:B------:R-:W-:Y:S02]  /*4640*/  IMAD R8, R0.reuse, R7, R8 ;  /* 0x0000000700087224 */ /* 0x040fe400078e0208 */
[----:B------:R-:W-:Y:S02]  /*4650*/  IMAD R4, R0, R5, R4 ;  /* 0x0000000500047224 */ /* 0x000fe400078e0204 */
[--C-:B------:R-:W-:Y:S01]  /*4660*/  @!P4 IMAD.IADD R6, R6, 0x1, -R0.reuse ;  /* 0x000000010606c824 */ /* 0x100fe200078e0a00 */
[C---:B------:R-:W-:Y:S01]  /*4670*/  ISETP.GT.U32.AND P4, PT, R0.reuse, R8, PT ;  /* 0x000000080000720c */ /* 0x040fe20003f84070 */
[----:B------:R-:W-:Y:S01]  /*4680*/  @!P5 IMAD.IADD R13, R13, 0x1, -R0 ;  /* 0x000000010d0dd824 */ /* 0x000fe200078e0a00 */
[----:B------:R-:W-:Y:S01]  /*4690*/  ISETP.GT.U32.AND P5, PT, R0, R4, PT ;  /* 0x000000040000720c */ /* 0x000fe20003fa4070 */
[----:B------:R-:W-:-:S02]  /*46a0*/  VIADD R12, R21, 0x8c ;  /* 0x0000008c150c7836 */ /* 0x000fc40000000000 */
[C---:B------:R-:W-:Y:S02]  /*46b0*/  VIADD R11, R21.reuse, 0x8a ;  /* 0x0000008a150b7836 */ /* 0x040fe40000000000 */
[--C-:B------:R-:W-:Y:S01]  /*46c0*/  @!P6 IMAD.IADD R14, R14, 0x1, -R0.reuse ;  /* 0x000000010e0ee824 */ /* 0x100fe200078e0a00 */
[----:B------:R-:W-:Y:S01]  /*46d0*/  IABS R10, R12 ;  /* 0x0000000c000a7213 */ /* 0x000fe20000000000 */
[----:B------:R-:W-:Y:S01]  /*46e0*/  @!P3 IMAD.MOV R15, RZ, RZ, -R15 ;  /* 0x000000ffff0fb224 */ /* 0x000fe200078e0a0f */
[----:B------:R-:W-:Y:S01]  /*46f0*/  ISETP.GE.AND P6, PT, R2, RZ, PT ;  /* 0x000000ff0200720c */ /* 0x000fe20003fc6270 */
[----:B------:R-:W-:Y:S01]  /*4700*/  VIADD R2, R21, 0x88 ;  /* 0x0000008815027836 */ /* 0x000fe20000000000 */
[----:B------:R-:W-:Y:S01]  /*4710*/  IABS R17, R11 ;  /* 0x0000000b00117213 */ /* 0x000fe20000000000 */
[----:B------:R-:W-:Y:S01]  /*4720*/  IMAD.HI.U32 R5, R20, R10, RZ ;  /* 0x0000000a14057227 */ /* 0x000fe200078e00ff */
[----:B------:R-:W-:Y:S03]  /*4730*/  STL [R1+0x18c], R15 ;  /* 0x00018c0f01007387 */ /* 0x000fe60000100800 */
[--C-:B------:R-:W-:Y:S01]  /*4740*/  @!P4 IMAD.IADD R8, R8, 0x1, -R0.reuse ;  /* 0x000000010808c824 */ /* 0x100fe200078e0a00 */
[----:B------:R-:W-:Y:S01]  /*4750*/  ISETP.GE.AND P4, PT, R9, RZ, PT ;  /* 0x000000ff0900720c */ /* 0x000fe20003f86270 */
[----:B------:R-:W-:-:S02]  /*4760*/  @!P5 IMAD.IADD R4, R4, 0x1, -R0 ;  /* 0x000000010404d824 */ /* 0x000fc400078e0a00 */
[----:B------:R-:W-:Y:S01]  /*4770*/  IMAD.MOV R5, RZ, RZ, -R5 ;  /* 0x000000ffff057224 */ /* 0x000fe200078e0a05 */
[C---:B------:R-:W-:Y:S01]  /*4780*/  ISETP.GT.U32.AND P3, PT, R0.reuse, R8, PT ;  /* 0x000000080000720c */ /* 0x040fe20003f64070 */
[----:B0-----:R-:W-:Y:S01]  /*4790*/  IMAD.MOV.U32 R3, RZ, RZ, R6 ;  /* 0x000000ffff037224 */ /* 0x001fe200078e0006 */
[C---:B------:R-:W-:Y:S01]  /*47a0*/  ISETP.GT.U32.AND P5, PT, R0.reuse, R4, PT ;  /* 0x000000040000720c */ /* 0x040fe20003fa4070 */
[----:B------:R-:W-:Y:S01]  /*47b0*/  IMAD R10, R0, R5, R10 ;  /* 0x00000005000a7224 */ /* 0x000fe200078e020a */
[----:B------:R-:W-:Y:S01]  /*47c0*/  IABS R5, R2 ;  /* 0x0000000200057213 */ /* 0x000fe20000000000 */
[----:B------:R-:W-:-:S04]  /*47d0*/  IMAD.HI.U32 R7, R20, R17, RZ ;  /* 0x0000001114077227 */ /* 0x000fc800078e00ff */
[----:B------:R-:W-:Y:S01]  /*47e0*/  @!P0 IMAD.MOV R3, RZ, RZ, -R3 ;  /* 0x000000ffff038224 */ /* 0x000fe200078e0a03 */
[----:B------:R-:W-:Y:S01]  /*47f0*/  ISETP.GT.U32.AND P0, PT, R0, R10, PT ;  /* 0x0000000a0000720c */ /* 0x000fe20003f04070 */
[----:B------:R-:W-:-:S03]  /*4800*/  IMAD.HI.U32 R6, R20, R5, RZ ;  /* 0x0000000514067227 */ /* 0x000fc600078e00ff */
[----:B------:R0:W-:Y:S01]  /*4810*/  STL [R1+0x1b8], R3 ;  /* 0x0001b80301007387 */ /* 0x0001e20000100800 */
[----:B------:R-:W-:Y:S02]  /*4820*/  IMAD.MOV R7, RZ, RZ, -R7 ;  /* 0x000000ffff077224 */ /* 0x000fe400078e0a07 */
[----:B------:R-:W-:Y:S02]  /*4830*/  VIADD R9, R21, 0x86 ;  /* 0x0000008615097836 */ /* 0x000fe40000000000 */
[----:B------:R-:W-:Y:S02]  /*4840*/  @!P1 IMAD.MOV R14, RZ, RZ, -R14 ;  /* 0x000000ffff0e9224 */ /* 0x000fe400078e0a0e */
[----:B------:R-:W-:Y:S01]  /*4850*/  @!P3 IMAD.IADD R8, R8, 0x1, -R0 ;  /* 0x000000010808b824 */ /* 0x000fe200078e0a00 */
[----:B------:R-:W-:Y:S01]  /*4860*/  ISETP.GE.AND P3, PT, R11, RZ, PT ;  /* 0x000000ff0b00720c */ /* 0x000fe20003f66270 */
[----:B------:R-:W-:Y:S01]  /*4870*/  IMAD.MOV R6, RZ, RZ, -R6 ;  /* 0x000000ffff067224 */ /* 0x000fe200078e0a06 */
[----:B------:R1:W-:Y:S01]  /*4880*/  STL [R1+0x1a0], R14 ;  /* 0x0001a00e01007387 */ /* 0x0003e20000100800 */
[----:B------:R-:W-:Y:S01]  /*4890*/  IMAD R17, R0, R7, R17 ;  /* 0x0000000700117224 */ /* 0x000fe200078e0211 */
[----:B------:R-:W-:Y:S01]  /*48a0*/  IABS R7, R9 ;  /* 0x0000000900077213 */ /* 0x000fe20000000000 */
[----:B------:R-:W-:Y:S01]  /*48b0*/  @!P5 IMAD.IADD R4, R4, 0x1, -R0 ;  /* 0x000000010404d824 */ /* 0x000fe200078e0a00 */
[----:B------:R-:W-:Y:S01]  /*48c0*/  ISETP.GE.AND P5, PT, R2, RZ, PT ;  /* 0x000000ff0200720c */ /* 0x000fe20003fa6270 */
[C---:B------:R-:W-:Y:S01]  /*48d0*/  IMAD R2, R0.reuse, R6, R5 ;  /* 0x0000000600027224 */ /* 0x040fe200078e0205 */
[----:B------:R-:W-:Y:S01]  /*48e0*/  ISETP.GT.U32.AND P1, PT, R0, R17, PT ;  /* 0x000000110000720c */ /* 0x000fe20003f24070 */
[----:B0-----:R-:W-:-:S02]  /*48f0*/  IMAD.MOV.U32 R3, RZ, RZ, R13 ;  /* 0x000000ffff037224 */ /* 0x001fc400078e000d */
[----:B------:R-:W-:-:S04]  /*4900*/  IMAD.HI.U32 R13, R20, R7, RZ ;  /* 0x00000007140d7227 */ /* 0x000fc800078e00ff */
[----:B-1----:R-:W-:Y:S02]  /*4910*/  IMAD.MOV.U32 R14, RZ, RZ, R8 ;  /* 0x000000ffff0e7224 */ /* 0x002fe400078e0008 */
[----:B------:R-:W-:Y:S02]  /*4920*/  @!P0 IMAD.IADD R10, R10, 0x1, -R0 ;  /* 0x000000010a0a8824 */ /* 0x000fe400078e0a00 */
[----:B------:R-:W-:Y:S01]  /*4930*/  @!P6 IMAD.MOV R14, RZ, RZ, -R14 ;  /* 0x000000ffff0ee224 */ /* 0x000fe200078e0a0e */
[C---:B------:R-:W-:Y:S01]  /*4940*/  ISETP.GT.U32.AND P6, PT, R0.reuse, R2, PT ;  /* 0x000000020000720c */ /* 0x040fe20003fc4070 */
[----:B------:R-:W-:Y:S01]  /*4950*/  @!P2 IMAD.MOV R3, RZ, RZ, -R3 ;  /* 0x000000ffff03a224 */ /* 0x000fe200078e0a03 */
[----:B------:R-:W-:Y:S01]  /*4960*/  ISETP.GT.U32.AND P0, PT, R0, R10, PT ;  /* 0x0000000a0000720c */ /* 0x000fe20003f04070 */
[----:B------:R-:W-:Y:S01]  /*4970*/  IMAD.MOV R13, RZ, RZ, -R13 ;  /* 0x000000ffff0d7224 */ /* 0x000fe200078e0a0d */
[----:B------:R-:W-:Y:S01]  /*4980*/  ISETP.GE.AND P2, PT, R12, RZ, PT ;  /* 0x000000ff0c00720c */ /* 0x000fe20003f46270 */
[----:B------:R-:W-:Y:S01]  /*4990*/  VIADD R5, R21, 0x84 ;  /* 0x0000008415057836 */ /* 0x000fe20000000000 */
[----:B------:R0:W-:Y:S01]  /*49a0*/  STL [R1+0x1c0], R3 ;  /* 0x0001c00301007387 */ /* 0x0001e20000100800 */
[----:B------:R-:W-:-:S02]  /*49b0*/  IMAD R7, R0, R13, R7 ;  /* 0x0000000d00077224 */ /* 0x000fc400078e0207 */
[--C-:B------:R-:W-:Y:S01]  /*49c0*/  @!P1 IMAD.IADD R17, R17, 0x1, -R0.reuse ;  /* 0x0000000111119824 */ /* 0x100fe200078e0a00 */
[----:B------:R-:W-:Y:S01]  /*49d0*/  IABS R8, R5 ;  /* 0x0000000500087213 */ /* 0x000fe20000000000 */
[----:B------:R-:W-:Y:S01]  /*49e0*/  VIADD R6, R21, 0x82 ;  /* 0x0000008215067836 */ /* 0x000fe20000000000 */
[----:B------:R-:W-:Y:S01]  /*49f0*/  STL [R1+0x1a8], R14 ;  /* 0x0001a80e01007387 */ /* 0x000fe20000100800 */
[--C-:B------:R-:W-:Y:S01]  /*4a00*/  @!P6 IMAD.IADD R2, R2, 0x1, -R0.reuse ;  /* 0x000000010202e824 */ /* 0x100fe200078e0a00 */
[----:B------:R-:W-:Y:S01]  /*4a10*/  ISETP.GT.U32.AND P1, PT, R0, R17, PT ;  /* 0x000000110000720c */ /* 0x000fe20003f24070 */
[----:B------:R-:W-:Y:S01]  /*4a20*/  @!P0 IMAD.IADD R10, R10, 0x1, -R0 ;  /* 0x000000010a0a8824 */ /* 0x000fe200078e0a00 */
[----:B------:R-:W-:Y:S01]  /*4a30*/  ISETP.GE.AND P0, PT, R9, RZ, PT ;  /* 0x000000ff0900720c */ /* 0x000fe20003f06270 */
[----:B0-----:R-:W-:Y:S01]  /*4a40*/  IMAD.MOV.U32 R3, RZ, RZ, R4 ;  /* 0x000000ffff037224 */ /* 0x001fe200078e0004 */
[----:B------:R-:W-:Y:S01]  /*4a50*/  ISETP.GT.U32.AND P6, PT, R0, R2, PT ;  /* 0x000000020000720c */ /* 0x000fe20003fc4070 */
[----:B------:R-:W-:Y:S01]  /*4a60*/  IMAD.HI.U32 R9, R20, R8, RZ ;  /* 0x0000000814097227 */ /* 0x000fe200078e00ff */
[----:B------:R-:W-:-:S03]  /*4a70*/  IABS R4, R6 ;  /* 0x0000000600047213 */ /* 0x000fc60000000000 */
[----:B------:R-:W-:Y:S01]  /*4a80*/  @!P4 IMAD.MOV R3, RZ, RZ, -R3 ;  /* 0x000000ffff03c224 */ /* 0x000fe200078e0a03 */
[C---:B------:R-:W-:Y:S01]  /*4a90*/  ISETP.GT.U32.AND P4, PT, R0.reuse, R7, PT ;  /* 0x000000070000720c */ /* 0x040fe20003f84070 */
[----:B------:R-:W-:Y:S02]  /*4aa0*/  IMAD.MOV R9, RZ, RZ, -R9 ;  /* 0x000000ffff097224 */ /* 0x000fe400078e0a09 */
[----:B------:R-:W-:Y:S01]  /*4ab0*/  @!P1 IMAD.IADD R17, R17, 0x1, -R0 ;  /* 0x0000000111119824 */ /* 0x000fe200078e0a00 */
[----:B------:R-:W-:Y:S01]  /*4ac0*/  ISETP.GE.AND P1, PT, R5, RZ, PT ;  /* 0x000000ff0500720c */ /* 0x000fe20003f26270 */
[----:B------:R-:W-:Y:S01]  /*4ad0*/  IMAD R8, R0, R9, R8 ;  /* 0x0000000900087224 */ /* 0x000fe200078e0208 */
[----:B------:R0:W-:Y:S01]  /*4ae0*/  STL [R1+0x1b0], R3 ;  /* 0x0001b00301007387 */ /* 0x0001e20000100800 */
[----:B------:R-:W-:Y:S02]  /*4af0*/  VIADD R12, R21, 0x80 ;  /* 0x00000080150c7836 */ /* 0x000fe40000000000 */
[----:B------:R-:W-:-:S03]  /*4b00*/  IMAD.HI.U32 R5, R20, R4, RZ ;  /* 0x0000000414057227 */ /* 0x000fc600078e00ff */
[----:B------:R-:W-:Y:S01]  /*4b10*/  IABS R15, R12 ;  /* 0x0000000c000f7213 */ /* 0x000fe20000000000 */
[--C-:B------:R-:W-:Y:S02]  /*4b20*/  @!P4 IMAD.IADD R7, R7, 0x1, -R0.reuse ;  /* 0x000000010707c824 */ /* 0x100fe400078e0a00 */
[----:B------:R-:W-:Y:S01]  /*4b30*/  @!P6 IMAD.IADD R2, R2, 0x1, -R0 ;  /* 0x000000010202e824 */ /* 0x000fe200078e0a00 */
[C---:B------:R-:W-:Y:S01]  /*4b40*/  ISETP.GT.U32.AND P6, PT, R0.reuse, R8, PT ;  /* 0x000000080000720c */ /* 0x040fe20003fc4070 */
[----:B0-----:R-:W-:Y:S01]  /*4b50*/  IMAD.MOV.U32 R3, RZ, RZ, R10 ;  /* 0x000000ffff037224 */ /* 0x001fe200078e000a */
[----:B------:R-:W-:Y:S01]  /*4b60*/  ISETP.GT.U32.AND P4, PT, R0, R7, PT ;  /* 0x000000070000720c */ /* 0x000fe20003f84070 */
[----:B------:R-:W-:Y:S02]  /*4b70*/  IMAD.MOV R5, RZ, RZ, -R5 ;  /* 0x000000ffff057224 */ /* 0x000fe400078e0a05 */
[----:B------:R-:W-:Y:S01]  /*4b80*/  @!P2 IMAD.MOV R3, RZ, RZ, -R3 ;  /* 0x000000ffff03a224 */ /* 0x000fe200078e0a03 */
[----:B------:R-:W-:Y:S01]  /*4b90*/  ISETP.GE.AND P2, PT, R6, RZ, PT ;  /* 0x000000ff0600720c */ /* 0x000fe20003f46270 */
[----:B------:R-:W-:-:S02]  /*4ba0*/  IMAD R4, R0, R5, R4 ;  /* 0x0000000500047224 */ /* 0x000fc400078e0204 */
[----:B------:R-:W-:Y:S01]  /*4bb0*/  VIADD R9, R21, 0x7e ;  /* 0x0000007e15097836 */ /* 0x000fe20000000000 */
[----:B------:R0:W-:Y:S01]  /*4bc0*/  STL [R1+0x1ac], R3 ;  /* 0x0001ac0301007387 */ /* 0x0001e20000100800 */
[----:B------:R-:W-:-:S03]  /*4bd0*/  IMAD.HI.U32 R6, R20, R15, RZ ;  /* 0x0000000f14067227 */ /* 0x000fc600078e00ff */
[----:B------:R-:W-:Y:S01]  /*4be0*/  IABS R14, R9 ;  /* 0x00000009000e7213 */ /* 0x000fe20000000000 */
[----:B------:R-:W-:Y:S01]  /*4bf0*/  @!P4 IMAD.IADD R7, R7, 0x1, -R0 ;  /* 0x000000010707c824 */ /* 0x000fe200078e0a00 */
[----:B------:R-:W-:Y:S01]  /*4c00*/  ISETP.GT.U32.AND P4, PT, R0, R4, PT ;  /* 0x000000040000720c */ /* 0x000fe20003f84070 */
[----:B------:R-:W-:Y:S02]  /*4c10*/  IMAD.MOV R6, RZ, RZ, -R6 ;  /* 0x000000ffff067224 */ /* 0x000fe400078e0a06 */
[----:B------:R-:W-:Y:S02]  /*4c20*/  @!P6 IMAD.IADD R8, R8, 0x1, -R0 ;  /* 0x000000010808e824 */ /* 0x000fe400078e0a00 */
[----:B0-----:R-:W-:Y:S02]  /*4c30*/  IMAD.MOV.U32 R3, RZ, RZ, R17 ;  /* 0x000000ffff037224 */ /* 0x001fe400078e0011 */
[----:B------:R-:W-:Y:S02]  /*4c40*/  VIADD R10, R21, 0x7c ;  /* 0x0000007c150a7836 */ /* 0x000fe40000000000 */
[----:B------:R-:W-:-:S02]  /*4c50*/  IMAD R15, R0, R6, R15 ;  /* 0x00000006000f7224 */ /* 0x000fc400078e020f */
[----:B------:R-:W-:Y:S01]  /*4c60*/  @!P3 IMAD.MOV R3, RZ, RZ, -R3 ;  /* 0x000000ffff03b224 */ /* 0x000fe200078e0a03 */
[----:B------:R-:W-:Y:S01]  /*4c70*/  ISETP.GT.U32.AND P3, PT, R0, R8, PT ;  /* 0x000000080000720c */ /* 0x000fe20003f64070 */
[----:B------:R-:W-:Y:S01]  /*4c80*/  VIADD R5, R21, 0x7a ;  /* 0x0000007a15057836 */ /* 0x000fe20000000000 */
[----:B------:R-:W-:Y:S01]  /*4c90*/  IABS R13, R10 ;  /* 0x0000000a000d7213 */ /* 0x000fe20000000000 */
[----:B------:R-:W-:Y:S01]  /*4ca0*/  IMAD.HI.U32 R18, R20, R14, RZ ;  /* 0x0000000e14127227 */ /* 0x000fe200078e00ff */
[----:B------:R-:W-:Y:S01]  /*4cb0*/  ISETP.GT.U32.AND P6, PT, R0, R15, PT ;  /* 0x0000000f0000720c */ /* 0x000fe20003fc4070 */
[----:B------:R0:W-:Y:S01]  /*4cc0*/  STL [R1+0x194], R3 ;  /* 0x0001940301007387 */ /* 0x0001e20000100800 */
[----:B------:R-:W-:Y:S01]  /*4cd0*/  IABS R11, R5 ;  /* 0x00000005000b7213 */ /* 0x000fe20000000000 */
[----:B------:R-:W-:Y:S02]  /*4ce0*/  IMAD.MOV R18, RZ, RZ, -R18 ;  /* 0x000000ffff127224 */ /* 0x000fe400078e0a12 */
[----:B------:R-:W-:Y:S01]  /*4cf0*/  @!P4 IMAD.IADD R4, R4, 0x1, -R0 ;  /* 0x000000010404c824 */ /* 0x000fe200078e0a00 */
[----:B------:R-:W-:Y:S01]  /*4d00*/  ISETP.GE.AND P4, PT, R12, RZ, PT ;  /* 0x000000ff0c00720c */ /* 0x000fe20003f86270 */
[----:B------:R-:W-:-:S04]  /*4d10*/  IMAD.HI.U32 R16, R20, R13, RZ ;  /* 0x0000000d14107227 */ /* 0x000fc800078e00ff */
[----:B0-----:R-:W-:Y:S02]  /*4d20*/  IMAD.MOV.U32 R3, RZ, RZ, R2 ;  /* 0x000000ffff037224 */ /* 0x001fe400078e0002 */
[----:B------:R-:W-:Y:S02]  /*4d30*/  IMAD R12, R0, R18, R14 ;  /* 0x00000012000c7224 */ /* 0x000fe400078e020e */
[----:B------:R-:W-:Y:S02]  /*4d40*/  IMAD.MOV.U32 R17, RZ, RZ, R11 ;  /* 0x000000ffff117224 */ /* 0x000fe400078e000b */
[----:B------:R-:W-:Y:S02]  /*4d50*/  @!P5 IMAD.MOV R3, RZ, RZ, -R3 ;  /* 0x000000ffff03d224 */ /* 0x000fe400078e0a03 */
[----:B------:R-:W-:Y:S02]  /*4d60*/  IMAD.MOV R16, RZ, RZ, -R16 ;  /* 0x000000ffff107224 */ /* 0x000fe400078e0a10 */
[----:B------:R-:W-:Y:S01]  /*4d70*/  @!P3 IMAD.IADD R8, R8, 0x1, -R0 ;  /* 0x000000010808b824 */ /* 0x000fe200078e0a00 */
[----:B------:R-:W-:Y:S01]  /*4d80*/  ISETP.GT.U32.AND P3, PT, R0, R12, PT ;  /* 0x0000000c0000720c */ /* 0x000fe20003f64070 */
[----:B------:R-:W-:Y:S01]  /*4d90*/  IMAD.HI.U32 R2, R20, R17, RZ ;  /* 0x0000001114027227 */ /* 0x000fe200078e00ff */
[----:B------:R0:W-:Y:S03]  /*4da0*/  STL [R1+0x17c], R3 ;  /* 0x00017c0301007387 */ /* 0x0001e60000100800 */
[----:B------:R-:W-:-:S02]  /*4db0*/  IMAD R11, R0, R16, R13 ;  /* 0x00000010000b7224 */ /* 0x000fc400078e020d */
[----:B------:R-:W-:Y:S01]  /*4dc0*/  @!P6 IMAD.IADD R15, R15, 0x1, -R0 ;  /* 0x000000010f0fe824 */ /* 0x000fe200078e0a00 */
[C---:B------:R-:W-:Y:S01]  /*4dd0*/  ISETP.GT.U32.AND P6, PT, R0.reuse, R4, PT ;  /* 0x000000040000720c */ /* 0x040fe20003fc4070 */
[----:B------:R-:W-:Y:S02]  /*4de0*/  IMAD.MOV R2, RZ, RZ, -R2 ;  /* 0x000000ffff027224 */ /* 0x000fe400078e0a02 */
[----:B------:R-:W-:Y:S01]  /*4df0*/  IMAD.MOV.U32 R13, RZ, RZ, R7 ;  /* 0x000000ffff0d7224 */ /* 0x000fe200078e0007 */
[C---:B------:R-:W-:Y:S01]  /*4e00*/  ISETP.GT.U32.AND P5, PT, R0.reuse, R15, PT ;  /* 0x0000000f0000720c */ /* 0x040fe20003fa4070 */
[----:B0-----:R-:W-:Y:S02]  /*4e10*/  IMAD.MOV.U32 R3, RZ, RZ, R8 ;  /* 0x000000ffff037224 */ /* 0x001fe400078e0008 */
[C---:B------:R-:W-:Y:S02]  /*4e20*/  IMAD R2, R0.reuse, R2, R17 ;  /* 0x0000000200027224 */ /* 0x040fe400078e0211 */
[----:B------:R-:W-:Y:S01]  /*4e30*/  @!P1 IMAD.MOV R3, RZ, RZ, -R3 ;  /* 0x000000ffff039224 */ /* 0x000fe200078e0a03 */
[----:B------:R-:W-:Y:S01]  /*4e40*/  ISETP.GT.U32.AND P1, PT, R0, R11, PT ;  /* 0x0000000b0000720c */ /* 0x000fe20003f24070 */
[----:B------:R-:W-:Y:S01]  /*4e50*/  @!P3 IMAD.IADD R12, R12, 0x1, -R0 ;  /* 0x000000010c0cb824 */ /* 0x000fe200078e0a00 */
[----:B------:R-:W-:Y:S01]  /*4e60*/  ISETP.GT.U32.AND P3, PT, R0, R2, PT ;  /* 0x000000020000720c */ /* 0x000fe20003f64070 */
[----:B------:R-:W-:Y:S01]  /*4e70*/  @!P0 IMAD.MOV R13, RZ, RZ, -R13 ;  /* 0x000000ffff0d8224 */ /* 0x000fe200078e0a0d */
[----:B------:R-:W-:Y:S01]  /*4e80*/  ISETP.GE.AND P0, PT, R9, RZ, PT ;  /* 0x000000ff0900720c */ /* 0x000fe20003f06270 */
[----:B------:R-:W-:-:S02]  /*4e90*/  VIADD R6, R21, 0x78 ;  /* 0x0000007815067836 */ /* 0x000fc40000000000 */
[--C-:B------:R-:W-:Y:S01]  /*4ea0*/  @!P6 IMAD.IADD R4, R4, 0x1, -R0.reuse ;  /* 0x000000010404e824 */ /* 0x100fe200078e0a00 */
[----:B------:R-:W-:Y:S01]  /*4eb0*/  STL [R1+0x174], R13 ;  /* 0x0001740d01007387 */ /* 0x000fe20000100800 */
[--C-:B------:R-:W-:Y:S01]  /*4ec0*/  @!P5 IMAD.IADD R15, R15, 0x1, -R0.reuse ;  /* 0x000000010f0fd824 */ /* 0x100fe200078e0a00 */
[----:B------:R-:W-:Y:S01]  /*4ed0*/  ISETP.GE.AND P5, PT, R5, RZ, PT ;  /* 0x000000ff0500720c */ /* 0x000fe20003fa6270 */
[----:B------:R-:W-:Y:S01]  /*4ee0*/  VIADD R5, R21, 0x76 ;  /* 0x0000007615057836 */ /* 0x000fe20000000000 */
[----:B------:R0:W-:Y:S01]  /*4ef0*/  STL [R1+0x168], R3 ;  /* 0x0001680301007387 */ /* 0x0001e20000100800 */
[--C-:B------:R-:W-:Y:S01]  /*4f00*/  @!P1 IMAD.IADD R11, R11, 0x1, -R0.reuse ;  /* 0x000000010b0b9824 */ /* 0x100fe200078e0a00 */
[----:B------:R-:W-:Y:S01]  /*4f10*/  IABS R14, R6 ;  /* 0x00000006000e7213 */ /* 0x000fe20000000000 */
[----:B------:R-:W-:Y:S01]  /*4f20*/  @!P3 IMAD.IADD R2, R2, 0x1, -R0 ;  /* 0x000000010202b824 */ /* 0x000fe200078e0a00 */
[----:B------:R-:W-:Y:S01]  /*4f30*/  IABS R8, R5 ;  /* 0x0000000500087213 */ /* 0x000fe20000000000 */
[----:B------:R-:W-:Y:S01]  /*4f40*/  VIADD R16, R21, 0x70 ;  /* 0x0000007015107836 */ /* 0x000fe20000000000 */
[----:B------:R-:W-:Y:S01]  /*4f50*/  ISETP.GT.U32.AND P1, PT, R0, R11, PT ;  /* 0x0000000b0000720c */ /* 0x000fe20003f24070 */
[----:B------:R-:W-:Y:S01]  /*4f60*/  IMAD.HI.U32 R7, R20, R14, RZ ;  /* 0x0000000e14077227 */ /* 0x000fe200078e00ff */
[----:B------:R-:W-:-:S02]  /*4f70*/  ISETP.GT.U32.AND P3, PT, R0, R2, PT ;  /* 0x000000020000720c */ /* 0x000fc40003f64070 */
[----:B------:R-:W-:Y:S01]  /*4f80*/  ISETP.GE.AND P6, PT, R10, RZ, PT ;  /* 0x000000ff0a00720c */ /* 0x000fe20003fc6270 */
[----:B0-----:R-:W-:Y:S02]  /*4f90*/  IMAD.MOV.U32 R3, RZ, RZ, R4 ;  /* 0x000000ffff037224 */ /* 0x001fe400078e0004 */
[----:B------:R-:W-:Y:S02]  /*4fa0*/  IMAD.MOV R7, RZ, RZ, -R7 ;  /* 0x000000ffff077224 */ /* 0x000fe400078e0a07 */
[----:B------:R-:W-:Y:S01]  /*4fb0*/  @!P2 IMAD.MOV R3, RZ, RZ, -R3 ;  /* 0x000000ffff03a224 */ /* 0x000fe200078e0a03 */
[----:B------:R-:W-:Y:S01]  /*4fc0*/  ISETP.GT.U32.AND P2, PT, R0, R12, PT ;  /* 0x0000000c0000720c */ /* 0x000fe20003f44070 */
[----:B------:R-:W-:-:S03]  /*4fd0*/  IMAD.HI.U32 R9, R20, R8, RZ ;  /* 0x0000000814097227 */ /* 0x000fc600078e00ff */
[----:B------:R0:W-:Y:S01]  /*4fe0*/  STL [R1+0x154], R3 ;  /* 0x0001540301007387 */ /* 0x0001e20000100800 */
[----:B------:R-:W-:Y:S01]  /*4ff0*/  IMAD R10, R0, R7, R14 ;  /* 0x00000007000a7224 */ /* 0x000fe200078e020e */
[----:B------:R-:W-:Y:S01]  /*5000*/  IABS R7, R16 ;  /* 0x0000001000077213 */ /* 0x000fe20000000000 */
[----:B------:R-:W-:Y:S02]  /*5010*/  IMAD.MOV R9, RZ, RZ, -R9 ;  /* 0x000000ffff097224 */ /* 0x000fe400078e0a09 */
[----:B------:R-:W-:Y:S01]  /*5020*/  @!P1 IMAD.IADD R11, R11, 0x1, -R0 ;  /* 0x000000010b0b9824 */ /* 0x000fe200078e0a00 */
[----:B------:R-:W-:Y:S01]  /*5030*/  ISETP.GE.AND P1, PT, R6, RZ, PT ;  /* 0x000000ff0600720c */ /* 0x000fe20003f26270 */
[----:B------:R-:W-:Y:S02]  /*5040*/  IMAD R6, R0, R9, R8 ;  /* 0x0000000900067224 */ /* 0x000fe400078e0208 */
[--C-:B------:R-:W-:Y:S01]  /*5050*/  @!P2 IMAD.IADD R12, R12, 0x1, -R0.reuse ;  /* 0x000000010c0ca824 */ /* 0x100fe200078e0a00 */
[----:B------:R-:W-:Y:S01]  /*5060*/  ISETP.GT.U32.AND P2, PT, R0, R10, PT ;  /* 0x0000000a0000720c */ /* 0x000fe20003f44070 */
[----:B------:R-:W-:Y:S01]  /*5070*/  @!P3 IMAD.IADD R2, R2, 0x1, -R0 ;  /* 0x000000010202b824 */ /* 0x000fe200078e0a00 */
[----:B------:R-:W-:Y:S01]  /*5080*/  ISETP.GT.U32.AND P3, PT, R0, R6, PT ;  /* 0x000000060000720c */ /* 0x000fe20003f64070 */
[----:B------:R-:W-:-:S02]  /*5090*/  VIADD R13, R21, 0x72 ;  /* 0x00000072150d7836 */ /* 0x000fc40000000000 */
[----:B------:R-:W-:Y:S02]  /*50a0*/  VIADD R14, R21, 0x74 ;  /* 0x00000074150e7836 */ /* 0x000fe40000000000 */
[----:B0-----:R-:W-:Y:S01]  /*50b0*/  IMAD.MOV.U32 R3, RZ, RZ, R12 ;  /* 0x000000ffff037224 */ /* 0x001fe200078e000c */
[----:B------:R-:W-:Y:S01]  /*50c0*/  IABS R4, R13 ;  /* 0x0000000d00047213 */ /* 0x000fe20000000000 */
[----:B------:R-:W-:Y:S01]  /*50d0*/  @!P4 IMAD.MOV R15, RZ, RZ, -R15 ;  /* 0x000000ffff0fc224 */ /* 0x000fe200078e0a0f */
[----:B------:R-:W-:Y:S01]  /*50e0*/  IABS R17, R14 ;  /* 0x0000000e00117213 */ /* 0x000fe20000000000 */
[----:B------:R-:W-:-:S03]  /*50f0*/  IMAD.HI.U32 R9, R20, R7, RZ ;  /* 0x0000000714097227 */ /* 0x000fc600078e00ff */
[----:B------:R-:W-:Y:S01]  /*5100*/  STL [R1+0x140], R15 ;  /* 0x0001400f01007387 */ /* 0x000fe20000100800 */
[----:B------:R-:W-:Y:S01]  /*5110*/  @!P2 IMAD.IADD R10, R10, 0x1, -R0 ;  /* 0x000000010a0aa824 */ /* 0x000fe200078e0a00 */
[----:B------:R-:W-:Y:S01]  /*5120*/  ISETP.GE.AND P2, PT, R5, RZ, PT ;  /* 0x000000ff0500720c */ /* 0x000fe20003f46270 */
[----:B------:R-:W-:-:S04]  /*5130*/  IMAD.HI.U32 R8, R20, R4, RZ ;  /* 0x0000000414087227 */ /* 0x000fc800078e00ff */
[----:B------:R-:W-:-:S04]  /*5140*/  IMAD.HI.U32 R18, R20, R17, RZ ;  /* 0x0000001114127227 */ /* 0x000fc800078e00ff */
[----:B------:R-:W-:Y:S01]  /*5150*/  @!P3 IMAD.IADD R6, R6, 0x1, -R0 ;  /* 0x000000010606b824 */ /* 0x000fe200078e0a00 */
[C---:B------:R-:W-:Y:S01]  /*5160*/  ISETP.GT.U32.AND P3, PT, R0.reuse, R10, PT ;  /* 0x0000000a0000720c */ /* 0x040fe20003f64070 */
[----:B------:R-:W-:Y:S02]  /*5170*/  IMAD.MOV R8, RZ, RZ, -R8 ;  /* 0x000000ffff087224 */ /* 0x000fe400078e0a08 */
[----:B------:R-:W-:Y:S01]  /*5180*/  IMAD.MOV R18, RZ, RZ, -R18 ;  /* 0x000000ffff127224 */ /* 0x000fe200078e0a12 */
[C---:B------:R-:W-:Y:S01]  /*5190*/  ISETP.GT.U32.AND P4, PT, R0.reuse, R6, PT ;  /* 0x000000060000720c */ /* 0x040fe20003f84070 */
[----:B------:R-:W-:Y:S02]  /*51a0*/  @!P0 IMAD.MOV R3, RZ, RZ, -R3 ;  /* 0x000000ffff038224 */ /* 0x000fe400078e0a03 */
[C---:B------:R-:W-:Y:S02]  /*51b0*/  IMAD R4, R0.reuse, R8, R4 ;  /* 0x0000000800047224 */ /* 0x040fe400078e0204 */
[----:B------:R-:W-:Y:S01]  /*51c0*/  IMAD.MOV R9, RZ, RZ, -R9 ;  /* 0x000000ffff097224 */ /* 0x000fe200078e0a09 */
[----:B------:R0:W-:Y:S01]  /*51d0*/  STL [R1+0x13c], R3 ;  /* 0x00013c0301007387 */ /* 0x0001e20000100800 */
[----:B------:R-:W-:-:S02]  /*51e0*/  IMAD R5, R0, R18, R17 ;  /* 0x0000001200057224 */ /* 0x000fc400078e0211 */
[C---:B------:R-:W-:Y:S02]  /*51f0*/  VIADD R8, R21.reuse, 0x6e ;  /* 0x0000006e15087836 */ /* 0x040fe40000000000 */
[C---:B------:R-:W-:Y:S01]  /*5200*/  IMAD R7, R0.reuse, R9, R7 ;  /* 0x0000000900077224 */ /* 0x040fe200078e0207 */
[----:B------:R-:W-:Y:S01]  /*5210*/  ISETP.GT.U32.AND P0, PT, R0, R5, PT ;  /* 0x000000050000720c */ /* 0x000fe20003f04070 */
[----:B------:R-:W-:Y:S01]  /*5220*/  @!P6 IMAD.MOV R11, RZ, RZ, -R11 ;  /* 0x000000ffff0be224 */ /* 0x000fe200078e0a0b */
[----:B------:R-:W-:Y:S01]  /*5230*/  IABS R17, R8 ;  /* 0x0000000800117213 */ /* 0x000fe20000000000 */
[----:B------:R-:W-:Y:S01]  /*5240*/  @!P3 IMAD.IADD R10, R10, 0x1, -R0 ;  /* 0x000000010a0ab824 */ /* 0x000fe200078e0a00 */
[C---:B------:R-:W-:Y:S01]  /*5250*/  ISETP.GT.U32.AND P6, PT, R0.reuse, R4, PT ;  /* 0x000000040000720c */ /* 0x040fe20003fc4070 */
[----:B0-----:R-:W-:Y:S01]  /*5260*/  IMAD.MOV.U32 R3, RZ, RZ, R2 ;  /* 0x000000ffff037224 */ /* 0x001fe200078e0002 */
[----:B------:R-:W-:Y:S01]  /*5270*/  ISETP.GT.U32.AND P3, PT, R0, R7, PT ;  /* 0x000000070000720c */ /* 0x000fe20003f64070 */
[----:B------:R-:W-:Y:S01]  /*5280*/  VIADD R9, R21, 0x6c ;  /* 0x0000006c15097836 */ /* 0x000fe20000000000 */
[----:B------:R-:W-:Y:S01]  /*5290*/  STL [R1+0x138], R11 ;  /* 0x0001380b01007387 */ /* 0x000fe20000100800 */
[----:B------:R-:W-:Y:S01]  /*52a0*/  @!P5 IMAD.MOV R3, RZ, RZ, -R3 ;  /* 0x000000ffff03d224 */ /* 0x000fe200078e0a03 */
[----:B------:R-:W-:Y:S01]  /*52b0*/  ISETP.GE.AND P5, PT, R14, RZ, PT ;  /* 0x000000ff0e00720c */ /* 0x000fe20003fa6270 */
[----:B------:R-:W-:Y:S01]  /*52c0*/  IMAD.MOV.U32 R12, RZ, RZ, R17 ;  /* 0x000000ffff0c7224 */ /* 0x000fe200078e0011 */
[----:B------:R-:W-:Y:S01]  /*52d0*/  IABS R15, R9 ;  /* 0x00000009000f7213 */ /* 0x000fe20000000000 */
[----:B------:R-:W-:Y:S01]  /*52e0*/  @!P4 IMAD.IADD R6, R6, 0x1, -R0 ;  /* 0x000000010606c824 */ /* 0x000fe200078e0a00 */
[----:B------:R0:W-:Y:S01]  /*52f0*/  STL [R1+0x134], R3 ;  /* 0x0001340301007387 */ /* 0x0001e20000100800 */
[----:B------:R-:W-:Y:S01]  /*5300*/  IMAD.HI.U32 R2, R20, R12, RZ ;  /* 0x0000000c14027227 */ /* 0x000fe200078e00ff */
[----:B------:R-:W-:-:S03]  /*5310*/  ISETP.GE.AND P4, PT, R13, RZ, PT ;  /* 0x000000ff0d00720c */ /* 0x000fc60003f86270 */
[----:B------:R-:W-:Y:S02]  /*5320*/  IMAD.MOV R2, RZ, RZ, -R2 ;  /* 0x000000ffff027224 */ /* 0x000fe400078e0a02 */
[--C-:B------:R-:W-:Y:S01]  /*5330*/  @!P0 IMAD.IADD R5, R5, 0x1, -R0.reuse ;  /* 0x0000000105058824 */ /* 0x100fe200078e0a00 */
[----:B------:R-:W-:Y:S01]  /*5340*/  ISETP.GE.AND P0, PT, R16, RZ, PT ;  /* 0x000000ff1000720c */ /* 0x000fe20003f06270 */
[----:B------:R-:W-:Y:S02]  /*5350*/  @!P6 IMAD.IADD R4, R4, 0x1, -R0 ;  /* 0x000000010404e824 */ /* 0x000fe400078e0a00 */
[----:B0-----:R-:W-:Y:S01]  /*5360*/  IMAD.MOV.U32 R3, RZ, RZ, R10 ;  /* 0x000000ffff037224 */ /* 0x001fe200078e000a */
[----:B------:R-:W-:Y:S01]  /*5370*/  ISETP.GT.U32.AND P6, PT, R0, R5, PT ;  /* 0x000000050000720c */ /* 0x000fe20003fc4070 */
[----:B------:R-:W-:Y:S02]  /*5380*/  IMAD.MOV.U32 R11, RZ, RZ, R15 ;  /* 0x000000ffff0b7224 */ /* 0x000fe400078e000f */
[----:B------:R-:W-:-:S02]  /*5390*/  @!P1 IMAD.MOV R3, RZ, RZ, -R3 ;  /* 0x000000ffff039224 */ /* 0x000fc400078e0a03 */
[C---:B------:R-:W-:Y:S02]  /*53a0*/  IMAD R2, R0.reuse, R2, R12 ;  /* 0x0000000200027224 */ /* 0x040fe400078e020c */
[----:B------:R-:W-:Y:S01]  /*53b0*/  @!P3 IMAD.IADD R7, R7, 0x1, -R0 ;  /* 0x000000010707b824 */ /* 0x000fe200078e0a00 */
[----:B------:R0:W-:Y:S01]  /*53c0*/  STL [R1+0x120], R3 ;  /* 0x0001200301007387 */ /* 0x0001e20000100800 */
[----:B------:R-:W-:Y:S01]  /*53d0*/  ISETP.GT.U32.AND P3, PT, R0, R4, PT ;  /* 0x000000040000720c */ /* 0x000fe20003f64070 */
[----:B------:R-:W-:Y:S02]  /*53e0*/  IMAD.HI.U32 R13, R20, R11, RZ ;  /* 0x0000000b140d7227 */ /* 0x000fe400078e00ff */
[----:B------:R-:W-:Y:S02]  /*53f0*/  ISETP.GT.U32.AND P1, PT, R0, R7, PT ;  /* 0x000000070000720c */ /* 0x000fe40003f24070 */
[----:B------:R-:W-:Y:S02]  /*5400*/  IMAD.MOV R10, RZ, RZ, -R13 ;  /* 0x000000ffff0a7224 */ /* 0x000fe400078e0a0d */
[----:B------:R-:W-:-:S02]  /*5410*/  VIADD R13, R21, 0x6a ;  /* 0x0000006a150d7836 */ /* 0x000fc40000000000 */
[----:B0-----:R-:W-:Y:S02]  /*5420*/  IMAD.MOV.U32 R3, RZ, RZ, R6 ;  /* 0x000000ffff037224 */ /* 0x001fe400078e0006 */
[C---:B------:R-:W-:Y:S01]  /*5430*/  IMAD R6, R0.reuse, R10, R11 ;  /* 0x0000000a00067224 */ /* 0x040fe200078e020b */
[----:B------:R-:W-:Y:S01]  /*5440*/  IABS R12, R13 ;  /* 0x0000000d000c7213 */ /* 0x000fe20000000000 */
[----:B------:R-:W-:Y:S01]  /*5450*/  @!P2 IMAD.MOV R3, RZ, RZ, -R3 ;  /* 0x000000ffff03a224 */ /* 0x000fe200078e0a03 */
[----:B------:R-:W-:Y:S01]  /*5460*/  ISETP.GT.U32.AND P2, PT, R0, R2, PT ;  /* 0x000000020000720c */ /* 0x000fe20003f44070 */
[----:B------:R-:W-:Y:S02]  /*5470*/  VIADD R10, R21, 0x68 ;  /* 0x00000068150a7836 */ /* 0x000fe40000000000 */
[--C-:B------:R-:W-:Y:S01]  /*5480*/  @!P6 IMAD.IADD R5, R5, 0x1, -R0.reuse ;  /* 0x000000010505e824 */ /* 0x100fe200078e0a00 */
[----:B------:R0:W-:Y:S01]  /*5490*/  STL [R1+0x114], R3 ;  /* 0x0001140301007387 */ /* 0x0001e20000100800 */
[----:B------:R-:W-:Y:S01]  /*54a0*/  @!P3 IMAD.IADD R4, R4, 0x1, -R0 ;  /* 0x000000010404b824 */ /* 0x000fe200078e0a00 */
[----:B------:R-:W-:Y:S01]  /*54b0*/  ISETP.GT.U32.AND P3, PT, R0, R6, PT ;  /* 0x000000060000720c */ /* 0x000fe20003f64070 */
[----:B------:R-:W-:Y:S01]  /*54c0*/  IMAD.HI.U32 R15, R20, R12, RZ ;  /* 0x0000000c140f7227 */ /* 0x000fe200078e00ff */
[----:B------:R-:W-:-:S02]  /*54d0*/  IABS R11, R10 ;  /* 0x0000000a000b7213 */ /* 0x000fc40000000000 */
[----:B------:R-:W-:Y:S01]  /*54e0*/  ISETP.GE.AND P6, PT, R8, RZ, PT ;  /* 0x000000ff0800720c */ /* 0x000fe20003fc6270 */
[--C-:B------:R-:W-:Y:S01]  /*54f0*/  @!P1 IMAD.IADD R7, R7, 0x1, -R0.reuse ;  /* 0x0000000107079824 */ /* 0x100fe200078e0a00 */
[----:B------:R-:W-:Y:S01]  /*5500*/  ISETP.GE.AND P1, PT, R9, RZ, PT ;  /* 0x000000ff0900720c */ /* 0x000fe20003f26270 */
[----:B------:R-:W-:Y:S01]  /*5510*/  @!P2 IMAD.IADD R2, R2, 0x1, -R0 ;  /* 0x000000010202a824 */ /* 0x000fe200078e0a00 */
[----:B------:R-:W-:Y:S01]  /*5520*/  ISETP.GE.AND P2, PT, R13, RZ, PT ;  /* 0x000000ff0d00720c */ /* 0x000fe20003f46270 */
[----:B0-----:R-:W-:Y:S02]  /*5530*/  IMAD.MOV.U32 R3, RZ, RZ, R5 ;  /* 0x000000ffff037224 */ /* 0x001fe400078e0005 */
[----:B------:R-:W-:-:S04]  /*5540*/  IMAD.HI.U32 R14, R20, R11, RZ ;  /* 0x0000000b140e7227 */ /* 0x000fc800078e00ff */
[----:B------:R-:W-:Y:S01]  /*5550*/  @!P5 IMAD.MOV R3, RZ, RZ, -R3 ;  /* 0x000000ffff03d224 */ /* 0x000fe200078e0a03 */
[----:B------:R-:W-:Y:S01]  /*5560*/  ISETP.GT.U32.AND P5, PT, R0, R2, PT ;  /* 0x000000020000720c */ /* 0x000fe20003fa4070 */
[----:B------:R-:W-:Y:S02]  /*5570*/  IMAD.MOV R15, RZ, RZ, -R15 ;  /* 0x000000ffff0f7224 */ /* 0x000fe400078e0a0f */
[----:B------:R-:W-:Y:S01]  /*5580*/  IMAD.MOV R13, RZ, RZ, -R14 ;  /* 0x000000ffff0d7224 */ /* 0x000fe200078e0a0e */
[----:B------:R0:W-:Y:S01]  /*5590*/  STL [R1+0xfc], R3 ;  /* 0x0000fc0301007387 */ /* 0x0001e20000100800 */
[----:B------:R-:W-:Y:S02]  /*55a0*/  @!P3 IMAD.IADD R6, R6, 0x1, -R0 ;  /* 0x000000010606b824 */ /* 0x000fe400078e0a00 */
[----:B------:R-:W-:Y:S02]  /*55b0*/  IMAD.MOV.U32 R14, RZ, RZ, R4 ;  /* 0x000000ffff0e7224 */ /* 0x000fe400078e0004 */
[C---:B------:R-:W-:Y:S01]  /*55c0*/  IMAD R5, R0.reuse, R15, R12 ;  /* 0x0000000f00057224 */ /* 0x040fe200078e020c */
[----:B------:R-:W-:Y:S01]  /*55d0*/  ISETP.GT.U32.AND P3, PT, R0, R6, PT ;  /* 0x000000060000720c */ /* 0x000fe20003f64070 */
[----:B------:R-:W-:-:S02]  /*55e0*/  VIADD R8, R21, 0x66 ;  /* 0x0000006615087836 */ /* 0x000fc40000000000 */
[C---:B------:R-:W-:Y:S02]  /*55f0*/  IMAD R4, R0.reuse, R13, R11 ;  /* 0x0000000d00047224 */ /* 0x040fe400078e020b */
[----:B0-----:R-:W-:Y:S01]  /*5600*/  IMAD.MOV.U32 R3, RZ, RZ, R7 ;  /* 0x000000ffff037224 */ /* 0x001fe200078e0007 */
[----:B------:R-:W-:Y:S01]  /*5610*/  IABS R9, R8 ;  /* 0x0000000800097213 */ /* 0x000fe20000000000 */
[----:B------:R-:W-:Y:S01]  /*5620*/  @!P4 IMAD.MOV R14, RZ, RZ, -R14 ;  /* 0x000000ffff0ec224 */ /* 0x000fe200078e0a0e */
[----:B------:R-:W-:Y:S01]  /*5630*/  ISETP.GT.U32.AND P4, PT, R0, R5, PT ;  /* 0x000000050000720c */ /* 0x000fe20003f84070 */
[----:B------:R-:W-:Y:S01]  /*5640*/  @!P0 IMAD.MOV R3, RZ, RZ, -R3 ;  /* 0x000000ffff038224 */ /* 0x000fe200078e0a03 */
[----:B------:R-:W-:Y:S01]  /*5650*/  ISETP.GE.AND P0, PT, R10, RZ, PT ;  /* 0x000000ff0a00720c */ /* 0x000fe20003f06270 */
[----:B------:R-:W-:Y:S01]  /*5660*/  @!P5 IMAD.IADD R2, R2, 0x1, -R0 ;  /* 0x000000010202d824 */ /* 0x000fe200078e0a00 */
[----:B------:R-:W-:Y:S01]  /*5670*/  ISETP.GT.U32.AND P5, PT, R0, R4, PT ;  /* 0x000000040000720c */ /* 0x000fe20003fa4070 */
[----:B------:R0:W-:Y:S01]  /*5680*/  STL [R1+0xf8], R14 ;  /* 0x0000f80e01007387 */ /* 0x0001e20000100800 */
[----:B------:R-:W-:-:S03]  /*5690*/  IMAD.HI.U32 R7, R20, R9, RZ ;  /* 0x0000000914077227 */ /* 0x000fc600078e00ff */
[----:B------:R1:W-:Y:S01]  /*56a0*/  STL [R1+0xf4], R3 ;  /* 0x0000f40301007387 */ /* 0x0003e20000100800 */
[----:B------:R-:W-:Y:S02]  /*56b0*/  IMAD.MOV R7, RZ, RZ, -R7 ;  /* 0x000000ffff077224 */ /* 0x000fe400078e0a07 */
[--C-:B------:R-:W-:Y:S01]  /*56c0*/  @!P3 IMAD.IADD R6, R6, 0x1, -R0.reuse ;  /* 0x000000010606b824 */ /* 0x100fe200078e0a00 */
[----:B------:R-:W-:Y:S01]  /*56d0*/  ISETP.GE.AND P3, PT, R8, RZ, PT ;  /* 0x000000ff0800720c */ /* 0x000fe20003f66270 */
[--C-:B------:R-:W-:Y:S01]  /*56e0*/  @!P4 IMAD.IADD R5, R5, 0x1, -R0.reuse ;  /* 0x000000010505c824 */ /* 0x100fe200078e0a00 */
[----:B0-----:R-:W-:Y:S01]  /*56f0*/  IABS R14, R22 ;  /* 0x00000016000e7213 */ /* 0x001fe20000000000 */
[----:B------:R-:W-:Y:S02]  /*5700*/  IMAD R9, R0, R7, R9 ;  /* 0x0000000700097224 */ /* 0x000fe400078e0209 */
[----:B------:R-:W-:Y:S01]  /*5710*/  @!P5 IMAD.IADD R4, R4, 0x1, -R0 ;  /* 0x000000010404d824 */ /* 0x000fe200078e0a00 */
[----:B------:R-:W-:Y:S01]  /*5720*/  ISETP.GT.U32.AND P4, PT, R0, R5, PT ;  /* 0x000000050000720c */ /* 0x000fe20003f84070 */
[----:B-1----:R-:W-:-:S02]  /*5730*/  IMAD.MOV.U32 R3, RZ, RZ, R2 ;  /* 0x000000ffff037224 */ /* 0x002fc400078e0002 */
[C---:B------:R-:W-:Y:S01]  /*5740*/  VIADD R8, R21.reuse, 0x64 ;  /* 0x0000006415087836 */ /* 0x040fe20000000000 */
[----:B------:R-:W-:Y:S01]  /*5750*/  ISETP.GT.U32.AND P5, PT, R0, R4, PT ;  /* 0x000000040000720c */ /* 0x000fe20003fa4070 */
[----:B------:R-:W-:Y:S02]  /*5760*/  @!P6 IMAD.MOV R3, RZ, RZ, -R3 ;  /* 0x000000ffff03e224 */ /* 0x000fe400078e0a03 */
[C---:B------:R-:W-:Y:S01]  /*5770*/  VIADD R10, R21.reuse, 0x62 ;  /* 0x00000062150a7836 */ /* 0x040fe20000000000 */
[----:B------:R-:W-:Y:S01]  /*5780*/  ISETP.GE.AND P6, PT, R8, RZ, PT ;  /* 0x000000ff0800720c */ /* 0x000fe20003fc6270 */
[C---:B------:R-:W-:Y:S01]  /*5790*/  VIADD R2, R21.reuse, 0x60 ;  /* 0x0000006015027836 */ /* 0x040fe20000000000 */
[----:B------:R0:W-:Y:S01]  /*57a0*/  STL [R1+0x12c], R3 ;  /* 0x00012c0301007387 */ /* 0x0001e20000100800 */
[----:B------:R-:W-:Y:S01]  /*57b0*/  IABS R8, R8 ;  /* 0x0000000800087213 */ /* 0x000fe20000000000 */
[----:B------:R-:W-:Y:S01]  /*57c0*/  VIADD R15, R21, 0x5e ;  /* 0x0000005e150f7836 */ /* 0x000fe20000000000 */
[----:B------:R-:W-:Y:S01]  /*57d0*/  IABS R16, R10 ;  /* 0x0000000a00107213 */ /* 0x000fe20000000000 */
[----:B------:R-:W-:Y:S01]  /*57e0*/  @!P4 IMAD.IADD R5, R5, 0x1, -R0 ;  /* 0x000000010505c824 */ /* 0x000fe200078e0a00 */
[----:B------:R-:W-:Y:S01]  /*57f0*/  ISETP.GE.AND P4, PT, R10, RZ, PT ;  /* 0x000000ff0a00720c */ /* 0x000fe20003f86270 */
[----:B------:R-:W-:Y:S01]  /*5800*/  IMAD.HI.U32 R11, R20, R8, RZ ;  /* 0x00000008140b7227 */ /* 0x000fe200078e00ff */
[----:B------:R-:W-:-:S03]  /*5810*/  IABS R17, R2 ;  /* 0x0000000200117213 */ /* 0x000fc60000000000 */
[----:B0-----:R-:W-:Y:S02]  /*5820*/  IMAD.MOV.U32 R3, RZ, RZ, R6 ;  /* 0x000000ffff037224 */ /* 0x001fe400078e0006 */
[----:B------:R-:W-:Y:S02]  /*5830*/  IMAD.MOV R10, RZ, RZ, -R11 ;  /* 0x000000ffff0a7224 */ /* 0x000fe400078e0a0b */
[----:B------:R-:W-:Y:S01]  /*5840*/  @!P1 IMAD.MOV R3, RZ, RZ, -R3 ;  /* 0x000000ffff039224 */ /* 0x000fe200078e0a03 */
[----:B------:R-:W-:Y:S01]  /*5850*/  ISETP.GT.U32.AND P1, PT, R0, R9, PT ;  /* 0x000000090000720c */ /* 0x000fe20003f24070 */
[----:B------:R-:W-:Y:S01]  /*5860*/  @!P5 IMAD.IADD R4, R4, 0x1, -R0 ;  /* 0x000000010404d824 */ /* 0x000fe200078e0a00 */
[----:B------:R-:W-:Y:S01]  /*5870*/  ISETP.GE.AND P5, PT, R2, RZ, PT ;  /* 0x000000ff0200720c */ /* 0x000fe20003fa6270 */
[----:B------:R-:W-:Y:S01]  /*5880*/  IMAD R2, R0, R10, R8 ;  /* 0x0000000a00027224 */ /* 0x000fe200078e0208 */
[----:B------:R0:W-:Y:S01]  /*5890*/  STL [R1+0x130], R3 ;  /* 0x0001300301007387 */ /* 0x0001e20000100800 */
[----:B------:R-:W-:-:S04]  /*58a0*/  IMAD.HI.U32 R7, R20, R16, RZ ;  /* 0x0000001014077227 */ /* 0x000fc800078e00ff */
[----:B------:R-:W-:Y:S02]  /*58b0*/  IMAD.MOV R7, RZ, RZ, -R7 ;  /* 0x000000ffff077224 */ /* 0x000fe400078e0a07 */
[----:B------:R-:W-:Y:S02]  /*58c0*/  IMAD.MOV.U32 R12, RZ, RZ, R5 ;  /* 0x000000ffff0c7224 */ /* 0x000fe400078e0005 */
[----:B------:R-:W-:Y:S02]  /*58d0*/  @!P1 IMAD.IADD R9, R9, 0x1, -R0 ;  /* 0x0000000109099824 */ /* 0x000fe400078e0a00 */
[----:B0-----:R-:W-:Y:S02]  /*58e0*/  IMAD.MOV.U32 R3, RZ, RZ, R4 ;  /* 0x000000ffff037224 */ /* 0x001fe400078e0004 */
[C---:B------:R-:W-:Y:S01]  /*58f0*/  IMAD R16, R0.reuse, R7, R16 ;  /* 0x0000000700107224 */ /* 0x040fe200078e0210 */
[C---:B------:R-:W-:Y:S01]  /*5900*/  ISETP.GT.U32.AND P1, PT, R0.reuse, R9, PT ;  /* 0x000000090000720c */ /* 0x040fe20003f24070 */
[----:B------:R-:W-:Y:S01]  /*5910*/  @!P0 IMAD.MOV R3, RZ, RZ, -R3 ;  /* 0x000000ffff038224 */ /* 0x000fe200078e0a03 */
[----:B------:R-:W-:Y:S01]  /*5920*/  ISETP.GT.U32.AND P0, PT, R0, R2, PT ;  /* 0x000000020000720c */ /* 0x000fe20003f04070 */
[----:B------:R-:W-:-:S04]  /*5930*/  IMAD.HI.U32 R6, R20, R17, RZ ;  /* 0x0000001114067227 */ /* 0x000fc800078e00ff */
[----:B------:R-:W-:Y:S01]  /*5940*/  @!P2 IMAD.MOV R12, RZ, RZ, -R12 ;  /* 0x000000ffff0ca224 */ /* 0x000fe200078e0a0c */
[----:B------:R-:W-:Y:S01]  /*5950*/  ISETP.GE.AND P2, PT, R15, RZ, PT ;  /* 0x000000ff0f00720c */ /* 0x000fe20003f46270 */
[----:B------:R-:W-:Y:S01]  /*5960*/  IMAD.MOV R6, RZ, RZ, -R6 ;  /* 0x000000ffff067224 */ /* 0x000fe200078e0a06 */
[----:B------:R-:W-:Y:S01]  /*5970*/  IABS R15, R15 ;  /* 0x0000000f000f7213 */ /* 0x000fe20000000000 */
[----:B------:R-:W-:Y:S01]  /*5980*/  VIADD R10, R21, 0x5a ;  /* 0x0000005a150a7836 */ /* 0x000fe20000000000 */
[----:B------:R-:W-:Y:S01]  /*5990*/  STL [R1+0x124], R12 ;  /* 0x0001240c01007387 */ /* 0x000fe20000100800 */
[--C-:B------:R-:W-:Y:S01]  /*59a0*/  @!P1 IMAD.IADD R9, R9, 0x1, -R0.reuse ;  /* 0x0000000109099824 */ /* 0x100fe200078e0a00 */
[----:B------:R-:W-:Y:S01]  /*59b0*/  ISETP.GT.U32.AND P1, PT, R0, R16, PT ;  /* 0x000000100000720c */ /* 0x000fe20003f24070 */
[----:B------:R-:W-:Y:S01]  /*59c0*/  @!P0 IMAD.IADD R2, R2, 0x1, -R0 ;  /* 0x0000000102028824 */ /* 0x000fe200078e0a00 */
[----:B------:R0:W-:Y:S01]  /*59d0*/  STL [R1+0x128], R3 ;  /* 0x0001280301007387 */ /* 0x0001e20000100800 */
[----:B------:R-:W-:Y:S01]  /*59e0*/  IMAD R17, R0, R6, R17 ;  /* 0x0000000600117224 */ /* 0x000fe200078e0211 */
[----:B------:R-:W-:Y:S01]  /*59f0*/  IABS R13, R10 ;  /* 0x0000000a000d7213 */ /* 0x000fe20000000000 */
[----:B------:R-:W-:Y:S01]  /*5a00*/  IMAD.HI.U32 R11, R20, R15, RZ ;  /* 0x0000000f140b7227 */ /* 0x000fe200078e00ff */
[----:B------:R-:W-:-:S03]  /*5a10*/  ISETP.GT.U32.AND P0, PT, R0, R2, PT ;  /* 0x000000020000720c */ /* 0x000fc60003f04070 */
[----:B------:R-:W-:Y:S02]  /*5a20*/  IMAD.MOV R11, RZ, RZ, -R11 ;  /* 0x000000ffff0b7224 */ /* 0x000fe400078e0a0b */
[----:B------:R-:W-:-:S04]  /*5a30*/  IMAD.HI.U32 R5, R20, R13, RZ ;  /* 0x0000000d14057227 */ /* 0x000fc800078e00ff */
[----:B0-----:R-:W-:Y:S02]  /*5a40*/  IMAD.MOV.U32 R3, RZ, RZ, R9 ;  /* 0x000000ffff037224 */ /* 0x001fe400078e0009 */
[----:B------:R-:W-:Y:S02]  /*5a50*/  @!P1 IMAD.IADD R16, R16, 0x1, -R0 ;  /* 0x0000000110109824 */ /* 0x000fe400078e0a00 */
[----:B------:R-:W-:Y:S01]  /*5a60*/  @!P3 IMAD.MOV R3, RZ, RZ, -R3 ;  /* 0x000000ffff03b224 */ /* 0x000fe200078e0a03 */
[C---:B------:R-:W-:Y:S01]  /*5a70*/  ISETP.GT.U32.AND P3, PT, R0.reuse, R17, PT ;  /* 0x000000110000720c */ /* 0x040fe20003f64070 */
[C---:B------:R-:W-:Y:S01]  /*5a80*/  IMAD R15, R0.reuse, R11, R15 ;  /* 0x0000000b000f7224 */ /* 0x040fe200078e020f */
[----:B------:R-:W-:Y:S01]  /*5a90*/  ISETP.GT.U32.AND P1, PT, R0, R16, PT ;  /* 0x000000100000720c */ /* 0x000fe20003f24070 */
[----:B------:R-:W-:Y:S01]  /*5aa0*/  IMAD.HI.U32 R6, R20, R14, RZ ;  /* 0x0000000e14067227 */ /* 0x000fe200078e00ff */
[----:B------:R0:W-:Y:S03]  /*5ab0*/  STL [R1+0x104], R3 ;  /* 0x0001040301007387 */ /* 0x0001e60000100800 */
[----:B------:R-:W-:-:S02]  /*5ac0*/  IMAD.MOV R9, RZ, RZ, -R5 ;  /* 0x000000ffff097224 */ /* 0x000fc400078e0a05 */
[----:B------:R-:W-:Y:S01]  /*5ad0*/  @!P0 IMAD.IADD R2, R2, 0x1, -R0 ;  /* 0x0000000102028824 */ /* 0x000fe200078e0a00 */
[C---:B------:R-:W-:Y:S01]  /*5ae0*/  ISETP.GT.U32.AND P0, PT, R0.reuse, R15, PT ;  /* 0x0000000f0000720c */ /* 0x040fe20003f04070 */
[----:B------:R-:W-:Y:S02]  /*5af0*/  VIADD R18, R21, 0x58 ;  /* 0x0000005815127836 */ /* 0x000fe40000000000 */
[----:B------:R-:W-:Y:S02]  /*5b00*/  IMAD.MOV R6, RZ, RZ, -R6 ;  /* 0x000000ffff067224 */ /* 0x000fe400078e0a06 */
[C---:B------:R-:W-:Y:S01]  /*5b10*/  IMAD R13, R0.reuse, R9, R13 ;  /* 0x00000009000d7224 */ /* 0x040fe200078e020d */
[----:B------:R-:W-:Y:S01]  /*5b20*/  IABS R7, R18 ;  /* 0x0000001200077213 */ /* 0x000fe20000000000 */
[C---:B------:R-:W-:Y:S02]  /*5b30*/  IMAD R14, R0.reuse, R6, R14 ;  /* 0x00000006000e7224 */ /* 0x040fe400078e020e */
[--C-:B------:R-:W-:Y:S01]  /*5b40*/  @!P3 IMAD.IADD R17, R17, 0x1, -R0.reuse ;  /* 0x000000011111b824 */ /* 0x100fe200078e0a00 */
[----:B------:R-:W-:Y:S01]  /*5b50*/  ISETP.GT.U32.AND P3, PT, R0, R13, PT ;  /* 0x0000000d0000720c */ /* 0x000fe20003f64070 */
[----:B------:R-:W-:Y:S01]  /*5b60*/  @!P1 IMAD.IADD R16, R16, 0x1, -R0 ;  /* 0x0000000110109824 */ /* 0x000fe200078e0a00 */
[----:B------:R-:W-:Y:S01]  /*5b70*/  ISETP.GT.U32.AND P1, PT, R0, R14, PT ;  /* 0x0000000e0000720c */ /* 0x000fe20003f24070 */
[----:B------:R-:W-:-:S04]  /*5b80*/  IMAD.HI.U32 R6, R20, R7, RZ ;  /* 0x0000000714067227 */ /* 0x000fc800078e00ff */
[----:B------:R-:W-:Y:S01]  /*5b90*/  @!P0 IMAD.IADD R15, R15, 0x1, -R0 ;  /* 0x000000010f0f8824 */ /* 0x000fe200078e0a00 */
[C---:B------:R-:W-:Y:S01]  /*5ba0*/  ISETP.GT.U32.AND P0, PT, R0.reuse, R17, PT ;  /* 0x000000110000720c */ /* 0x040fe20003f04070 */
[----:B------:R-:W-:Y:S02]  /*5bb0*/  IMAD.MOV R6, RZ, RZ, -R6 ;  /* 0x000000ffff067224 */ /* 0x000fe400078e0a06 */
[----:B------:R-:W-:Y:S02]  /*5bc0*/  VIADD R11, R21, 0x54 ;  /* 0x00000054150b7836 */ /* 0x000fe40000000000 */
[----:B------:R-:W-:Y:S02]  /*5bd0*/  IMAD R7, R0, R6, R7 ;  /* 0x0000000600077224 */ /* 0x000fe400078e0207 */
[----:B------:R-:W-:Y:S01]  /*5be0*/  @!P3 IMAD.IADD R13, R13, 0x1, -R0 ;  /* 0x000000010d0db824 */ /* 0x000fe200078e0a00 */
[----:B------:R-:W-:Y:S01]  /*5bf0*/  IABS R6, R11 ;  /* 0x0000000b00067213 */ /* 0x000fe20000000000 */
[----:B0-----:R-:W-:-:S02]  /*5c00*/  IMAD.MOV.U32 R3, RZ, RZ, R2 ;  /* 0x000000ffff037224 */ /* 0x001fc400078e0002 */
[----:B------:R-:W-:Y:S01]  /*5c10*/  VIADD R8, R21, 0x56 ;  /* 0x0000005615087836 */ /* 0x000fe20000000000 */
[----:B------:R-:W-:Y:S01]  /*5c20*/  ISETP.GT.U32.AND P3, PT, R0, R13, PT ;  /* 0x0000000d0000720c */ /* 0x000fe20003f64070 */
[--C-:B------:R-:W-:Y:S01]  /*5c30*/  @!P1 IMAD.IADD R14, R14, 0x1, -R0.reuse ;  /* 0x000000010e0e9824 */ /* 0x100fe200078e0a00 */
[----:B------:R-:W-:Y:S01]  /*5c40*/  ISETP.GT.U32.AND P1, PT, R0, R15, PT ;  /* 0x0000000f0000720c */ /* 0x000fe20003f24070 */
[----:B------:R-:W-:Y:S01]  /*5c50*/  @!P6 IMAD.MOV R3, RZ, RZ, -R3 ;  /* 0x000000ffff03e224 */ /* 0x000fe200078e0a03 */
[----:B------:R-:W-:Y:S01]  /*5c60*/  IABS R4, R8 ;  /* 0x0000000800047213 */ /* 0x000fe20000000000 */
[----:B------:R-:W-:Y:S01]  /*5c70*/  IMAD.HI.U32 R23, R20, R6, RZ ;  /* 0x0000000614177227 */ /* 0x000fe200078e00ff */
[C---:B------:R-:W-:Y:S02]  /*5c80*/  ISETP.GT.U32.AND P6, PT, R0.reuse, R14, PT ;  /* 0x0000000e0000720c */ /* 0x040fe40003fc4070 */
[----:B------:R0:W-:Y:S01]  /*5c90*/  STL [R1+0xe4], R3 ;  /* 0x0000e40301007387 */ /* 0x0001e20000100800 */
[----:B------:R-:W-:Y:S01]  /*5ca0*/  @!P0 IMAD.IADD R17, R17, 0x1, -R0 ;  /* 0x0000000111118824 */ /* 0x000fe200078e0a00 */
[----:B------:R-:W-:Y:S01]  /*5cb0*/  ISETP.GT.U32.AND P0, PT, R0, R7, PT ;  /* 0x000000070000720c */ /* 0x000fe20003f04070 */
[----:B------:R-:W-:-:S02]  /*5cc0*/  IMAD.MOV R23, RZ, RZ, -R23 ;  /* 0x000000ffff177224 */ /* 0x000fc400078e0a17 */
[----:B------:R-:W-:-:S04]  /*5cd0*/  IMAD.HI.U32 R5, R20, R4, RZ ;  /* 0x0000000414057227 */ /* 0x000fc800078e00ff */
[----:B------:R-:W-:Y:S02]  /*5ce0*/  VIADD R9, R21, 0x50 ;  /* 0x0000005015097836 */ /* 0x000fe40000000000 */
[----:B0-----:R-:W-:Y:S02]  /*5cf0*/  IMAD.MOV.U32 R3, RZ, RZ, R16 ;  /* 0x000000ffff037224 */ /* 0x001fe400078e0010 */
[C---:B------:R-:W-:Y:S01]  /*5d00*/  IMAD R6, R0.reuse, R23, R6 ;  /* 0x0000001700067224 */ /* 0x040fe200078e0206 */
[----:B------:R-:W-:Y:S01]  /*5d10*/  IABS R2, R9 ;  /* 0x0000000900027213 */ /* 0x000fe20000000000 */
[----:B------:R-:W-:Y:S02]  /*5d20*/  @!P4 IMAD.MOV R3, RZ, RZ, -R3 ;  /* 0x000000ffff03c224 */ /* 0x000fe400078e0a03 */
[----:B------:R-:W-:Y:S02]  /*5d30*/  IMAD.MOV R5, RZ, RZ, -R5 ;  /* 0x000000ffff057224 */ /* 0x000fe400078e0a05 */
[--C-:B------:R-:W-:Y:S01]  /*5d40*/  @!P1 IMAD.IADD R15, R15, 0x1, -R0.reuse ;  /* 0x000000010f0f9824 */ /* 0x100fe200078e0a00 */
[----:B------:R0:W-:Y:S01]  /*5d50*/  STL [R1+0xd8], R3 ;  /* 0x0000d80301007387 */ /* 0x0001e20000100800 */
[----:B------:R-:W-:Y:S01]  /*5d60*/  @!P3 IMAD.IADD R13, R13, 0x1, -R0 ;  /* 0x000000010d0db824 */ /* 0x000fe200078e0a00 */
[----:B------:R-:W-:Y:S01]  /*5d70*/  ISETP.GT.U32.AND P3, PT, R0, R6, PT ;  /* 0x000000060000720c */ /* 0x000fe20003f64070 */
[----:B------:R-:W-:-:S02]  /*5d80*/  IMAD.MOV.U32 R19, RZ, RZ, R17 ;  /* 0x000000ffff137224 */ /* 0x000fc400078e0011 */
[----:B------:R-:W-:Y:S02]  /*5d90*/  IMAD R4, R0, R5, R4 ;  /* 0x0000000500047224 */ /* 0x000fe400078e0204 */
[--C-:B------:R-:W-:Y:S01]  /*5da0*/  @!P6 IMAD.IADD R14, R14, 0x1, -R0.reuse ;  /* 0x000000010e0ee824 */ /* 0x100fe200078e0a00 */
[----:B------:R-:W-:Y:S01]  /*5db0*/  ISETP.GE.AND P6, PT, R22, RZ, PT ;  /* 0x000000ff1600720c */ /* 0x000fe20003fc6270 */
[----:B------:R-:W-:Y:S01]  /*5dc0*/  @!P0 IMAD.IADD R7, R7, 0x1, -R0 ;  /* 0x0000000107078824 */ /* 0x000fe200078e0a00 */
[----:B------:R-:W-:Y:S01]  /*5dd0*/  ISETP.GE.AND P0, PT, R10, RZ, PT ;  /* 0x000000ff0a00720c */ /* 0x000fe20003f06270 */
[----:B0-----:R-:W-:Y:S01]  /*5de0*/  IMAD.MOV.U32 R3, RZ, RZ, R15 ;  /* 0x000000ffff037224 */ /* 0x001fe200078e000f */
[----:B------:R-:W-:Y:S01]  /*5df0*/  ISETP.GT.U32.AND P1, PT, R0, R4, PT ;  /* 0x000000040000720c */ /* 0x000fe20003f24070 */
[----:B------:R-:W-:-:S04]  /*5e00*/  IMAD.HI.U32 R22, R20, R2, RZ ;  /* 0x0000000214167227 */ /* 0x000fc800078e00ff */
[----:B------:R-:W-:Y:S02]  /*5e10*/  @!P5 IMAD.MOV R19, RZ, RZ, -R19 ;  /* 0x000000ffff13d224 */ /* 0x000fe400078e0a13 */
[----:B------:R-:W-:Y:S02]  /*5e20*/  @!P2 IMAD.MOV R3, RZ, RZ, -R3 ;  /* 0x000000ffff03a224 */ /* 0x000fe400078e0a03 */
[----:B------:R-:W-:Y:S01]  /*5e30*/  VIADD R12, R21, 0x52 ;  /* 0x00000052150c7836 */ /* 0x000fe20000000000 */
[----:B------:R-:W-:Y:S01]  /*5e40*/  STL [R1+0xcc], R19 ;  /* 0x0000cc1301007387 */ /* 0x000fe20000100800 */
[----:B------:R-:W-:Y:S02]  /*5e50*/  IMAD.MOV R22, RZ, RZ, -R22 ;  /* 0x000000ffff167224 */ /* 0x000fe400078e0a16 */
[----:B------:R-:W-:Y:S01]  /*5e60*/  @!P3 IMAD.IADD R6, R6, 0x1, -R0 ;  /* 0x000000010606b824 */ /* 0x000fe200078e0a00 */
[----:B------:R0:W-:Y:S01]  /*5e70*/  STL [R1+0xc8], R3 ;  /* 0x0000c80301007387 */ /* 0x0001e20000100800 */
[----:B------:R-:W-:Y:S01]  /*5e80*/  IMAD R2, R0, R22, R2 ;  /* 0x0000001600027224 */ /* 0x000fe200078e0202 */
[----:B------:R-:W-:Y:S01]  /*5e90*/  IABS R5, R12 ;  /* 0x0000000c00057213 */ /* 0x000fe20000000000 */
[----:B------:R-:W-:Y:S01]  /*5ea0*/  @!P1 IMAD.IADD R4, R4, 0x1, -R0 ;  /* 0x0000000104049824 */ /* 0x000fe200078e0a00 */
[----:B------:R-:W-:Y:S01]  /*5eb0*/  ISETP.GT.U32.AND P3, PT, R0, R7, PT ;  /* 0x000000070000720c */ /* 0x000fe20003f64070 */
[----:B------:R-:W-:Y:S01]  /*5ec0*/  @!P6 IMAD.MOV R14, RZ, RZ, -R14 ;  /* 0x000000ffff0ee224 */ /* 0x000fe200078e0a0e */
[----:B------:R-:W-:Y:S01]  /*5ed0*/  ISETP.GE.AND P1, PT, R18, RZ, PT ;  /* 0x000000ff1200720c */ /* 0x000fe20003f26270 */
[----:B------:R-:W-:Y:S01]  /*5ee0*/  IMAD.HI.U32 R23, R20, R5, RZ ;  /* 0x0000000514177227 */ /* 0x000fe200078e00ff */
[----:B------:R-:W-:-:S02]  /*5ef0*/  ISETP.GE.AND P6, PT, R8, RZ, PT ;  /* 0x000000ff0800720c */ /* 0x000fc40003fc6270 */
[----:B------:R-:W-:Y:S01]  /*5f00*/  STL [R1+0xc4], R14 ;  /* 0x0000c40e01007387 */ /* 0x000fe20000100800 */
[----:B0-----:R-:W-:Y:S01]  /*5f10*/  IMAD.MOV.U32 R3, RZ, RZ, R13 ;  /* 0x000000ffff037224 */ /* 0x001fe200078e000d */
[C---:B------:R-:W-:Y:S01]  /*5f20*/  ISETP.GT.U32.AND P5, PT, R0.reuse, R6, PT ;  /* 0x000000060000720c */ /* 0x040fe20003fa4070 */
[----:B------:R-:W-:Y:S01]  /*5f30*/  IMAD.MOV R23, RZ, RZ, -R23 ;  /* 0x000000ffff177224 */ /* 0x000fe200078e0a17 */
[C---:B------:R-:W-:Y:S01]  /*5f40*/  ISETP.GT.U32.AND P4, PT, R0.reuse, R4, PT ;  /* 0x000000040000720c */ /* 0x040fe20003f84070 */
[----:B------:R-:W-:Y:S01]  /*5f50*/  @!P0 IMAD.MOV R3, RZ, RZ, -R3 ;  /* 0x000000ffff038224 */ /* 0x000fe200078e0a03 */
[C---:B------:R-:W-:Y:S01]  /*5f60*/  ISETP.GT.U32.AND P0, PT, R0.reuse, R2, PT ;  /* 0x000000020000720c */ /* 0x040fe20003f04070 */
[----:B------:R-:W-:Y:S02]  /*5f70*/  VIADD R10, R21, 0x4e ;  /* 0x0000004e150a7836 */ /* 0x000fe40000000000 */
[C---:B------:R-:W-:Y:S01]  /*5f80*/  IMAD R5, R0.reuse, R23, R5 ;  /* 0x0000001700057224 */ /* 0x040fe200078e0205 */
[----:B------:R0:W-:Y:S01]  /*5f90*/  STL [R1+0xb8], R3 ;  /* 0x0000b80301007387 */ /* 0x0001e20000100800 */
[--C-:B------:R-:W-:Y:S01]  /*5fa0*/  @!P3 IMAD.IADD R7, R7, 0x1, -R0.reuse ;  /* 0x000000010707b824 */ /* 0x100fe200078e0a00 */
[----:B------:R-:W-:Y:S01]  /*5fb0*/  IABS R18, R10 ;  /* 0x0000000a00127213 */ /* 0x000fe20000000000 */
[----:B------:R-:W-:Y:S01]  /*5fc0*/  VIADD R23, R21, 0x1c ;  /* 0x0000001c15177836 */ /* 0x000fe20000000000 */
[----:B------:R-:W-:Y:S01]  /*5fd0*/  ISETP.GT.U32.AND P2, PT, R0, R5, PT ;  /* 0x000000050000720c */ /* 0x000fe20003f44070 */
[----:B------:R-:W-:Y:S01]  /*5fe0*/  @!P5 IMAD.IADD R6, R6, 0x1, -R0 ;  /* 0x000000010606d824 */ /* 0x000fe200078e0a00 */
[----:B------:R-:W-:Y:S01]  /*5ff0*/  ISETP.GE.AND P3, PT, R11, RZ, PT ;  /* 0x000000ff0b00720c */ /* 0x000fe20003f66270 */
[----:B------:R-:W-:Y:S01]  /*6000*/  IMAD.HI.U32 R8, R20, R18, RZ ;  /* 0x0000001214087227 */ /* 0x000fe200078e00ff */
[----:B------:R-:W-:-:S03]  /*6010*/  ISETP.GE.AND P5, PT, R9, RZ, PT ;  /* 0x000000ff0900720c */ /* 0x000fc60003fa6270 */
[----:B0-----:R-:W-:Y:S02]  /*6020*/  IMAD.MOV.U32 R3, RZ, RZ, R7 ;  /* 0x000000ffff037224 */ /* 0x001fe400078e0007 */
[----:B------:R-:W-:Y:S02]  /*6030*/  @!P0 IMAD.IADD R2, R2, 0x1, -R0 ;  /* 0x0000000102028824 */ /* 0x000fe400078e0a00 */
[----:B------:R-:W-:Y:S02]  /*6040*/  @!P1 IMAD.MOV R3, RZ, RZ, -R3 ;  /* 0x000000ffff039224 */ /* 0x000fe400078e0a03 */
[----:B------:R-:W-:Y:S01]  /*6050*/  IMAD.MOV R8, RZ, RZ, -R8 ;  /* 0x000000ffff087224 */ /* 0x000fe200078e0a08 */
[C---:B------:R-:W-:Y:S01]  /*6060*/  ISETP.GT.U32.AND P1, PT, R0.reuse, R2, PT ;  /* 0x000000020000720c */ /* 0x040fe20003f24070 */
[----:B------:R-:W-:Y:S01]  /*6070*/  @!P2 IMAD.IADD R5, R5, 0x1, -R0 ;  /* 0x000000010505a824 */ /* 0x000fe200078e0a00 */
[----:B------:R0:W-:Y:S01]  /*6080*/  STL [R1+0xb0], R3 ;  /* 0x0000b00301007387 */ /* 0x0001e20000100800 */
[----:B------:R-:W-:Y:S01]  /*6090*/  IMAD R13, R0, R8, R18 ;  /* 0x00000008000d7224 */ /* 0x000fe200078e0212 */
[----:B------:R-:W-:Y:S01]  /*60a0*/  ISETP.GE.AND P2, PT, R10, RZ, PT ;  /* 0x000000ff0a00720c */ /* 0x000fe20003f46270 */
[C---:B------:R-:W-:Y:S01]  /*60b0*/  VIADD R9, R21.reuse, 0x4a ;  /* 0x0000004a15097836 */ /* 0x040fe20000000000 */
[----:B------:R-:W-:Y:S01]  /*60c0*/  ISETP.GT.U32.AND P0, PT, R0, R5, PT ;  /* 0x000000050000720c */ /* 0x000fe20003f04070 */
[----:B------:R-:W-:-:S02]  /*60d0*/  VIADD R8, R21, 0x4c ;  /* 0x0000004c15087836 */ /* 0x000fc40000000000 */
[--C-:B------:R-:W-:Y:S01]  /*60e0*/  @!P4 IMAD.IADD R4, R4, 0x1, -R0.reuse ;  /* 0x000000010404c824 */ /* 0x100fe200078e0a00 */
[----:B------:R-:W-:Y:S01]  /*60f0*/  IABS R16, R9 ;  /* 0x0000000900107213 */ /* 0x000fe20000000000 */
[----:B------:R-:W-:Y:S01]  /*6100*/  VIADD R7, R21, 0x48 ;  /* 0x0000004815077836 */ /* 0x000fe20000000000 */
[----:B------:R-:W-:Y:S01]  /*6110*/  IABS R14, R8 ;  /* 0x00000008000e7213 */ /* 0x000fe20000000000 */
[----:B------:R-:W-:Y:S01]  /*6120*/  @!P1 IMAD.IADD R2, R2, 0x1, -R0 ;  /* 0x0000000102029824 */ /* 0x000fe200078e0a00 */
[----:B------:R-:W-:Y:S01]  /*6130*/  ISETP.GT.U32.AND P1, PT, R0, R13, PT ;  /* 0x0000000d0000720c */ /* 0x000fe20003f24070 */
[----:B0-----:R-:W-:Y:S01]  /*6140*/  IMAD.MOV.U32 R3, RZ, RZ, R6 ;  /* 0x000000ffff037224 */ /* 0x001fe200078e0006 */
[----:B------:R-:W-:Y:S01]  /*6150*/  IABS R15, R7 ;  /* 0x00000007000f7213 */ /* 0x000fe20000000000 */
[----:B------:R-:W-:Y:S01]  /*6160*/  IMAD.MOV.U32 R10, RZ, RZ, R4 ;  /* 0x000000ffff0a7224 */ /* 0x000fe200078e0004 */
[----:B------:R-:W-:Y:S01]  /*6170*/  ISETP.GE.AND P4, PT, R12, RZ, PT ;  /* 0x000000ff0c00720c */ /* 0x000fe20003f86270 */
[----:B------:R-:W-:Y:S01]  /*6180*/  @!P0 IMAD.IADD R5, R5, 0x1, -R0 ;  /* 0x0000000105058824 */ /* 0x000fe200078e0a00 */
[----:B------:R-:W-:Y:S01]  /*6190*/  ISETP.GE.AND P0, PT, R7, RZ, PT ;  /* 0x000000ff0700720c */ /* 0x000fe20003f06270 */
[----:B------:R-:W-:Y:S01]  /*61a0*/  @!P3 IMAD.MOV R3, RZ, RZ, -R3 ;  /* 0x000000ffff03b224 */ /* 0x000fe200078e0a03 */
[----:B------:R-:W-:Y:S01]  /*61b0*/  ISETP.GE.AND P3, PT, R9, RZ, PT ;  /* 0x000000ff0900720c */ /* 0x000fe20003f66270 */
[----:B------:R-:W-:-:S04]  /*61c0*/  IMAD.HI.U32 R7, R20, R16, RZ ;  /* 0x0000001014077227 */ /* 0x000fc800078e00ff */
[----:B------:R-:W-:Y:S02]  /*61d0*/  @!P1 IMAD.IADD R13, R13, 0x1, -R0 ;  /* 0x000000010d0d9824 */ /* 0x000fe400078e0a00 */
[----:B------:R-:W-:Y:S01]  /*61e0*/  @!P6 IMAD.MOV R10, RZ, RZ, -R10 ;  /* 0x000000ffff0ae224 */ /* 0x000fe200078e0a0a */
[----:B------:R-:W-:Y:S01]  /*61f0*/  ISETP.GE.AND P6, PT, R8, RZ, PT ;  /* 0x000000ff0800720c */ /* 0x000fe20003fc6270 */
[----:B------:R-:W-:Y:S01]  /*6200*/  IMAD.HI.U32 R9, R20, R14, RZ ;  /* 0x0000000e14097227 */ /* 0x000fe200078e00ff */
[----:B------:R-:W-:Y:S02]  /*6210*/  ISETP.GT.U32.AND P1, PT, R0, R13, PT ;  /* 0x0000000d0000720c */ /* 0x000fe40003f24070 */
[----:B------:R-:W-:Y:S01]  /*6220*/  STL [R1+0xa0], R10 ;  /* 0x0000a00a01007387 */ /* 0x000fe20000100800 */
[----:B------:R-:W-:Y:S02]  /*6230*/  VIADD R4, R21, 0x46 ;  /* 0x0000004615047836 */ /* 0x000fe40000000000 */
[----:B------:R-:W-:Y:S01]  /*6240*/  IMAD.HI.U32 R6, R20, R15, RZ ;  /* 0x0000000f14067227 */ /* 0x000fe200078e00ff */
[----:B------:R0:W-:Y:S02]  /*6250*/  STL [R1+0x94], R3 ;  /* 0x0000940301007387 */ /* 0x0001e40000100800 */
[----:B------:R-:W-:Y:S01]  /*6260*/  IABS R12, R4 ;  /* 0x00000004000c7213 */ /* 0x000fe20000000000 */
[----:B------:R-:W-:-:S02]  /*6270*/  IMAD.MOV R7, RZ, RZ, -R7 ;  /* 0x000000ffff077224 */ /* 0x000fc400078e0a07 */
[----:B------:R-:W-:Y:S02]  /*6280*/  IMAD.MOV R9, RZ, RZ, -R9 ;  /* 0x000000ffff097224 */ /* 0x000fe400078e0a09 */
[----:B------:R-:W-:Y:S02]  /*6290*/  IMAD.MOV R6, RZ, RZ, -R6 ;  /* 0x000000ffff067224 */ /* 0x000fe400078e0a06 */
[C---:B------:R-:W-:Y:S02]  /*62a0*/  IMAD R16, R0.reuse, R7, R16 ;  /* 0x0000000700107224 */ /* 0x040fe400078e0210 */
[----:B0-----:R-:W-:Y:S02]  /*62b0*/  IMAD.MOV.U32 R3, RZ, RZ, R2 ;  /* 0x000000ffff037224 */ /* 0x001fe400078e0002 */
[----:B------:R-:W-:Y:S02]  /*62c0*/  VIADD R8, R21, 0x44 ;  /* 0x0000004415087836 */ /* 0x000fe40000000000 */
[----:B------:R-:W-:-:S02]  /*62d0*/  IMAD R14, R0, R9, R14 ;  /* 0x00000009000e7224 */ /* 0x000fc400078e020e */
[----:B------:R-:W-:Y:S01]  /*62e0*/  IMAD.MOV.U32 R11, RZ, RZ, R5 ;  /* 0x000000ffff0b7224 */ /* 0x000fe200078e0005 */
[----:B------:R-:W-:Y:S01]  /*62f0*/  IABS R10, R8 ;  /* 0x00000008000a7213 */ /* 0x000fe20000000000 */
[C---:B------:R-:W-:Y:S02]  /*6300*/  IMAD R15, R0.reuse, R6, R15 ;  /* 0x00000006000f7224 */ /* 0x040fe400078e020f */
[----:B------:R-:W-:Y:S01]  /*6310*/  @!P5 IMAD.MOV R3, RZ, RZ, -R3 ;  /* 0x000000ffff03d224 */ /* 0x000fe200078e0a03 */
[----:B------:R-:W-:Y:S01]  /*6320*/  ISETP.GT.U32.AND P5, PT, R0, R16, PT ;  /* 0x000000100000720c */ /* 0x000fe20003fa4070 */
[----:B------:R-:W-:-:S04]  /*6330*/  IMAD.HI.U32 R7, R20, R12, RZ ;  /* 0x0000000c14077227 */ /* 0x000fc800078e00ff */
[----:B------:R-:W-:Y:S01]  /*6340*/  @!P4 IMAD.MOV R11, RZ, RZ, -R11 ;  /* 0x000000ffff0bc224 */ /* 0x000fe200078e0a0b */
[C---:B------:R-:W-:Y:S01]  /*6350*/  ISETP.GT.U32.AND P4, PT, R0.reuse, R14, PT ;  /* 0x0000000e0000720c */ /* 0x040fe20003f84070 */
[----:B------:R-:W-:Y:S01]  /*6360*/  @!P1 IMAD.IADD R13, R13, 0x1, -R0 ;  /* 0x000000010d0d9824 */ /* 0x000fe200078e0a00 */
[----:B------:R-:W-:Y:S01]  /*6370*/  ISETP.GT.U32.AND P1, PT, R0, R15, PT ;  /* 0x0000000f0000720c */ /* 0x000fe20003f24070 */
[----:B------:R-:W-:Y:S01]  /*6380*/  IMAD.MOV R5, RZ, RZ, -R7 ;  /* 0x000000ffff057224 */ /* 0x000fe200078e0a07 */
[----:B------:R-:W-:Y:S01]  /*6390*/  STL [R1+0x90], R11 ;  /* 0x0000900b01007387 */ /* 0x000fe20000100800 */
[----:B------:R-:W-:Y:S02]  /*63a0*/  VIADD R2, R21, 0x42 ;  /* 0x0000004215027836 */ /* 0x000fe40000000000 */
[----:B------:R-:W-:Y:S01]  /*63b0*/  IMAD.HI.U32 R6, R20, R10, RZ ;  /* 0x0000000a14067227 */ /* 0x000fe200078e00ff */
[----:B------:R0:W-:Y:S03]  /*63c0*/  STL [R1+0x84], R3 ;  /* 0x0000840301007387 */ /* 0x0001e60000100800 */
[----:B------:R-:W-:Y:S01]  /*63d0*/  IMAD R12, R0, R5, R12 ;  /* 0x00000005000c7224 */ /* 0x000fe200078e020c */
[----:B------:R-:W-:Y:S01]  /*63e0*/  IABS R5, R2 ;  /* 0x0000000200057213 */ /* 0x000fe20000000000 */
[----:B------:R-:W-:-:S02]  /*63f0*/  IMAD.MOV R6, RZ, RZ, -R6 ;  /* 0x000000ffff067224 */ /* 0x000fc400078e0a06 */
[----:B------:R-:W-:Y:S02]  /*6400*/  @!P5 IMAD.IADD R16, R16, 0x1, -R0 ;  /* 0x000000011010d824 */ /* 0x000fe400078e0a00 */
[----:B------:R-:W-:Y:S02]  /*6410*/  IMAD R10, R0, R6, R10 ;  /* 0x00000006000a7224 */ /* 0x000fe400078e020a */
[----:B------:R-:W-:Y:S02]  /*6420*/  IMAD.MOV.U32 R6, RZ, RZ, R5 ;  /* 0x000000ffff067224 */ /* 0x000fe400078e0005 */
[--C-:B------:R-:W-:Y:S01]  /*6430*/  @!P4 IMAD.IADD R14, R14, 0x1, -R0.reuse ;  /* 0x000000010e0ec824 */ /* 0x100fe200078e0a00 */
[C---:B------:R-:W-:Y:S01]  /*6440*/  ISETP.GT.U32.AND P4, PT, R0.reuse, R12, PT ;  /* 0x0000000c0000720c */ /* 0x040fe20003f84070 */
[----:B------:R-:W-:Y:S01]  /*6450*/  @!P1 IMAD.IADD R15, R15, 0x1, -R0 ;  /* 0x000000010f0f9824 */ /* 0x000fe200078e0a00 */
[----:B------:R-:W-:Y:S01]  /*6460*/  ISETP.GT.U32.AND P1, PT, R0, R16, PT ;  /* 0x000000100000720c */ /* 0x000fe20003f24070 */
[----:B------:R-:W-:Y:S01]  /*6470*/  IMAD.HI.U32 R5, R20, R6, RZ ;  /* 0x0000000614057227 */ /* 0x000fe200078e00ff */
[----:B------:R-:W-:-:S03]  /*6480*/  ISETP.GT.U32.AND P5, PT, R0, R14, PT ;  /* 0x0000000e0000720c */ /* 0x000fc60003fa4070 */
[----:B0-----:R-:W-:Y:S02]  /*6490*/  IMAD.MOV.U32 R3, RZ, RZ, R13 ;  /* 0x000000ffff037224 */ /* 0x001fe400078e000d */
[----:B------:R-:W-:Y:S02]  /*64a0*/  IMAD.MOV R5, RZ, RZ, -R5 ;  /* 0x000000ffff057224 */ /* 0x000fe400078e0a05 */
[----:B------:R-:W-:Y:S02]  /*64b0*/  VIADD R11, R21, 0x40 ;  /* 0x00000040150b7836 */ /* 0x000fe40000000000 */
[----:B------:R-:W-:Y:S01]  /*64c0*/  @!P2 IMAD.MOV R3, RZ, RZ, -R3 ;  /* 0x000000ffff03a224 */ /* 0x000fe200078e0a03 */
[C---:B------:R-:W-:Y:S01]  /*64d0*/  ISETP.GT.U32.AND P2, PT, R0.reuse, R15, PT ;  /* 0x0000000f0000720c */ /* 0x040fe20003f44070 */
[----:B------:R-:W-:Y:S01]  /*64e0*/  IMAD R6, R0, R5, R6 ;  /* 0x0000000500067224 */ /* 0x000fe200078e0206 */
[----:B------:R-:W-:Y:S01]  /*64f0*/  IABS R7, R11 ;  /* 0x0000000b00077213 */ /* 0x000fe20000000000 */
[--C-:B------:R-:W-:Y:S01]  /*6500*/  @!P4 IMAD.IADD R12, R12, 0x1, -R0.reuse ;  /* 0x000000010c0cc824 */ /* 0x100fe200078e0a00 */
[----:B------:R0:W-:Y:S01]  /*6510*/  STL [R1+0x7c], R3 ;  /* 0x00007c0301007387 */ /* 0x0001e20000100800 */
[----:B------:R-:W-:Y:S01]  /*6520*/  @!P1 IMAD.IADD R16, R16, 0x1, -R0 ;  /* 0x0000000110109824 */ /* 0x000fe200078e0a00 */
[----:B------:R-:W-:Y:S01]  /*6530*/  ISETP.GT.U32.AND P1, PT, R0, R6, PT ;  /* 0x000000060000720c */ /* 0x000fe20003f24070 */
[----:B------:R-:W-:Y:S01]  /*6540*/  IMAD.HI.U32 R13, R20, R7, RZ ;  /* 0x00000007140d7227 */ /* 0x000fe200078e00ff */
[----:B------:R-:W-:-:S03]  /*6550*/  ISETP.GT.U32.AND P4, PT, R0, R12, PT ;  /* 0x0000000c0000720c */ /* 0x000fc60003f84070 */
[--C-:B------:R-:W-:Y:S01]  /*6560*/  @!P5 IMAD.IADD R14, R14, 0x1, -R0.reuse ;  /* 0x000000010e0ed824 */ /* 0x100fe200078e0a00 */
[----:B------:R-:W-:Y:S01]  /*6570*/  ISETP.GT.U32.AND P5, PT, R0, R10, PT ;  /* 0x0000000a0000720c */ /* 0x000fe20003fa4070 */
[----:B------:R-:W-:Y:S02]  /*6580*/  IMAD.MOV R13, RZ, RZ, -R13 ;  /* 0x000000ffff0d7224 */ /* 0x000fe400078e0a0d */
[----:B------:R-:W-:Y:S02]  /*6590*/  VIADD R5, R21, 0x3c ;  /* 0x0000003c15057836 */ /* 0x000fe40000000000 */
[----:B------:R-:W-:Y:S01]  /*65a0*/  @!P2 IMAD.IADD R15, R15, 0x1, -R0 ;  /* 0x000000010f0fa824 */ /* 0x000fe200078e0a00 */
[----:B------:R-:W-:Y:S01]  /*65b0*/  ISETP.GE.AND P2, PT, R4, RZ, PT ;  /* 0x000000ff0400720c */ /* 0x000fe20003f46270 */
[----:B------:R-:W-:Y:S02]  /*65c0*/  IMAD.MOV.U32 R19, RZ, RZ, R14 ;  /* 0x000000ffff137224 */ /* 0x000fe400078e000e */
[----:B------:R-:W-:Y:S01]  /*65d0*/  IMAD R4, R0, R13, R7 ;  /* 0x0000000d00047224 */ /* 0x000fe200078e0207 */
[----:B------:R-:W-:Y:S01]  /*65e0*/  IABS R13, R5 ;  /* 0x00000005000d7213 */ /* 0x000fe20000000000 */
[----:B0-----:R-:W-:-:S02]  /*65f0*/  IMAD.MOV.U32 R3, RZ, RZ, R16 ;  /* 0x000000ffff037224 */ /* 0x001fc400078e0010 */
[--C-:B------:R-:W-:Y:S01]  /*6600*/  @!P1 IMAD.IADD R6, R6, 0x1, -R0.reuse ;  /* 0x0000000106069824 */ /* 0x100fe200078e0a00 */
[----:B------:R-:W-:Y:S01]  /*6610*/  ISETP.GE.AND P1, PT, R2, RZ, PT ;  /* 0x000000ff0200720c */ /* 0x000fe20003f26270 */
[----:B------:R-:W-:Y:S02]  /*6620*/  @!P6 IMAD.MOV R19, RZ, RZ, -R19 ;  /* 0x000000ffff13e224 */ /* 0x000fe400078e0a13 */
[----:B------:R-:W-:Y:S01]  /*6630*/  @!P4 IMAD.IADD R12, R12, 0x1, -R0 ;  /* 0x000000010c0cc824 */ /* 0x000fe200078e0a00 */
[C---:B------:R-:W-:Y:S01]  /*6640*/  ISETP.GT.U32.AND P4, PT, R0.reuse, R4, PT ;  /* 0x000000040000720c */ /* 0x040fe20003f84070 */
[----:B------:R-:W-:Y:S01]  /*6650*/  @!P3 IMAD.MOV R3, RZ, RZ, -R3 ;  /* 0x000000ffff03b224 */ /* 0x000fe200078e0a03 */
[----:B------:R-:W-:Y:S01]  /*6660*/  ISETP.GT.U32.AND P3, PT, R0, R6, PT ;  /* 0x000000060000720c */ /* 0x000fe20003f64070 */
[----:B------:R-:W-:Y:S01]  /*6670*/  VIADD R9, R21, 0x3e ;  /* 0x0000003e15097836 */ /* 0x000fe20000000000 */
[----:B------:R-:W-:Y:S01]  /*6680*/  STL [R1+0x74], R19 ;  /* 0x0000741301007387 */ /* 0x000fe20000100800 */
[----:B------:R-:W-:-:S03]  /*6690*/  IMAD.HI.U32 R14, R20, R13, RZ ;  /* 0x0000000d140e7227 */ /* 0x000fc600078e00ff */
[----:B------:R0:W-:Y:S01]  /*66a0*/  STL [R1+0x70], R3 ;  /* 0x0000700301007387 */ /* 0x0001e20000100800 */
[----:B------:R-:W-:Y:S01]  /*66b0*/  IMAD.MOV R14, RZ, RZ, -R14 ;  /* 0x000000ffff0e7224 */ /* 0x000fe200078e0a0e */
[----:B------:R-:W-:Y:S01]  /*66c0*/  IABS R17, R9 ;  /* 0x0000000900117213 */ /* 0x000fe20000000000 */
[--C-:B------:R-:W-:Y:S01]  /*66d0*/  @!P5 IMAD.IADD R10, R10, 0x1, -R0.reuse ;  /* 0x000000010a0ad824 */ /* 0x100fe200078e0a00 */
[----:B------:R-:W-:Y:S01]  /*66e0*/  ISETP.GE.AND P5, PT, R8, RZ, PT ;  /* 0x000000ff0800720c */ /* 0x000fe20003fa6270 */
[----:B------:R-:W-:Y:S02]  /*66f0*/  @!P4 IMAD.IADD R4, R4, 0x1, -R0 ;  /* 0x000000010404c824 */ /* 0x000fe400078e0a00 */
[----:B------:R-:W-:Y:S01]  /*6700*/  IMAD.HI.U32 R18, R20, R17, RZ ;  /* 0x0000001114127227 */ /* 0x000fe200078e00ff */
[C---:B------:R-:W-:Y:S02]  /*6710*/  ISETP.GT.U32.AND P4, PT, R0.reuse, R10, PT ;  /* 0x0000000a0000720c */ /* 0x040fe40003f84070 */
[----:B------:R-:W-:Y:S01]  /*6720*/  ISETP.GT.U32.AND P6, PT, R0, R4, PT ;  /* 0x000000040000720c */ /* 0x000fe20003fc4070 */
[----:B0-----:R-:W-:-:S02]  /*6730*/  IMAD.MOV.U32 R3, RZ, RZ, R12 ;  /* 0x000000ffff037224 */ /* 0x001fc400078e000c */
[----:B------:R-:W-:Y:S02]  /*6740*/  @!P3 IMAD.IADD R6, R6, 0x1, -R0 ;  /* 0x000000010606b824 */ /* 0x000fe400078e0a00 */
[----:B------:R-:W-:Y:S01]  /*6750*/  @!P2 IMAD.MOV R3, RZ, RZ, -R3 ;  /* 0x000000ffff03a224 */ /* 0x000fe200078e0a03 */
[----:B------:R-:W-:Y:S01]  /*6760*/  ISETP.GE.AND P2, PT, R11, RZ, PT ;  /* 0x000000ff0b00720c */ /* 0x000fe20003f46270 */
[C---:B------:R-:W-:Y:S02]  /*6770*/  IMAD R11, R0.reuse, R14, R13 ;  /* 0x0000000e000b7224 */ /* 0x040fe400078e020d */
[----:B------:R-:W-:Y:S02]  /*6780*/  IMAD.MOV R18, RZ, RZ, -R18 ;  /* 0x000000ffff127224 */ /* 0x000fe400078e0a12 */
[----:B------:R-:W-:Y:S01]  /*6790*/  VIADD R7, R21, 0x3a ;  /* 0x0000003a15077836 */ /* 0x000fe20000000000 */
[C---:B------:R-:W-:Y:S01]  /*67a0*/  ISETP.GT.U32.AND P3, PT, R0.reuse, R11, PT ;  /* 0x0000000b0000720c */ /* 0x040fe20003f64070 */
[----:B------:R-:W-:-:S02]  /*67b0*/  IMAD R2, R0, R18, R17 ;  /* 0x0000001200027224 */ /* 0x000fc400078e0211 */
[----:B------:R-:W-:Y:S01]  /*67c0*/  @!P0 IMAD.MOV R15, RZ, RZ, -R15 ;  /* 0x000000ffff0f8224 */ /* 0x000fe200078e0a0f */
[----:B------:R-:W-:Y:S01]  /*67d0*/  IABS R8, R7 ;  /* 0x0000000700087213 */ /* 0x000fe20000000000 */
[--C-:B------:R-:W-:Y:S01]  /*67e0*/  @!P4 IMAD.IADD R10, R10, 0x1, -R0.reuse ;  /* 0x000000010a0ac824 */ /* 0x100fe200078e0a00 */
[----:B------:R-:W-:Y:S01]  /*67f0*/  ISETP.GT.U32.AND P0, PT, R0, R2, PT ;  /* 0x000000020000720c */ /* 0x000fe20003f04070 */
[----:B------:R-:W-:Y:S01]  /*6800*/  @!P6 IMAD.IADD R4, R4, 0x1, -R0 ;  /* 0x000000010404e824 */ /* 0x000fe200078e0a00 */
[----:B------:R-:W-:Y:S01]  /*6810*/  ISETP.GE.AND P4, PT, R9, RZ, PT ;  /* 0x000000ff0900720c */ /* 0x000fe20003f86270 */
[----:B------:R-:W-:Y:S01]  /*6820*/  IMAD.MOV.U32 R9, RZ, RZ, R6 ;  /* 0x000000ffff097224 */ /* 0x000fe200078e0006 */
[----:B------:R-:W-:Y:S01]  /*6830*/  STL [R1+0x64], R15 ;  /* 0x0000640f01007387 */ /* 0x000fe20000100800 */
[----:B------:R-:W-:Y:S01]  /*6840*/  IMAD.HI.U32 R12, R20, R8, RZ ;  /* 0x00000008140c7227 */ /* 0x000fe200078e00ff */
[----:B------:R-:W-:Y:S02]  /*6850*/  ISETP.GE.AND P6, PT, R5, RZ, PT ;  /* 0x000000ff0500720c */ /* 0x000fe40003fc6270 */
[----:B------:R0:W-:Y:S01]  /*6860*/  STL [R1+0x5c], R3 ;  /* 0x00005c0301007387 */ /* 0x0001e20000100800 */
[----:B------:R-:W-:-:S02]  /*6870*/  @!P3 IMAD.IADD R11, R11, 0x1, -R0 ;  /* 0x000000010b0bb824 */ /* 0x000fc400078e0a00 */
[----:B------:R-:W-:Y:S02]  /*6880*/  @!P1 IMAD.MOV R9, RZ, RZ, -R9 ;  /* 0x000000ffff099224 */ /* 0x000fe400078e0a09 */
[----:B------:R-:W-:Y:S01]  /*6890*/  IMAD.MOV R12, RZ, RZ, -R12 ;  /* 0x000000ffff0c7224 */ /* 0x000fe200078e0a0c */
[----:B------:R-:W-:Y:S01]  /*68a0*/  ISETP.GT.U32.AND P1, PT, R0, R11, PT ;  /* 0x0000000b0000720c */ /* 0x000fe20003f24070 */
[----:B------:R-:W-:Y:S01]  /*68b0*/  @!P0 IMAD.IADD R2, R2, 0x1, -R0 ;  /* 0x0000000102028824 */ /* 0x000fe200078e0a00 */
[----:B------:R-:W-:Y:S01]  /*68c0*/  ISETP.GE.AND P0, PT, R7, RZ, PT ;  /* 0x000000ff0700720c */ /* 0x000fe20003f06270 */
[----:B------:R-:W-:Y:S02]  /*68d0*/  IMAD R5, R0, R12, R8 ;  /* 0x0000000c00057224 */ /* 0x000fe400078e0208 */
[----:B0-----:R-:W-:Y:S02]  /*68e0*/  IMAD.MOV.U32 R3, RZ, RZ, R10 ;  /* 0x000000ffff037224 */ /* 0x001fe400078e000a */
[----:B------:R-:W-:-:S02]  /*68f0*/  VIADD R8, R21, 0x38 ;  /* 0x0000003815087836 */ /* 0x000fc40000000000 */
[----:B------:R-:W-:Y:S01]  /*6900*/  @!P5 IMAD.MOV R3, RZ, RZ, -R3 ;  /* 0x000000ffff03d224 */ /* 0x000fe200078e0a03 */
[C---:B------:R-:W-:Y:S01]  /*6910*/  ISETP.GT.U32.AND P5, PT, R0.reuse, R2, PT ;  /* 0x000000020000720c */ /* 0x040fe20003fa4070 */
[----:B------:R-:W-:Y:S01]  /*6920*/  VIADD R7, R21, 0x36 ;  /* 0x0000003615077836 */ /* 0x000fe20000000000 */
[----:B------:R-:W-:Y:S01]  /*6930*/  IABS R14, R8 ;  /* 0x00000008000e7213 */ /* 0x000fe20000000000 */
[----:B------:R-:W-:Y:S01]  /*6940*/  @!P1 IMAD.IADD R11, R11, 0x1, -R0 ;  /* 0x000000010b0b9824 */ /* 0x000fe200078e0a00 */
[----:B------:R-:W-:Y:S01]  /*6950*/  ISETP.GT.U32.AND P1, PT, R0, R5, PT ;  /* 0x000000050000720c */ /* 0x000fe20003f24070 */
[----:B------:R0:W-:Y:S01]  /*6960*/  STL [R1+0x54], R3 ;  /* 0x0000540301007387 */ /* 0x0001e20000100800 */
[----:B------:R-:W-:Y:S01]  /*6970*/  VIADD R6, R21, 0x34 ;  /* 0x0000003415067836 */ /* 0x000fe20000000000 */
[----:B------:R-:W-:Y:S01]  /*6980*/  ISETP.GE.AND P3, PT, R8, RZ, PT ;  /* 0x000000ff0800720c */ /* 0x000fe20003f66270 */
[----:B------:R-:W-:Y:S01]  /*6990*/  IMAD.HI.U32 R13, R20, R14, RZ ;  /* 0x0000000e140d7227 */ /* 0x000fe200078e00ff */
[----:B------:R1:W-:Y:S01]  /*69a0*/  STL [R1+0x48], R9 ;  /* 0x0000480901007387 */ /* 0x0003e20000100800 */
[----:B------:R-:W-:-:S02]  /*69b0*/  IABS R8, R7 ;  /* 0x0000000700087213 */ /* 0x000fc40000000000 */
[----:B------:R-:W-:Y:S02]  /*69c0*/  IMAD.MOV R13, RZ, RZ, -R13 ;  /* 0x000000ffff0d7224 */ /* 0x000fe400078e0a0d */
[----:B------:R-:W-:Y:S01]  /*69d0*/  @!P5 IMAD.IADD R2, R2, 0x1, -R0 ;  /* 0x000000010202d824 */ /* 0x000fe200078e0a00 */
[----:B------:R-:W-:Y:S01]  /*69e0*/  ISETP.GE.AND P5, PT, R6, RZ, PT ;  /* 0x000000ff0600720c */ /* 0x000fe20003fa6270 */
[----:B0-----:R-:W-:Y:S02]  /*69f0*/  IMAD.MOV.U32 R3, RZ, RZ, R4 ;  /* 0x000000ffff037224 */ /* 0x001fe400078e0004 */
[----:B------:R-:W-:Y:S02]  /*6a00*/  @!P1 IMAD.IADD R5, R5, 0x1, -R0 ;  /* 0x0000000105059824 */ /* 0x000fe400078e0a00 */
[----:B------:R-:W-:Y:S01]  /*6a10*/  @!P2 IMAD.MOV R3, RZ, RZ, -R3 ;  /* 0x000000ffff03a224 */ /* 0x000fe200078e0a03 */
[----:B------:R-:W-:Y:S01]  /*6a20*/  ISETP.GE.AND P2, PT, R7, RZ, PT ;  /* 0x000000ff0700720c */ /* 0x000fe20003f46270 */
[----:B-1----:R-:W-:Y:S01]  /*6a30*/  VIADD R9, R21, 0x32 ;  /* 0x0000003215097836 */ /* 0x002fe20000000000 */
[----:B------:R-:W-:Y:S01]  /*6a40*/  IABS R7, R6 ;  /* 0x0000000600077213 */ /* 0x000fe20000000000 */
[----:B------:R-:W-:Y:S01]  /*6a50*/  IMAD R14, R0, R13, R14 ;  /* 0x0000000d000e7224 */ /* 0x000fe200078e020e */
[----:B------:R0:W-:Y:S01]  /*6a60*/  STL [R1+0x8c], R3 ;  /* 0x00008c0301007387 */ /* 0x0001e20000100800 */
[----:B------:R-:W-:Y:S01]  /*6a70*/  IMAD.HI.U32 R12, R20, R8, RZ ;  /* 0x00000008140c7227 */ /* 0x000fe200078e00ff */
[----:B------:R-:W-:-:S02]  /*6a80*/  IABS R6, R9 ;  /* 0x0000000900067213 */ /* 0x000fc40000000000 */
[----:B------:R-:W-:Y:S01]  /*6a90*/  ISETP.GT.U32.AND P1, PT, R0, R14, PT ;  /* 0x0000000e0000720c */ /* 0x000fe20003f24070 */
[----:B------:R-:W-:-:S04]  /*6aa0*/  IMAD.HI.U32 R4, R20, R7, RZ ;  /* 0x0000000714047227 */ /* 0x000fc800078e00ff */
[----:B------:R-:W-:Y:S02]  /*6ab0*/  IMAD.MOV R4, RZ, RZ, -R4 ;  /* 0x000000ffff047224 */ /* 0x000fe400078e0a04 */
[----:B0-----:R-:W-:Y:S02]  /*6ac0*/  IMAD.MOV.U32 R3, RZ, RZ, R2 ;  /* 0x000000ffff037224 */ /* 0x001fe400078e0002 */
[----:B------:R-:W-:Y:S02]  /*6ad0*/  IMAD.MOV R12, RZ, RZ, -R12 ;  /* 0x000000ffff0c7224 */ /* 0x000fe400078e0a0c */
[----:B------:R-:W-:Y:S01]  /*6ae0*/  @!P4 IMAD.MOV R3, RZ, RZ, -R3 ;  /* 0x000000ffff03c224 */ /* 0x000fe200078e0a03 */
[C---:B------:R-:W-:Y:S01]  /*6af0*/  ISETP.GT.U32.AND P4, PT, R0.reuse, R5, PT ;  /* 0x000000050000720c */ /* 0x040fe20003f84070 */
[C---:B------:R-:W-:Y:S02]  /*6b00*/  IMAD R7, R0.reuse, R4, R7 ;  /* 0x0000000400077224 */ /* 0x040fe400078e0207 */
[----:B------:R-:W-:Y:S01]  /*6b10*/  IMAD R8, R0, R12, R8 ;  /* 0x0000000c00087224 */ /* 0x000fe200078e0208 */
[----:B------:R0:W-:Y:S01]  /*6b20*/  STL [R1+0x30], R3 ;  /* 0x0000300301007387 */ /* 0x0001e20000100800 */
[----:B------:R-:W-:-:S04]  /*6b30*/  IMAD.HI.U32 R4, R20, R6, RZ ;  /* 0x0000000614047227 */ /* 0x000fc800078e00ff */
[----:B------:R-:W-:Y:S02]  /*6b40*/  VIADD R10, R21, 0x30 ;  /* 0x00000030150a7836 */ /* 0x000fe40000000000 */
[----:B------:R-:W-:Y:S02]  /*6b50*/  IMAD.MOV R4, RZ, RZ, -R4 ;  /* 0x000000ffff047224 */ /* 0x000fe400078e0a04 */
[----:B------:R-:W-:Y:S01]  /*6b60*/  @!P4 IMAD.IADD R5, R5, 0x1, -R0 ;  /* 0x000000010505c824 */ /* 0x000fe200078e0a00 */
[----:B------:R-:W-:Y:S01]  /*6b70*/  IABS R27, R10 ;  /* 0x0000000a001b7213 */ /* 0x000fe20000000000 */
[----:B0-----:R-:W-:Y:S01]  /*6b80*/  IMAD.MOV.U32 R3, RZ, RZ, R11 ;  /* 0x000000ffff037224 */ /* 0x001fe200078e000b */
[C---:B------:R-:W-:Y:S01]  /*6b90*/  ISETP.GT.U32.AND P4, PT, R0.reuse, R7, PT ;  /* 0x000000070000720c */ /* 0x040fe20003f84070 */
[C---:B------:R-:W-:Y:S02]  /*6ba0*/  IMAD R6, R0.reuse, R4, R6 ;  /* 0x0000000400067224 */ /* 0x040fe400078e0206 */
[----:B------:R-:W-:Y:S01]  /*6bb0*/  @!P6 IMAD.MOV R3, RZ, RZ, -R3 ;  /* 0x000000ffff03e224 */ /* 0x000fe200078e0a03 */
[----:B------:R-:W-:Y:S01]  /*6bc0*/  ISETP.GT.U32.AND P6, PT, R0, R8, PT ;  /* 0x000000080000720c */ /* 0x000fe20003fc4070 */
[----:B------:R-:W-:-:S02]  /*6bd0*/  @!P1 IMAD.IADD R14, R14, 0x1, -R0 ;  /* 0x000000010e0e9824 */ /* 0x000fc400078e0a00 */
[----:B------:R-:W-:Y:S01]  /*6be0*/  IMAD.HI.U32 R2, R20, R27, RZ ;  /* 0x0000001b14027227 */ /* 0x000fe200078e00ff */
[----:B------:R0:W-:Y:S02]  /*6bf0*/  STL [R1+0x2c], R3 ;  /* 0x00002c0301007387 */ /* 0x0001e40000100800 */
[----:B------:R-:W-:Y:S01]  /*6c00*/  ISETP.GT.U32.AND P1, PT, R0, R14, PT ;  /* 0x0000000e0000720c */ /* 0x000fe20003f24070 */
[----:B------:R-:W-:Y:S02]  /*6c10*/  VIADD R11, R21, 0x2e ;  /* 0x0000002e150b7836 */ /* 0x000fe40000000000 */
[----:B------:R-:W-:Y:S02]  /*6c20*/  IMAD.MOV R2, RZ, RZ, -R2 ;  /* 0x000000ffff027224 */ /* 0x000fe400078e0a02 */
[--C-:B------:R-:W-:Y:S01]  /*6c30*/  @!P4 IMAD.IADD R7, R7, 0x1, -R0.reuse ;  /* 0x000000010707c824 */ /* 0x100fe200078e0a00 */
[----:B------:R-:W-:Y:S01]  /*6c40*/  IABS R26, R11 ;  /* 0x0000000b001a7213 */ /* 0x000fe20000000000 */
[----:B------:R-:W-:-:S02]  /*6c50*/  @!P6 IMAD.IADD R8, R8, 0x1, -R0 ;  /* 0x000000010808e824 */ /* 0x000fc400078e0a00 */
[----:B0-----:R-:W-:Y:S01]  /*6c60*/  IMAD.MOV.U32 R3, RZ, RZ, R5 ;  /* 0x000000ffff037224 */ /* 0x001fe200078e0005 */
[C---:B------:R-:W-:Y:S01]  /*6c70*/  ISETP.GT.U32.AND P4, PT, R0.reuse, R7, PT ;  /* 0x000000070000720c */ /* 0x040fe20003f84070 */
[C---:B------:R-:W-:Y:S01]  /*6c80*/  IMAD R27, R0.reuse, R2, R27 ;  /* 0x00000002001b7224 */ /* 0x040fe200078e021b */
[C---:B------:R-:W-:Y:S01]  /*6c90*/  ISETP.GT.U32.AND P6, PT, R0.reuse, R8, PT ;  /* 0x000000080000720c */ /* 0x040fe20003fc4070 */
[----:B------:R-:W-:Y:S01]  /*6ca0*/  @!P0 IMAD.MOV R3, RZ, RZ, -R3 ;  /* 0x000000ffff038224 */ /* 0x000fe200078e0a03 */
[----:B------:R-:W-:Y:S01]  /*6cb0*/  ISETP.GT.U32.AND P0, PT, R0, R6, PT ;  /* 0x000000060000720c */ /* 0x000fe20003f04070 */
[----:B------:R-:W-:Y:S02]  /*6cc0*/  VIADD R2, R21, 0x2c ;  /* 0x0000002c15027836 */ /* 0x000fe40000000000 */
[----:B------:R-:W-:Y:S01]  /*6cd0*/  IMAD.HI.U32 R12, R20, R26, RZ ;  /* 0x0000001a140c7227 */ /* 0x000fe200078e00ff */
[----:B------:R0:W-:Y:S02]  /*6ce0*/  STL [R1+0x28], R3 ;  /* 0x0000280301007387 */ /* 0x0001e40000100800 */
[----:B------:R-:W-:Y:S01]  /*6cf0*/  IABS R25, R2 ;  /* 0x0000000200197213 */ /* 0x000fe20000000000 */
[----:B------:R-:W-:Y:S01]  /*6d00*/  @!P1 IMAD.IADD R14, R14, 0x1, -R0 ;  /* 0x000000010e0e9824 */ /* 0x000fe200078e0a00 */
[----:B------:R-:W-:Y:S01]  /*6d10*/  ISETP.GT.U32.AND P1, PT, R0, R27, PT ;  /* 0x0000001b0000720c */ /* 0x000fe20003f24070 */
[----:B------:R-:W-:-:S02]  /*6d20*/  IMAD.MOV R12, RZ, RZ, -R12 ;  /* 0x000000ffff0c7224 */ /* 0x000fc400078e0a0c */
[--C-:B------:R-:W-:Y:S02]  /*6d30*/  @!P6 IMAD.IADD R8, R8, 0x1, -R0.reuse ;  /* 0x000000010808e824 */ /* 0x100fe400078e0a00 */
[----:B------:R-:W-:Y:S02]  /*6d40*/  @!P0 IMAD.IADD R6, R6, 0x1, -R0 ;  /* 0x0000000106068824 */ /* 0x000fe400078e0a00 */
[----:B0-----:R-:W-:Y:S02]  /*6d50*/  IMAD.MOV.U32 R3, RZ, RZ, R14 ;  /* 0x000000ffff037224 */ /* 0x001fe400078e000e */
[C---:B------:R-:W-:Y:S01]  /*6d60*/  IMAD R26, R0.reuse, R12, R26 ;  /* 0x0000000c001a7224 */ /* 0x040fe200078e021a */
[----:B------:R-:W-:Y:S01]  /*6d70*/  ISETP.GT.U32.AND P0, PT, R0, R6, PT ;  /* 0x000000060000720c */ /* 0x000fe20003f04070 */
[----:B------:R-:W-:-:S03]  /*6d80*/  IMAD.HI.U32 R12, R20, R25, RZ ;  /* 0x00000019140c7227 */ /* 0x000fc600078e00ff */
[C---:B------:R-:W-:Y:S01]  /*6d90*/  ISETP.GT.U32.AND P6, PT, R0.reuse, R26, PT ;  /* 0x0000001a0000720c */ /* 0x040fe20003fc4070 */
[----:B------:R-:W-:Y:S01]  /*6da0*/  @!P3 IMAD.MOV R3, RZ, RZ, -R3 ;  /* 0x000000ffff03b224 */ /* 0x000fe200078e0a03 */
[----:B------:R-:W-:Y:S01]  /*6db0*/  ISETP.GE.AND P3, PT, R9, RZ, PT ;  /* 0x000000ff0900720c */ /* 0x000fe20003f66270 */
[----:B------:R-:W-:Y:S02]  /*6dc0*/  IMAD.MOV R12, RZ, RZ, -R12 ;  /* 0x000000ffff0c7224 */ /* 0x000fe400078e0a0c */
[----:B------:R-:W-:Y:S01]  /*6dd0*/  VIADD R4, R21, 0x2a ;  /* 0x0000002a15047836 */ /* 0x000fe20000000000 */
[----:B------:R0:W-:Y:S01]  /*6de0*/  STL [R1+0x1c], R3 ;  /* 0x00001c0301007387 */ /* 0x0001e20000100800 */
[--C-:B------:R-:W-:Y:S01]  /*6df0*/  @!P1 IMAD.IADD R27, R27, 0x1, -R0.reuse ;  /* 0x000000011b1b9824 */ /* 0x100fe200078e0a00 */
[----:B------:R-:W-:Y:S01]  /*6e00*/  ISETP.GE.AND P1, PT, R11, RZ, PT ;  /* 0x000000ff0b00720c */ /* 0x000fe20003f26270 */
[----:B------:R-:W-:Y:S01]  /*6e10*/  IMAD R25, R0, R12, R25 ;  /* 0x0000000c00197224 */ /* 0x000fe200078e0219 */
[----:B------:R-:W-:Y:S01]  /*6e20*/  IABS R5, R4 ;  /* 0x0000000400057213 */ /* 0x000fe20000000000 */
[----:B------:R-:W-:-:S02]  /*6e30*/  @!P0 IMAD.IADD R6, R6, 0x1, -R0 ;  /* 0x0000000106068824 */ /* 0x000fc400078e0a00 */
[----:B------:R-:W-:Y:S01]  /*6e40*/  @!P4 IMAD.IADD R7, R7, 0x1, -R0 ;  /* 0x000000010707c824 */ /* 0x000fe200078e0a00 */
[----:B------:R-:W-:Y:S01]  /*6e50*/  ISETP.GT.U32.AND P0, PT, R0, R25, PT ;  /* 0x000000190000720c */ /* 0x000fe20003f04070 */
[----:B------:R-:W-:Y:S01]  /*6e60*/  IMAD.HI.U32 R13, R20, R5, RZ ;  /* 0x00000005140d7227 */ /* 0x000fe200078e00ff */
[----:B------:R-:W-:-:S03]  /*6e70*/  ISETP.GE.AND P4, PT, R10, RZ, PT ;  /* 0x000000ff0a00720c */ /* 0x000fc60003f86270 */
[----:B0-----:R-:W-:Y:S02]  /*6e80*/  IMAD.MOV.U32 R3, RZ, RZ, R8 ;  /* 0x000000ffff037224 */ /* 0x001fe400078e0008 */
[----:B------:R-:W-:Y:S02]  /*6e90*/  IMAD.MOV R13, RZ, RZ, -R13 ;  /* 0x000000ffff0d7224 */ /* 0x000fe400078e0a0d */
[----:B------:R-:W-:Y:S01]  /*6ea0*/  @!P2 IMAD.MOV R3, RZ, RZ, -R3 ;  /* 0x000000ffff03a224 */ /* 0x000fe200078e0a03 */
[C---:B------:R-:W-:Y:S01]  /*6eb0*/  ISETP.GT.U32.AND P2, PT, R0.reuse, R27, PT ;  /* 0x0000001b0000720c */ /* 0x040fe20003f44070 */
[----:B------:R-:W-:Y:S02]  /*6ec0*/  VIADD R9, R21, 0x28 ;  /* 0x0000002815097836 */ /* 0x000fe40000000000 */
[----:B------:R-:W-:Y:S01]  /*6ed0*/  IMAD R5, R0, R13, R5 ;  /* 0x0000000d00057224 */ /* 0x000fe200078e0205 */
[----:B------:R0:W-:Y:S01]  /*6ee0*/  STL [R1+0x18], R3 ;  /* 0x0000180301007387 */ /* 0x0001e20000100800 */
[----:B------:R-:W-:Y:S01]  /*6ef0*/  IMAD.MOV.U32 R10, RZ, RZ, R7 ;  /* 0x000000ffff0a7224 */ /* 0x000fe200078e0007 */
[----:B------:R-:W-:Y:S01]  /*6f00*/  IABS R7, R9 ;  /* 0x0000000900077213 */ /* 0x000fe20000000000 */
[--C-:B------:R-:W-:Y:S01]  /*6f10*/  @!P0 IMAD.IADD R25, R25, 0x1, -R0.reuse ;  /* 0x0000000119198824 */ /* 0x100fe200078e0a00 */
[----:B------:R-:W-:Y:S01]  /*6f20*/  IABS R13, R23 ;  /* 0x00000017000d7213 */ /* 0x000fe20000000000 */
[----:B------:R-:W-:-:S02]  /*6f30*/  @!P6 IMAD.IADD R26, R26, 0x1, -R0 ;  /* 0x000000011a1ae824 */ /* 0x000fc400078e0a00 */
[----:B------:R-:W-:Y:S02]  /*6f40*/  VIADD R8, R21, 0x26 ;  /* 0x0000002615087836 */ /* 0x000fe40000000000 */
[----:B------:R-:W-:Y:S01]  /*6f50*/  @!P2 IMAD.IADD R27, R27, 0x1, -R0 ;  /* 0x000000011b1ba824 */ /* 0x000fe200078e0a00 */
[----:B------:R-:W-:Y:S01]  /*6f60*/  ISETP.GE.AND P2, PT, R4, RZ, PT ;  /* 0x000000ff0400720c */ /* 0x000fe20003f46270 */
[----:B0-----:R-:W-:Y:S01]  /*6f70*/  IMAD.MOV.U32 R3, RZ, RZ, R6 ;  /* 0x000000ffff037224 */ /* 0x001fe200078e0006 */
[C---:B------:R-:W-:Y:S01]  /*6f80*/  ISETP.GT.U32.AND P6, PT, R0.reuse, R26, PT ;  /* 0x0000001a0000720c */ /* 0x040fe20003fc4070 */
[----:B------:R-:W-:Y:S01]  /*6f90*/  @!P4 IMAD.MOV R27, RZ, RZ, -R27 ;  /* 0x000000ffff1bc224 */ /* 0x000fe200078e0a1b */
[C---:B------:R-:W-:Y:S01]  /*6fa0*/  ISETP.GT.U32.AND P4, PT, R0.reuse, R25, PT ;  /* 0x000000190000720c */ /* 0x040fe20003f84070 */
[----:B------:R-:W-:Y:S01]  /*6fb0*/  @!P3 IMAD.MOV R3, RZ, RZ, -R3 ;  /* 0x000000ffff03b224 */ /* 0x000fe200078e0a03 */
[----:B------:R-:W-:Y:S01]  /*6fc0*/  ISETP.GT.U32.AND P3, PT, R0, R5, PT ;  /* 0x000000050000720c */ /* 0x000fe20003f64070 */
[----:B------:R-:W-:Y:S01]  /*6fd0*/  IMAD.HI.U32 R4, R20, R7, RZ ;  /* 0x0000000714047227 */ /* 0x000fe200078e00ff */
[----:B------:R-:W-:-:S03]  /*6fe0*/  ISETP.GE.AND P0, PT, R8, RZ, PT ;  /* 0x000000ff0800720c */ /* 0x000fc60003f06270 */
[----:B------:R-:W-:Y:S02]  /*6ff0*/  IMAD.MOV R4, RZ, RZ, -R4 ;  /* 0x000000ffff047224 */ /* 0x000fe400078e0a04 */
[----:B------:R-:W-:Y:S01]  /*7000*/  @!P5 IMAD.MOV R10, RZ, RZ, -R10 ;  /* 0x000000ffff0ad224 */ /* 0x000fe200078e0a0a */
[----:B------:R-:W-:Y:S01]  /*7010*/  ISETP.GE.AND P5, PT, R2, RZ, PT ;  /* 0x000000ff0200720c */ /* 0x000fe20003fa6270 */
[C---:B------:R-:W-:Y:S01]  /*7020*/  IMAD R7, R0.reuse, R4, R7 ;  /* 0x0000000400077224 */ /* 0x040fe200078e0207 */
[----:B------:R-:W-:Y:S01]  /*7030*/  IABS R2, R8 ;  /* 0x0000000800027213 */ /* 0x000fe20000000000 */
[--C-:B------:R-:W-:Y:S01]  /*7040*/  @!P4 IMAD.IADD R25, R25, 0x1, -R0.reuse ;  /* 0x000000011919c824 */ /* 0x100fe200078e0a00 */
[----:B------:R0:W-:Y:S01]  /*7050*/  STL [R1+0x14], R10 ;  /* 0x0000140a01007387 */ /* 0x0001e20000100800 */
[--C-:B------:R-:W-:Y:S01]  /*7060*/  @!P3 IMAD.IADD R5, R5, 0x1, -R0.reuse ;  /* 0x000000010505b824 */ /* 0x100fe200078e0a00 */
[----:B------:R-:W-:Y:S01]  /*7070*/  ISETP.GT.U32.AND P4, PT, R0, R7, PT ;  /* 0x000000070000720c */ /* 0x000fe20003f84070 */
[----:B------:R-:W-:Y:S01]  /*7080*/  @!P6 IMAD.IADD R26, R26, 0x1, -R0 ;  /* 0x000000011a1ae824 */ /* 0x000fe200078e0a00 */
[----:B------:R-:W-:Y:S01]  /*7090*/  ISETP.GE.AND P6, PT, R9, RZ, PT ;  /* 0x000000ff0900720c */ /* 0x000fe20003fc6270 */
[----:B------:R-:W-:Y:S01]  /*70a0*/  IMAD.HI.U32 R6, R20, R2, RZ ;  /* 0x0000000214067227 */ /* 0x000fe200078e00ff */
[----:B------:R-:W-:Y:S01]  /*70b0*/  ISETP.GT.U32.AND P3, PT, R0, R5, PT ;  /* 0x000000050000720c */ /* 0x000fe20003f64070 */
[----:B------:R1:W-:Y:S02]  /*70c0*/  STL [R1+0x8], R3 ;  /* 0x0000080301007387 */ /* 0x0003e40000100800 */
[----:B------:R-:W-:-:S02]  /*70d0*/  VIADD R9, R21, 0x24 ;  /* 0x0000002415097836 */ /* 0x000fc40000000000 */
[----:B------:R-:W-:Y:S01]  /*70e0*/  IMAD.MOV R6, RZ, RZ, -R6 ;  /* 0x000000ffff067224 */ /* 0x000fe200078e0a06 */
[----:B------:R-:W-:Y:S01]  /*70f0*/  STL [R1+0x1374], R27 ;  /* 0x0013741b01007387 */ /* 0x000fe20000100800 */
[----:B0-----:R-:W-:Y:S02]  /*7100*/  VIADD R10, R21, 0x22 ;  /* 0x00000022150a7836 */ /* 0x001fe40000000000 */
[----:B------:R-:W-:Y:S01]  /*7110*/  @!P1 IMAD.MOV R26, RZ, RZ, -R26 ;  /* 0x000000ffff1a9224 */ /* 0x000fe200078e0a1a */
[----:B------:R-:W-:Y:S01]  /*7120*/  ISETP.GE.AND P1, PT, R9, RZ, PT ;  /* 0x000000ff0900720c */ /* 0x000fe20003f26270 */
[----:B------:R-:W-:Y:S01]  /*7130*/  @!P4 IMAD.IADD R7, R7, 0x1, -R0 ;  /* 0x000000010707c824 */ /* 0x000fe200078e0a00 */
[----:B------:R-:W-:Y:S01]  /*7140*/  IABS R9, R9 ;  /* 0x0000000900097213 */ /* 0x000fe20000000000 */
[----:B------:R-:W-:Y:S01]  /*7150*/  IMAD R8, R0, R6, R2 ;  /* 0x0000000600087224 */ /* 0x000fe200078e0202 */
[----:B------:R-:W-:Y:S01]  /*7160*/  STL [R1+0x1378], R26 ;  /* 0x0013781a01007387 */ /* 0x000fe20000100800 */
[----:B------:R-:W-:Y:S01]  /*7170*/  @!P3 IMAD.IADD R5, R5, 0x1, -R0 ;  /* 0x000000010505b824 */ /* 0x000fe200078e0a00 */
[----:B------:R-:W-:Y:S01]  /*7180*/  ISETP.GE.AND P3, PT, R10, RZ, PT ;  /* 0x000000ff0a00720c */ /* 0x000fe20003f66270 */
[----:B------:R-:W-:Y:S01]  /*7190*/  IMAD.HI.U32 R4, R20, R9, RZ ;  /* 0x0000000914047227 */ /* 0x000fe200078e00ff */
[----:B------:R-:W-:-:S02]  /*71a0*/  IABS R10, R10 ;  /* 0x0000000a000a7213 */ /* 0x000fc40000000000 */
[C---:B------:R-:W-:Y:S01]  /*71b0*/  ISETP.GT.U32.AND P4, PT, R0.reuse, R7, PT ;  /* 0x000000070000720c */ /* 0x040fe20003f84070 */
[----:B------:R-:W-:Y:S01]  /*71c0*/  @!P2 IMAD.MOV R5, RZ, RZ, -R5 ;  /* 0x000000ffff05a224 */ /* 0x000fe200078e0a05 */
[----:B------:R-:W-:Y:S01]  /*71d0*/  ISETP.GT.U32.AND P2, PT, R0, R8, PT ;  /* 0x000000080000720c */ /* 0x000fe20003f44070 */
[----:B------:R-:W-:-:S04]  /*71e0*/  IMAD.HI.U32 R2, R20, R10, RZ ;  /* 0x0000000a14027227 */ /* 0x000fc800078e00ff */
[----:B------:R-:W-:Y:S02]  /*71f0*/  IMAD.MOV R4, RZ, RZ, -R4 ;  /* 0x000000ffff047224 */ /* 0x000fe400078e0a04 */
[----:B------:R-:W-:Y:S02]  /*7200*/  VIADD R11, R21, 0x20 ;  /* 0x00000020150b7836 */ /* 0x000fe40000000000 */
[----:B------:R-:W-:Y:S02]  /*7210*/  IMAD.MOV R2, RZ, RZ, -R2 ;  /* 0x000000ffff027224 */ /* 0x000fe400078e0a02 */
[C---:B------:R-:W-:Y:S02]  /*7220*/  IMAD R9, R0.reuse, R4, R9 ;  /* 0x0000000400097224 */ /* 0x040fe400078e0209 */
[----:B------:R-:W-:Y:S01]  /*7230*/  @!P5 IMAD.MOV R25, RZ, RZ, -R25 ;  /* 0x000000ffff19d224 */ /* 0x000fe200078e0a19 */
[----:B------:R-:W-:Y:S01]  /*7240*/  ISETP.GE.AND P5, PT, R11, RZ, PT ;  /* 0x000000ff0b00720c */ /* 0x000fe20003fa6270 */
[C---:B------:R-:W-:Y:S01]  /*7250*/  IMAD R10, R0.reuse, R2, R10 ;  /* 0x00000002000a7224 */ /* 0x040fe200078e020a */
[----:B------:R-:W-:Y:S01]  /*7260*/  IABS R11, R11 ;  /* 0x0000000b000b7213 */ /* 0x000fe20000000000 */
[--C-:B------:R-:W-:Y:S01]  /*7270*/  @!P4 IMAD.IADD R7, R7, 0x1, -R0.reuse ;  /* 0x000000010707c824 */ /* 0x100fe200078e0a00 */
[----:B------:R-:W-:Y:S01]  /*7280*/  ISETP.GT.U32.AND P4, PT, R0, R9, PT ;  /* 0x000000090000720c */ /* 0x000fe20003f84070 */
[----:B------:R-:W-:Y:S01]  /*7290*/  @!P2 IMAD.IADD R8, R8, 0x1, -R0 ;  /* 0x000000010808a824 */ /* 0x000fe200078e0a00 */
[----:B------:R-:W-:Y:S01]  /*72a0*/  STL [R1+0x137c], R25 ;  /* 0x00137c1901007387 */ /* 0x000fe20000100800 */
[----:B------:R-:W-:Y:S01]  /*72b0*/  @!P6 IMAD.MOV R7, RZ, RZ, -R7 ;  /* 0x000000ffff07e224 */ /* 0x000fe200078e0a07 */
[----:B------:R-:W-:Y:S01]  /*72c0*/  ISETP.GT.U32.AND P6, PT, R0, R10, PT ;  /* 0x0000000a0000720c */ /* 0x000fe20003fc4070 */
[----:B------:R-:W-:Y:S01]  /*72d0*/  IMAD.HI.U32 R14, R20, R11, RZ ;  /* 0x0000000b140e7227 */ /* 0x000fe200078e00ff */
[----:B------:R-:W-:Y:S01]  /*72e0*/  ISETP.GT.U32.AND P2, PT, R0, R8, PT ;  /* 0x000000080000720c */ /* 0x000fe20003f44070 */
[----:B------:R-:W-:Y:S02]  /*72f0*/  STL [R1+0x1380], R5 ;  /* 0x0013800501007387 */ /* 0x000fe40000100800 */
[----:B------:R-:W-:-:S02]  /*7300*/  VIADD R6, R21, 0x1e ;  /* 0x0000001e15067836 */ /* 0x000fc40000000000 */
[----:B------:R-:W-:Y:S01]  /*7310*/  IMAD.MOV R14, RZ, RZ, -R14 ;  /* 0x000000ffff0e7224 */ /* 0x000fe200078e0a0e */
[----:B------:R0:W-:Y:S01]  /*7320*/  STL [R1+0x1384], R7 ;  /* 0x0013840701007387 */ /* 0x0001e20000100800 */
[--C-:B------:R-:W-:Y:S01]  /*7330*/  @!P4 IMAD.IADD R9, R9, 0x1, -R0.reuse ;  /* 0x000000010909c824 */ /* 0x100fe200078e0a00 */
[----:B------:R-:W-:Y:S01]  /*7340*/  IABS R12, R6 ;  /* 0x00000006000c7213 */ /* 0x000fe20000000000 */
[----:B------:R-:W-:Y:S02]  /*7350*/  IMAD R11, R0, R14, R11 ;  /* 0x0000000e000b7224 */ /* 0x000fe400078e020b */
[--C-:B------:R-:W-:Y:S01]  /*7360*/  @!P6 IMAD.IADD R10, R10, 0x1, -R0.reuse ;  /* 0x000000010a0ae824 */ /* 0x100fe200078e0a00 */
[----:B------:R-:W-:Y:S01]  /*7370*/  ISETP.GT.U32.AND P4, PT, R0, R9, PT ;  /* 0x000000090000720c */ /* 0x000fe20003f84070 */
[----:B------:R-:W-:Y:S01]  /*7380*/  @!P2 IMAD.IADD R8, R8, 0x1, -R0 ;  /* 0x000000010808a824 */ /* 0x000fe200078e0a00 */
[----:B------:R-:W-:Y:S01]  /*7390*/  ISETP.GT.U32.AND P2, PT, R0, R11, PT ;  /* 0x0000000b0000720c */ /* 0x000fe20003f44070 */
[----:B------:R-:W-:Y:S01]  /*73a0*/  IMAD.HI.U32 R4, R20, R12, RZ ;  /* 0x0000000c14047227 */ /* 0x000fe200078e00ff */
[----:B------:R-:W-:-:S03]  /*73b0*/  ISETP.GT.U32.AND P6, PT, R0, R10, PT ;  /* 0x0000000a0000720c */ /* 0x000fc60003fc4070 */
[----:B------:R-:W-:-:S04]  /*73c0*/  IMAD.HI.U32 R2, R20, R13, RZ ;  /* 0x0000000d14027227 */ /* 0x000fc800078e00ff */
[----:B------:R-:W-:Y:S02]  /*73d0*/  IMAD.MOV R4, RZ, RZ, -R4 ;  /* 0x000000ffff047224 */ /* 0x000fe400078e0a04 */
[----:B------:R-:W-:Y:S02]  /*73e0*/  IMAD.MOV R2, RZ, RZ, -R2 ;  /* 0x000000ffff027224 */ /* 0x000fe400078e0a02 */
[C---:B------:R-:W-:Y:S02]  /*73f0*/  IMAD R12, R0.reuse, R4, R12 ;  /* 0x00000004000c7224 */ /* 0x040fe400078e020c */
[----:B-1----:R-:W-:Y:S02]  /*7400*/  VIADD R3, R21, 0x1a ;  /* 0x0000001a15037836 */ /* 0x002fe40000000000 */
[C---:B------:R-:W-:Y:S02]  /*7410*/  IMAD R13, R0.reuse, R2, R13 ;  /* 0x00000002000d7224 */ /* 0x040fe400078e020d */
[--C-:B------:R-:W-:Y:S01]  /*7420*/  @!P4 IMAD.IADD R9, R9, 0x1, -R0.reuse ;  /* 0x000000010909c824 */ /* 0x100fe200078e0a00 */
[----:B------:R-:W-:Y:S01]  /*7430*/  ISETP.GT.U32.AND P4, PT, R0, R12, PT ;  /* 0x0000000c0000720c */ /* 0x000fe20003f84070 */
[--C-:B------:R-:W-:Y:S01]  /*7440*/  @!P2 IMAD.IADD R11, R11, 0x1, -R0.reuse ;  /* 0x000000010b0ba824 */ /* 0x100fe200078e0a00 */
[----:B------:R-:W-:Y:S01]  /*7450*/  IABS R14, R3 ;  /* 0x00000003000e7213 */ /* 0x000fe20000000000 */
[----:B------:R-:W-:Y:S01]  /*7460*/  @!P6 IMAD.IADD R10, R10, 0x1, -R0 ;  /* 0x000000010a0ae824 */ /* 0x000fe200078e0a00 */
[C---:B------:R-:W-:Y:S01]  /*7470*/  ISETP.GT.U32.AND P6, PT, R0.reuse, R13, PT ;  /* 0x0000000d0000720c */ /* 0x040fe20003fc4070 */
[----:B------:R-:W-:Y:S01]  /*7480*/  VIADD R15, R21, 0x18 ;  /* 0x00000018150f7836 */ /* 0x000fe20000000000 */
[----:B------:R-:W-:Y:S01]  /*7490*/  ISETP.GT.U32.AND P2, PT, R0, R11, PT ;  /* 0x0000000b0000720c */ /* 0x000fe20003f44070 */
[----:B------:R-:W-:-:S03]  /*74a0*/  IMAD.HI.U32 R2, R20, R14, RZ ;  /* 0x0000000e14027227 */ /* 0x000fc600078e00ff */
[----:B------:R-:W-:Y:S01]  /*74b0*/  IABS R15, R15 ;  /* 0x0000000f000f7213 */ /* 0x000fe20000000000 */
[----:B------:R-:W-:Y:S02]  /*74c0*/  IMAD.MOV R2, RZ, RZ, -R2 ;  /* 0x000000ffff027224 */ /* 0x000fe400078e0a02 */
[----:B------:R-:W-:Y:S02]  /*74d0*/  VIADD R16, R21, 0x14 ;  /* 0x0000001415107836 */ /* 0x000fe40000000000 */
[----:B------:R-:W-:Y:S01]  /*74e0*/  @!P4 IMAD.IADD R12, R12, 0x1, -R0 ;  /* 0x000000010c0cc824 */ /* 0x000fe200078e0a00 */
[----:B------:R-:W-:Y:S01]  /*74f0*/  ISETP.GE.AND P4, PT, R6, RZ, PT ;  /* 0x000000ff0600720c */ /* 0x000fe20003f86270 */
[C---:B------:R-:W-:Y:S01]  /*7500*/  IMAD R14, R0.reuse, R2, R14 ;  /* 0x00000002000e7224 */ /* 0x040fe200078e020e */
[----:B------:R-:W-:Y:S01]  /*7510*/  IABS R18, R16 ;  /* 0x0000001000127213 */ /* 0x000fe20000000000 */
[--C-:B------:R-:W-:Y:S01]  /*7520*/  @!P6 IMAD.IADD R13, R13, 0x1, -R0.reuse ;  /* 0x000000010d0de824 */ /* 0x100fe200078e0a00 */
[C---:B------:R-:W-:Y:S01]  /*7530*/  ISETP.GT.U32.AND P6, PT, R0.reuse, R12, PT ;  /* 0x0000000c0000720c */ /* 0x040fe20003fc4070 */
[----:B------:R-:W-:Y:S01]  /*7540*/  @!P2 IMAD.IADD R11, R11, 0x1, -R0 ;  /* 0x000000010b0ba824 */ /* 0x000fe200078e0a00 */
[----:B------:R-:W-:Y:S01]  /*7550*/  ISETP.GT.U32.AND P2, PT, R0, R14, PT ;  /* 0x0000000e0000720c */ /* 0x000fe20003f44070 */
[----:B------:R-:W-:-:S03]  /*7560*/  IMAD.HI.U32 R16, R20, R15, RZ ;  /* 0x0000000f14107227 */ /* 0x000fc600078e00ff */
[----:B------:R-:W-:Y:S01]  /*7570*/  STL [R1+0x1400], R11 ;  /* 0x0014000b01007387 */ /* 0x000fe20000100800 */
[----:B------:R-:W-:Y:S02]  /*7580*/  IMAD.MOV R16, RZ, RZ, -R16 ;  /* 0x000000ffff107224 */ /* 0x000fe400078e0a10 */
[C---:B------:R-:W-:Y:S02]  /*7590*/  VIADD R17, R21.reuse, 0x16 ;  /* 0x0000001615117836 */ /* 0x040fe40000000000 */
[----:B------:R-:W-:Y:S02]  /*75a0*/  IMAD R15, R0, R16, R15 ;  /* 0x00000010000f7224 */ /* 0x000fe400078e020f */
[--C-:B------:R-:W-:Y:S01]  /*75b0*/  @!P6 IMAD.IADD R12, R12, 0x1, -R0.reuse ;  /* 0x000000010c0ce824 */ /* 0x100fe200078e0a00 */
[----:B------:R-:W-:Y:S01]  /*75c0*/  IABS R17, R17 ;  /* 0x0000001100117213 */ /* 0x000fe20000000000 */
[----:B------:R-:W-:Y:S01]  /*75d0*/  VIADD R19, R21, 0x12 ;  /* 0x0000001215137836 */ /* 0x000fe20000000000 */
[----:B------:R-:W-:Y:S01]  /*75e0*/  ISETP.GT.U32.AND P6, PT, R0, R15, PT ;  /* 0x0000000f0000720c */ /* 0x000fe20003fc4070 */
[----:B------:R-:W-:Y:S01]  /*75f0*/  @!P2 IMAD.IADD R14, R14, 0x1, -R0 ;  /* 0x000000010e0ea824 */ /* 0x000fe200078e0a00 */
[----:B------:R-:W-:Y:S01]  /*7600*/  ISETP.GT.U32.AND P2, PT, R0, R13, PT ;  /* 0x0000000d0000720c */ /* 0x000fe20003f44070 */
[----:B------:R-:W-:Y:S01]  /*7610*/  IMAD.HI.U32 R2, R20, R18, RZ ;  /* 0x0000001214027227 */ /* 0x000fe200078e00ff */
[----:B------:R-:W-:-:S03]  /*7620*/  IABS R22, R19 ;  /* 0x0000001300167213 */ /* 0x000fc60000000000 */
[----:B------:R-:W-:-:S04]  /*7630*/  IMAD.HI.U32 R4, R20, R17, RZ ;  /* 0x0000001114047227 */ /* 0x000fc800078e00ff */
[----:B------:R-:W-:Y:S01]  /*7640*/  @!P0 IMAD.MOV R8, RZ, RZ, -R8 ;  /* 0x000000ffff088224 */ /* 0x000fe200078e0a08 */
[C---:B------:R-:W-:Y:S01]  /*7650*/  ISETP.GT.U32.AND P0, PT, R0.reuse, R14, PT ;  /* 0x0000000e0000720c */ /* 0x040fe20003f04070 */
[----:B------:R-:W-:Y:S02]  /*7660*/  IMAD.MOV R2, RZ, RZ, -R2 ;  /* 0x000000ffff027224 */ /* 0x000fe400078e0a02 */
[C---:B0-----:R-:W-:Y:S01]  /*7670*/  VIADD R7, R21.reuse, 0x10 ;  /* 0x0000001015077836 */ /* 0x041fe20000000000 */
[----:B------:R0:W-:Y:S01]  /*7680*/  STL [R1+0x1388], R8 ;  /* 0x0013880801007387 */ /* 0x0001e20000100800 */
[C---:B------:R-:W-:Y:S02]  /*7690*/  VIADD R27, R21.reuse, 0xc ;  /* 0x0000000c151b7836 */ /* 0x040fe40000000000 */
[----:B------:R-:W-:Y:S02]  /*76a0*/  IMAD.MOV R4, RZ, RZ, -R4 ;  /* 0x000000ffff047224 */ /* 0x000fe400078e0a04 */
[----:B------:R-:W-:Y:S01]  /*76b0*/  VIADD R5, R21, 0xe ;  /* 0x0000000e15057836 */ /* 0x000fe20000000000 */
[----:B------:R-:W-:Y:S01]  /*76c0*/  IABS R6, R27 ;  /* 0x0000001b00067213 */ /* 0x000fe20000000000 */
[C---:B------:R-:W-:Y:S01]  /*76d0*/  IMAD R18, R0.reuse, R2, R18 ;  /* 0x0000000200127224 */ /* 0x040fe200078e0212 */
[----:B------:R-:W-:Y:S01]  /*76e0*/  IABS R2, R7 ;  /* 0x0000000700027213 */ /* 0x000fe20000000000 */
[----:B------:R-:W-:Y:S01]  /*76f0*/  IMAD R17, R0, R4, R17 ;  /* 0x0000000400117224 */ /* 0x000fe200078e0211 */
[----:B------:R-:W-:Y:S01]  /*7700*/  IABS R4, R5 ;  /* 0x0000000500047213 */ /* 0x000fe20000000000 */
[----:B------:R-:W-:-:S04]  /*7710*/  IMAD.HI.U32 R16, R20, R22, RZ ;  /* 0x0000001614107227 */ /* 0x000fc800078e00ff */
[----:B------:R-:W-:Y:S01]  /*7720*/  @!P6 IMAD.IADD R15, R15, 0x1, -R0 ;  /* 0x000000010f0fe824 */ /* 0x000fe200078e0a00 */
[----:B------:R-:W-:Y:S01]  /*7730*/  ISETP.GE.AND P6, PT, R23, RZ, PT ;  /* 0x000000ff1700720c */ /* 0x000fe20003fc6270 */
[----:B------:R-:W-:Y:S02]  /*7740*/  IMAD.MOV R16, RZ, RZ, -R16 ;  /* 0x000000ffff107224 */ /* 0x000fe400078e0a10 */
[----:B------:R-:W-:-:S04]  /*7750*/  IMAD.HI.U32 R24, R20, R2, RZ ;  /* 0x0000000214187227 */ /* 0x000fc800078e00ff */
[----:B------:R-:W-:-:S04]  /*7760*/  IMAD.HI.U32 R23, R20, R6, RZ ;  /* 0x0000000614177227 */ /* 0x000fc800078e00ff */
[----:B------:R-:W-:-:S04]  /*7770*/  IMAD.HI.U32 R29, R20, R4, RZ ;  /* 0x00000004141d7227 */ /* 0x000fc800078e00ff */
[----:B------:R-:W-:Y:S01]  /*7780*/  @!P0 IMAD.IADD R14, R14, 0x1, -R0 ;  /* 0x000000010e0e8824 */ /* 0x000fe200078e0a00 */
[C---:B------:R-:W-:Y:S01]  /*7790*/  ISETP.GT.U32.AND P0, PT, R0.reuse, R18, PT ;  /* 0x000000120000720c */ /* 0x040fe20003f04070 */
[----:B------:R-:W-:Y:S02]  /*77a0*/  IMAD R16, R0, R16, R22 ;  /* 0x0000001000107224 */ /* 0x000fe400078e0216 */
[----:B------:R-:W-:Y:S02]  /*77b0*/  IMAD.MOV R22, RZ, RZ, -R24 ;  /* 0x000000ffff167224 */ /* 0x000fe400078e0a18 */
[----:B------:R-:W-:Y:S02]  /*77c0*/  IMAD.MOV R23, RZ, RZ, -R23 ;  /* 0x000000ffff177224 */ /* 0x000fe400078e0a17 */
[----:B------:R-:W-:Y:S02]  /*77d0*/  VIADD R25, R21, 0x8 ;  /* 0x0000000815197836 */ /* 0x000fe40000000000 */
[----:B------:R-:W-:-:S02]  /*77e0*/  IMAD.MOV R24, RZ, RZ, -R29 ;  /* 0x000000ffff187224 */ /* 0x000fc400078e0a1d */
[C---:B------:R-:W-:Y:S02]  /*77f0*/  VIADD R26, R21.reuse, 0xa ;  /* 0x0000000a151a7836 */ /* 0x040fe40000000000 */
[C---:B0-----:R-:W-:Y:S02]  /*7800*/  VIADD R8, R21.reuse, 0x6 ;  /* 0x0000000615087836 */ /* 0x041fe40000000000 */
[C---:B------:R-:W-:Y:S02]  /*7810*/  VIADD R7, R21.reuse, 0x4 ;  /* 0x0000000415077836 */ /* 0x040fe40000000000 */
[C---:B------:R-:W-:Y:S01]  /*7820*/  IMAD R6, R0.reuse, R23, R6 ;  /* 0x0000001700067224 */ /* 0x040fe200078e0206 */
[----:B------:R-:W-:Y:S01]  /*7830*/  IABS R23, R25 ;  /* 0x0000001900177213 */ /* 0x000fe20000000000 */
[C---:B------:R-:W-:Y:S01]  /*7840*/  IMAD R2, R0.reuse, R22, R2 ;  /* 0x0000001600027224 */ /* 0x040fe200078e0202 */
[----:B------:R-:W-:Y:S01]  /*7850*/  IABS R22, R8 ;  /* 0x0000000800167213 */ /* 0x000fe20000000000 */
[----:B------:R-:W-:Y:S01]  /*7860*/  IMAD R4, R0, R24, R4 ;  /* 0x0000001800047224 */ /* 0x000fe200078e0204 */
[----:B------:R-:W-:Y:S01]  /*7870*/  IABS R24, R26 ;  /* 0x0000001a00187213 */ /* 0x000fe20000000000 */
[----:B------:R-:W-:Y:S01]  /*7880*/  VIADD R5, R21, 0x2 ;  /* 0x0000000215057836 */ /* 0x000fe20000000000 */
[----:B------:R-:W-:Y:S01]  /*7890*/  IABS R21, R7 ;  /* 0x0000000700157213 */ /* 0x000fe20000000000 */
[----:B------:R-:W-:-:S04]  /*78a0*/  IMAD.HI.U32 R11, R20, R23, RZ ;  /* 0x00000017140b7227 */ /* 0x000fc800078e00ff */
[----:B------:R-:W-:-:S04]  /*78b0*/  IMAD.HI.U32 R29, R20, R24, RZ ;  /* 0x00000018141d7227 */ /* 0x000fc800078e00ff */
[----:B------:R-:W-:-:S04]  /*78c0*/  IMAD.HI.U32 R19, R20, R22, RZ ;  /* 0x0000001614137227 */ /* 0x000fc800078e00ff */
[----:B------:R-:W-:-:S04]  /*78d0*/  IMAD.HI.U32 R28, R20, R21, RZ ;  /* 0x00000015141c7227 */ /* 0x000fc800078e00ff */
[----:B------:R-:W-:Y:S01]  /*78e0*/  @!P0 IMAD.IADD R18, R18, 0x1, -R0 ;  /* 0x0000000112128824 */ /* 0x000fe200078e0a00 */
[----:B------:R-:W-:Y:S01]  /*78f0*/  ISETP.GE.AND P0, PT, R3, RZ, PT ;  /* 0x000000ff0300720c */ /* 0x000fe20003f06270 */
[----:B------:R-:W-:Y:S01]  /*7900*/  IMAD.MOV R11, RZ, RZ, -R11 ;  /* 0x000000ffff0b7224 */ /* 0x000fe200078e0a0b */
[----:B------:R-:W-:Y:S01]  /*7910*/  IABS R3, R5 ;  /* 0x0000000500037213 */ /* 0x000fe20000000000 */
[----:B------:R-:W-:Y:S02]  /*7920*/  IMAD.MOV R29, RZ, RZ, -R29 ;  /* 0x000000ffff1d7224 */ /* 0x000fe400078e0a1d */
[----:B------:R-:W-:Y:S02]  /*7930*/  IMAD.MOV R19, RZ, RZ, -R19 ;  /* 0x000000ffff137224 */ /* 0x000fe400078e0a13 */
[----:B------:R-:W-:Y:S02]  /*7940*/  IMAD.MOV R28, RZ, RZ, -R28 ;  /* 0x000000ffff1c7224 */ /* 0x000fe400078e0a1c */
[----:B------:R-:W-:-:S02]  /*7950*/  IMAD R24, R0, R29, R24 ;  /* 0x0000001d00187224 */ /* 0x000fc400078e0218 */
[----:B------:R-:W-:Y:S02]  /*7960*/  IMAD R23, R0, R11, R23 ;  /* 0x0000000b00177224 */ /* 0x000fe400078e0217 */
[----:B------:R-:W-:Y:S01]  /*7970*/  IMAD.HI.U32 R29, R20, R3, RZ ;  /* 0x00000003141d7227 */ /* 0x000fe200078e00ff */
[----:B------:R-:W2:Y:S03]  /*7980*/  LDL.LU R11, [R1+0x1400] ;  /* 0x00140000010b7983 */ /* 0x000ea60000300800 */
[C---:B------:R-:W-:Y:S02]  /*7990*/  IMAD R22, R0.reuse, R19, R22 ;  /* 0x0000001300167224 */ /* 0x040fe400078e0216 */
[----:B------:R-:W3:Y:S01]  /*79a0*/  LDL.LU R19, [R1+0x13fc] ;  /* 0x0013fc0001137983 */ /* 0x000ee20000300800 */
[C---:B------:R-:W-:Y:S02]  /*79b0*/  IMAD R20, R0.reuse, R28, R21 ;  /* 0x0000001c00147224 */ /* 0x040fe400078e0215 */
[----:B------:R-:W-:Y:S01]  /*79c0*/  @!P2 IMAD.IADD R13, R13, 0x1, -R0 ;  /* 0x000000010d0da824 */ /* 0x000fe200078e0a00 */
[----:B------:R-:W4:Y:S01]  /*79d0*/  LDL.LU R28, [R1+0x13f8] ;  /* 0x0013f800011c7983 */ /* 0x000f220000300800 */
[----:B------:R-:W-:Y:S01]  /*79e0*/  IMAD.MOV R21, RZ, RZ, -R29 ;  /* 0x000000ffff157224 */ /* 0x000fe200078e0a1d */
[C---:B------:R-:W-:Y:S01]  /*79f0*/  ISETP.GT.U32.AND P2, PT, R0.reuse, R17, PT ;  /* 0x000000110000720c */ /* 0x040fe20003f44070 */
[----:B------:R-:W-:Y:S01]  /*7a00*/  @!P0 IMAD.MOV R14, RZ, RZ, -R14 ;  /* 0x000000ffff0e8224 */ /* 0x000fe200078e0a0e */
[----:B------:R-:W-:Y:S01]  /*7a10*/  ISETP.GT.U32.AND P0, PT, R0, R6, PT ;  /* 0x000000060000720c */ /* 0x000fe20003f04070 */
[----:B------:R-:W-:-:S02]  /*7a20*/  IMAD.U32 R29, RZ, RZ, UR4 ;  /* 0x00000004ff1d7e24 */ /* 0x000fc4000f8e00ff */
[----:B------:R-:W-:Y:S02]  /*7a30*/  @!P1 IMAD.MOV R9, RZ, RZ, -R9 ;  /* 0x000000ffff099224 */ /* 0x000fe400078e0a09 */
[----:B------:R-:W-:Y:S02]  /*7a40*/  @!P3 IMAD.MOV R10, RZ, RZ, -R10 ;  /* 0x000000ffff0ab224 */ /* 0x000fe400078e0a0a */
[----:B------:R-:W-:Y:S01]  /*7a50*/  @!P4 IMAD.MOV R12, RZ, RZ, -R12 ;  /* 0x000000ffff0cc224 */ /* 0x000fe200078e0a0c */
[----:B------:R0:W-:Y:S01]  /*7a60*/  STL [R1+0x138c], R9 ;  /* 0x00138c0901007387 */ /* 0x0001e20000100800 */
[----:B------:R-:W-:Y:S02]  /*7a70*/  @!P6 IMAD.MOV R13, RZ, RZ, -R13 ;  /* 0x000000ffff0de224 */ /* 0x000fe400078e0a0d */
[----:B------:R-:W-:Y:S01]  /*7a80*/  IMAD R21, R0, R21, R3 ;  /* 0x0000001500157224 */ /* 0x000fe200078e0203 */
[----:B------:R1:W-:Y:S01]  /*7a90*/  STL [R1+0x1390], R10 ;  /* 0x0013900a01007387 */ /* 0x0003e20000100800 */
[----:B------:R-:W-:-:S02]  /*7aa0*/  @!P0 IMAD.IADD R6, R6, 0x1, -R0 ;  /* 0x0000000106068824 */ /* 0x000fc400078e0a00 */
[----:B------:R-:W-:Y:S01]  /*7ab0*/  @!P2 IMAD.IADD R17, R17, 0x1, -R0 ;  /* 0x000000011111a824 */ /* 0x000fe200078e0a00 */
[----:B------:R-:W-:-:S13]  /*7ac0*/  ISETP.GT.U32.AND P2, PT, R0, R16, PT ;  /* 0x000000100000720c */ /* 0x000fda0003f44070 */
[----:B------:R-:W-:Y:S01]  /*7ad0*/  @!P2 IMAD.IADD R16, R16, 0x1, -R0 ;  /* 0x000000011010a824 */ /* 0x000fe200078e0a00 */
[----:B------:R-:W-:-:S13]  /*7ae0*/  ISETP.GT.U32.AND P2, PT, R0, R2, PT ;  /* 0x000000020000720c */ /* 0x000fda0003f44070 */
[----:B------:R-:W-:Y:S01]  /*7af0*/  @!P2 IMAD.IADD R2, R2, 0x1, -R0 ;  /* 0x000000010202a824 */ /* 0x000fe200078e0a00 */
[----:B------:R-:W-:Y:S01]  /*7b00*/  ISETP.GT.U32.AND P2, PT, R0, R4, PT ;  /* 0x000000040000720c */ /* 0x000fe20003f44070 */
[----:B0-----:R-:W-:-:S12]  /*7b10*/  IMAD.U32 R9, RZ, RZ, UR4 ;  /* 0x00000004ff097e24 */ /* 0x001fd8000f8e00ff */
[----:B------:R-:W-:Y:S01]  /*7b20*/  @!P2 IMAD.IADD R4, R4, 0x1, -R0 ;  /* 0x000000010404a824 */ /* 0x000fe200078e0a00 */
[----:B------:R-:W-:Y:S01]  /*7b30*/  ISETP.GT.U32.AND P2, PT, R0, R17, PT ;  /* 0x000000110000720c */ /* 0x000fe20003f44070 */
[----:B--2---:R-:W-:Y:S01]  /*7b40*/  @!P5 IMAD.MOV R11, RZ, RZ, -R11 ;  /* 0x000000ffff0bd224 */ /* 0x004fe200078e0a0b */
[----:B----4-:R-:W-:-:S04]  /*7b50*/  LEA.HI R29, R29, R28, RZ, 0x1b ;  /* 0x0000001c1d1d7211 */ /* 0x010fc800078fd8ff */
[----:B------:R-:W-:Y:S01]  /*7b60*/  STL [R1+0x1394], R11 ;  /* 0x0013940b01007387 */ /* 0x000fe20000100800 */
[----:B------:R-:W-:-:S03]  /*7b70*/  VIADD R29, R29, 0x16 ;  /* 0x000000161d1d7836 */ /* 0x000fc60000000000 */
[----:B------:R0:W-:Y:S04]  /*7b80*/  STL [R1+0x1398], R12 ;  /* 0x0013980c01007387 */ /* 0x0001e80000100800 */
[----:B------:R-:W-:Y:S01]  /*7b90*/  STL [R1+0x139c], R13 ;  /* 0x00139c0d01007387 */ /* 0x000fe20000100800 */
[----:B------:R-:W-:-:S03]  /*7ba0*/  ISETP.GE.AND P0, PT, R29, RZ, PT ;  /* 0x000000ff1d00720c */ /* 0x000fc60003f06270 */
[----:B------:R-:W2:Y:S04]  /*7bb0*/  LDL.LU R3, [R1+0x13f4] ;  /* 0x0013f40001037983 */ /* 0x000ea80000300800 */
[----:B------:R-:W-:Y:S04]  /*7bc0*/  STL [R1+0x13a0], R14 ;  /* 0x0013a00e01007387 */ /* 0x000fe80000100800 */
[----:B------:R-:W4:Y:S01]  /*7bd0*/  LDL.LU R29, [R1+0x1dc] ;  /* 0x0001dc00011d7983 */ /* 0x000f220000300800 */
[----:B------:R-:W-:Y:S02]  /*7be0*/  ISETP.GT.U32.AND P5, PT, R0, R4, PT ;  /* 0x000000040000720c */ /* 0x000fe40003fa4070 */
[----:B------:R-:W-:-:S05]  /*7bf0*/  LEA.HI R9, R9, R28, RZ, 0x1b ;  /* 0x0000001c09097211 */ /* 0x000fca00078fd8ff */
[----:B------:R-:W-:Y:S02]  /*7c00*/  VIADD R9, R9, 0x18 ;  /* 0x0000001809097836 */ /* 0x000fe40000000000 */
[----:B------:R-:W-:Y:S01]  /*7c10*/  @!P2 IMAD.IADD R17, R17, 0x1, -R0 ;  /* 0x000000011111a824 */ /* 0x000fe200078e0a00 */
[----:B------:R-:W-:-:S03]  /*7c20*/  ISETP.GT.U32.AND P2, PT, R0, R23, PT ;  /* 0x000000170000720c */ /* 0x000fc60003f44070 */
[----:B------:R-:W-:Y:S01]  /*7c30*/  @!P5 IMAD.IADD R4, R4, 0x1, -R0 ;  /* 0x000000010404d824 */ /* 0x000fe200078e0a00 */
[----:B------:R-:W-:Y:S01]  /*7c40*/  ISETP.GE.AND P5, PT, R9, RZ, PT ;  /* 0x000000ff0900720c */ /* 0x000fe20003fa6270 */
[----:B------:R-:W-:Y:S01]  /*7c50*/  IMAD.U32 R9, RZ, RZ, UR4 ;  /* 0x00000004ff097e24 */ /* 0x000fe2000f8e00ff */
[----:B------:R-:W-:-:S04]  /*7c60*/  ISETP.GT.U32.AND P4, PT, R0, R16, PT ;  /* 0x000000100000720c */ /* 0x000fc80003f84070 */
[----:B------:R-:W-:Y:S02]  /*7c70*/  LEA.HI R9, R9, R28, RZ, 0x1b ;  /* 0x0000001c09097211 */ /* 0x000fe400078fd8ff */
[----:B------:R-:W-:-:S03]  /*7c80*/  ISETP.GT.U32.AND P1, PT, R0, R15, PT ;  /* 0x0000000f0000720c */ /* 0x000fc60003f24070 */
[----:B------:R-:W-:Y:S02]  /*7c90*/  VIADD R9, R9, 0x12 ;  /* 0x0000001209097836 */ /* 0x000fe40000000000 */
[--C-:B------:R-:W-:Y:S02]  /*7ca0*/  @!P2 IMAD.IADD R23, R23, 0x1, -R0.reuse ;  /* 0x000000011717a824 */ /* 0x100fe400078e0a00 */
[----:B------:R-:W-:Y:S01]  /*7cb0*/  @!P4 IMAD.IADD R16, R16, 0x1, -R0 ;  /* 0x000000011010c824 */ /* 0x000fe200078e0a00 */
[----:B------:R-:W-:Y:S01]  /*7cc0*/  ISETP.GE.AND P2, PT, R9, RZ, PT ;  /* 0x000000ff0900720c */ /* 0x000fe20003f46270 */
[----:B------:R-:W-:Y:S01]  /*7cd0*/  IMAD.U32 R9, RZ, RZ, UR4 ;  /* 0x00000004ff097e24 */ /* 0x000fe2000f8e00ff */
[----:B------:R-:W-:Y:S01]  /*7ce0*/  ISETP.GT.U32.AND P4, PT, R0, R20, PT ;  /* 0x000000140000720c */ /* 0x000fe20003f84070 */
[----:B-1----:R-:W-:-:S03]  /*7cf0*/  IMAD.U32 R10, RZ, RZ, UR4 ;  /* 0x00000004ff0a7e24 */ /* 0x002fc6000f8e00ff */
[----:B------:R-:W-:Y:S01]  /*7d00*/  LEA.HI R9, R9, R28, RZ, 0x1b ;  /* 0x0000001c09097211 */ /* 0x000fe200078fd8ff */
[----:B------:R-:W-:Y:S01]  /*7d10*/  @!P1 IMAD.IADD R15, R15, 0x1, -R0 ;  /* 0x000000010f0f9824 */ /* 0x000fe200078e0a00 */
[C---:B------:R-:W-:Y:S02]  /*7d20*/  ISETP.GT.U32.AND P1, PT, R0.reuse, R24, PT ;  /* 0x000000180000720c */ /* 0x040fe40003f24070 */
[----:B------:R-:W-:Y:S01]  /*7d30*/  ISETP.GT.U32.AND P3, PT, R0, R18, PT ;  /* 0x000000120000720c */ /* 0x000fe20003f64070 */
[----:B------:R-:W-:Y:S01]  /*7d40*/  VIADD R9, R9, 0xe ;  /* 0x0000000e09097836 */ /* 0x000fe20000000000 */
[----:B------:R-:W-:-:S03]  /*7d50*/  LEA.HI R10, R10, R28, RZ, 0x1b ;  /* 0x0000001c0a0a7211 */ /* 0x000fc600078fd8ff */
[--C-:B------:R-:W-:Y:S01]  /*7d60*/  @!P4 IMAD.IADD R20, R20, 0x1, -R0.reuse ;  /* 0x000000011414c824 */ /* 0x100fe200078e0a00 */
[----:B------:R-:W-:Y:S02]  /*7d70*/  ISETP.GE.AND P4, PT, R9, RZ, PT ;  /* 0x000000ff0900720c */ /* 0x000fe40003f86270 */
[----:B------:R-:W1:Y:S01]  /*7d80*/  S2R R9, SR_TID.X ;  /* 0x0000000000097919 */ /* 0x000e620000002100 */
[----:B------:R-:W-:Y:S02]  /*7d90*/  VIADD R10, R10, 0x14 ;  /* 0x000000140a0a7836 */ /* 0x000fe40000000000 */
[--C-:B------:R-:W-:Y:S02]  /*7da0*/  @!P1 IMAD.IADD R24, R24, 0x1, -R0.reuse ;  /* 0x0000000118189824 */ /* 0x100fe400078e0a00 */
[----:B------:R-:W-:Y:S01]  /*7db0*/  @!P3 IMAD.IADD R18, R18, 0x1, -R0 ;  /* 0x000000011212b824 */ /* 0x000fe200078e0a00 */
[----:B------:R-:W-:Y:S01]  /*7dc0*/  ISETP.GE.AND P1, PT, R10, RZ, PT ;  /* 0x000000ff0a00720c */ /* 0x000fe20003f26270 */
[----:B------:R-:W-:Y:S01]  /*7dd0*/  IMAD.U32 R10, RZ, RZ, UR4 ;  /* 0x00000004ff0a7e24 */ /* 0x000fe2000f8e00ff */
[----:B------:R-:W-:-:S02]  /*7de0*/  ISETP.GT.U32.AND P3, PT, R0, R22, PT ;  /* 0x000000160000720c */ /* 0x000fc40003f64070 */
[----:B------:R-:W-:Y:S02]  /*7df0*/  ISETP.GT.U32.AND P6, PT, R0, R2, PT ;  /* 0x000000020000720c */ /* 0x000fe40003fc4070 */
[----:B------:R-:W-:Y:S01]  /*7e00*/  LEA.HI R10, R10, R28, RZ, 0x1b ;  /* 0x0000001c0a0a7211 */ /* 0x000fe200078fd8ff */
[----:B------:R-:W-:-:S04]  /*7e10*/  @!P5 IMAD.MOV R15, RZ, RZ, -R15 ;  /* 0x000000ffff0fd224 */ /* 0x000fc800078e0a0f */
[----:B------:R-:W-:Y:S01]  /*7e20*/  VIADD R10, R10, 0x10 ;  /* 0x000000100a0a7836 */ /* 0x000fe20000000000 */
[----:B------:R-:W-:-:S03]  /*7e30*/  ISETP.GT.U32.AND P5, PT, R0, R6, PT ;  /* 0x000000060000720c */ /* 0x000fc60003fa4070 */
[----:B------:R-:W-:Y:S01]  /*7e40*/  @!P3 IMAD.IADD R22, R22, 0x1, -R0 ;  /* 0x000000011616b824 */ /* 0x000fe200078e0a00 */
[----:B------:R-:W-:Y:S01]  /*7e50*/  ISETP.GE.AND P3, PT, R10, RZ, PT ;  /* 0x000000ff0a00720c */ /* 0x000fe20003f66270 */
[----:B------:R-:W-:Y:S01]  /*7e60*/  @!P4 IMAD.MOV R4, RZ, RZ, -R4 ;  /* 0x000000ffff04c224 */ /* 0x000fe200078e0a04 */
[----:B------:R-:W-:Y:S01]  /*7e70*/  ISETP.GE.AND P4, PT, R27, RZ, PT ;  /* 0x000000ff1b00720c */ /* 0x000fe20003f86270 */
[----:B------:R-:W-:Y:S01]  /*7e80*/  @!P6 IMAD.IADD R2, R2, 0x1, -R0 ;  /* 0x000000010202e824 */ /* 0x000fe200078e0a00 */
[----:B------:R-:W-:Y:S01]  /*7e90*/  ISETP.GT.U32.AND P6, PT, R0, R21, PT ;  /* 0x000000150000720c */ /* 0x000fe20003fc4070 */
[----:B------:R-:W-:Y:S02]  /*7ea0*/  @!P0 IMAD.MOV R17, RZ, RZ, -R17 ;  /* 0x000000ffff118224 */ /* 0x000fe400078e0a11 */
[----:B------:R-:W-:Y:S02]  /*7eb0*/  @!P1 IMAD.MOV R18, RZ, RZ, -R18 ;  /* 0x000000ffff129224 */ /* 0x000fe400078e0a12 */
[----:B-1----:R-:W-:-:S02]  /*7ec0*/  IMAD.SHL.U32 R9, R9, 0x2, RZ ;  /* 0x0000000209097824 */ /* 0x002fc400078e00ff */
[----:B------:R-:W-:Y:S02]  /*7ed0*/  @!P2 IMAD.MOV R16, RZ, RZ, -R16 ;  /* 0x000000ffff10a224 */ /* 0x000fe400078e0a10 */
[----:B------:R-:W-:Y:S01]  /*7ee0*/  @!P5 IMAD.IADD R6, R6, 0x1, -R0 ;  /* 0x000000010606d824 */ /* 0x000fe200078e0a00 */
[----:B------:R-:W-:Y:S01]  /*7ef0*/  STL [R1+0x13a4], R15 ;  /* 0x0013a40f01007387 */ /* 0x000fe20000100800 */
[----:B------:R-:W-:Y:S01]  /*7f00*/  @!P3 IMAD.MOV R2, RZ, RZ, -R2 ;  /* 0x000000ffff02b224 */ /* 0x000fe200078e0a02 */
[C---:B------:R-:W-:Y:S01]  /*7f10*/  ISETP.GT.U32.AND P1, PT, R0.reuse, R23, PT ;  /* 0x000000170000720c */ /* 0x040fe20003f24070 */
[----:B------:R-:W-:Y:S01]  /*7f20*/  @!P4 IMAD.MOV R6, RZ, RZ, -R6 ;  /* 0x000000ffff06c224 */ /* 0x000fe200078e0a06 */
[----:B------:R-:W-:Y:S01]  /*7f30*/  STL [R1+0x13a8], R17 ;  /* 0x0013a81101007387 */ /* 0x000fe20000100800 */
[----:B------:R-:W-:Y:S01]  /*7f40*/  @!P6 IMAD.IADD R21, R21, 0x1, -R0 ;  /* 0x000000011515e824 */ /* 0x000fe200078e0a00 */
[C---:B------:R-:W-:Y:S02]  /*7f50*/  ISETP.GT.U32.AND P2, PT, R0.reuse, R22, PT ;  /* 0x000000160000720c */ /* 0x040fe40003f44070 */
[----:B------:R-:W-:Y:S01]  /*7f60*/  STL [R1+0x13ac], R18 ;  /* 0x0013ac1201007387 */ /* 0x000fe20000100800 */
[----:B------:R-:W-:-:S03]  /*7f70*/  ISETP.GT.U32.AND P6, PT, R0, R20, PT ;  /* 0x000000140000720c */ /* 0x000fc60003fc4070 */
[----:B------:R-:W-:Y:S01]  /*7f80*/  STL [R1+0x13b0], R16 ;  /* 0x0013b01001007387 */ /* 0x000fe20000100800 */
[----:B------:R-:W-:-:S03]  /*7f90*/  ISETP.GT.U32.AND P0, PT, R0, R24, PT ;  /* 0x000000180000720c */ /* 0x000fc60003f04070 */
[----:B------:R1:W-:Y:S01]  /*7fa0*/  STL [R1+0x13b4], R2 ;  /* 0x0013b40201007387 */ /* 0x0003e20000100800 */
[--C-:B------:R-:W-:Y:S01]  /*7fb0*/  @!P1 IMAD.IADD R23, R23, 0x1, -R0.reuse ;  /* 0x0000000117179824 */ /* 0x100fe200078e0a00 */
[----:B------:R-:W-:Y:S01]  /*7fc0*/  ISETP.GE.AND P1, PT, R8, RZ, PT ;  /* 0x000000ff0800720c */ /* 0x000fe20003f26270 */
[--C-:B------:R-:W-:Y:S01]  /*7fd0*/  @!P2 IMAD.IADD R22, R22, 0x1, -R0.reuse ;  /* 0x000000011616a824 */ /* 0x100fe200078e0a00 */
[----:B------:R-:W-:Y:S02]  /*7fe0*/  ISETP.GE.AND P2, PT, R7, RZ, PT ;  /* 0x000000ff0700720c */ /* 0x000fe40003f46270 */
[----:B------:R-:W-:Y:S01]  /*7ff0*/  @!P6 IMAD.IADD R20, R20, 0x1, -R0 ;  /* 0x000000011414e824 */ /* 0x000fe200078e0a00 */
[----:B------:R-:W-:-:S03]  /*8000*/  ISETP.GE.AND P6, PT, R5, RZ, PT ;  /* 0x000000ff0500720c */ /* 0x000fc60003fc6270 */
[----:B------:R-:W-:Y:S01]  /*8010*/  @!P0 IMAD.IADD R24, R24, 0x1, -R0 ;  /* 0x0000000118188824 */ /* 0x000fe200078e0a00 */
[----:B------:R-:W-:Y:S02]  /*8020*/  ISETP.GE.AND P0, PT, R25, RZ, PT ;  /* 0x000000ff1900720c */ /* 0x000fe40003f06270 */
[----:B----4-:R-:W-:-:S05]  /*8030*/  LOP3.LUT R29, R29, 0x30, R9, 0x78, !PT ;  /* 0x000000301d1d7812 */ /* 0x010fca00078e7809 */
[----:B------:R-:W-:Y:S04]  /*8040*/  STL.64 [R1+0x12c0], R28 ;  /* 0x0012c01c01007387 */ /* 0x000fe80000100a00 */
[----:B------:R-:W-:Y:S04]  /*8050*/  STL [R1+0x13b8], R4 ;  /* 0x0013b80401007387 */ /* 0x000fe80000100800 */
[----:B------:R-:W-:Y:S04]  /*8060*/  STL [R1+0x13bc], R6 ;  /* 0x0013bc0601007387 */ /* 0x000fe80000100800 */
[----:B0-----:R-:W4:Y:S04]  /*8070*/  LDL.LU R12, [R1+0x20] ;  /* 0x00002000010c7983 */ /* 0x001f280000300800 */
[----:B------:R-:W4:Y:S04]  /*8080*/  LDL.LU R11, [R1+0x1cc] ;  /* 0x0001cc00010b7983 */ /* 0x000f280000300800 */
[----:B------:R-:W4:Y:S04]  /*8090*/  LDL.LU R10, [R1+0x1d0] ;  /* 0x0001d000010a7983 */ /* 0x000f280000300800 */
[----:B------:R-:W4:Y:S04]  /*80a0*/  LDL.LU R9, [R1+0x1d4] ;  /* 0x0001d40001097983 */ /* 0x000f280000300800 */
[----:B------:R-:W4:Y:S04]  /*80b0*/  LDL.LU R8, [R1+0x1d8] ;  /* 0x0001d80001087983 */ /* 0x000f280000300800 */
[----:B------:R-:W4:Y:S04]  /*80c0*/  LDL.LU R7, [R1+0x34] ;  /* 0x0000340001077983 */ /* 0x000f280000300800 */
[----:B------:R-:W4:Y:S04]  /*80d0*/  LDL.LU R5, [R1+0x80] ;  /* 0x0000800001057983 */ /* 0x000f280000300800 */
[----:B------:R-:W4:Y:S01]  /*80e0*/  LDL.LU R25, [R1+0x1c8] ;  /* 0x0001c80001197983 */ /* 0x000f220000300800 */
[----:B------:R-:W0:Y:S01]  /*80f0*/  S2R R27, SR_TID.X ;  /* 0x00000000001b7919 */ /* 0x000e220000002100 */
[----:B------:R-:W-:-:S02]  /*8100*/  ISETP.GT.U32.AND P3, PT, R0, R21, PT ;  /* 0x000000150000720c */ /* 0x000fc40003f64070 */
[----:B------:R-:W-:Y:S01]  /*8110*/  ISETP.GE.AND P5, PT, R26, RZ, PT ;  /* 0x000000ff1a00720c */ /* 0x000fe20003fa6270 */
[----:B------:R-:W-:Y:S01]  /*8120*/  @!P0 IMAD.MOV R23, RZ, RZ, -R23 ;  /* 0x000000ffff178224 */ /* 0x000fe200078e0a17 */
[----:B------:R-:W4:Y:S01]  /*8130*/  LDL.LU R26, [R1+0x88] ;  /* 0x00008800011a7983 */ /* 0x000f220000300800 */
[----:B------:R-:W-:Y:S02]  /*8140*/  @!P1 IMAD.MOV R22, RZ, RZ, -R22 ;  /* 0x000000ffff169224 */ /* 0x000fe400078e0a16 */
[----:B------:R-:W-:-:S06]  /*8150*/  @!P2 IMAD.MOV R20, RZ, RZ, -R20 ;  /* 0x000000ffff14a224 */ /* 0x000fcc00078e0a14 */
[----:B------:R-:W-:Y:S01]  /*8160*/  @!P3 IMAD.IADD R21, R21, 0x1, -R0 ;  /* 0x000000011515b824 */ /* 0x000fe200078e0a00 */
[----:B--2---:R-:W-:Y:S01]  /*8170*/  ISETP.NE.AND P3, PT, R3, RZ, PT ;  /* 0x000000ff0300720c */ /* 0x004fe20003f65270 */
[----:B------:R-:W-:Y:S01]  /*8180*/  @!P5 IMAD.MOV R24, RZ, RZ, -R24 ;  /* 0x000000ffff18d224 */ /* 0x000fe200078e0a18 */
[----:B------:R-:W-:Y:S02]  /*8190*/  LOP3.LUT R3, RZ, R3, RZ, 0x33, !PT ;  /* 0x00000003ff037212 */ /* 0x000fe400078e33ff */
[----:B0-----:R-:W-:-:S05]  /*81a0*/  LOP3.LUT R27, R27, 0x1f, RZ, 0xc0, !PT ;  /* 0x0000001f1b1b7812 */ /* 0x001fca00078ec0ff */
[----:B-1----:R-:W-:Y:S02]  /*81b0*/  IMAD R2, R27, UR6, RZ ;  /* 0x000000061b027c24 */ /* 0x002fe4000f8e02ff */
[----:B------:R-:W2:Y:S03]  /*81c0*/  LDL.LU R27, [R1+0x98] ;  /* 0x00009800011b7983 */ /* 0x000ea60000300800 */
[----:B------:R-:W-:Y:S01]  /*81d0*/  LEA R0, P4, R2, UR10, 0x1 ;  /* 0x0000000a02007c11 */ /* 0x000fe2000f8808ff */
[----:B------:R-:W-:Y:S01]  /*81e0*/  @!P6 IMAD.MOV R21, RZ, RZ, -R21 ;  /* 0x000000ffff15e224 */ /* 0x000fe200078e0a15 */
[----:B---3--:R-:W-:-:S03]  /*81f0*/  SEL R2, R3, R19, !P3 ;  /* 0x0000001303027207 */ /* 0x008fc60005800000 */
[----:B------:R4:W-:Y:S04]  /*8200*/  STL [R1+0x12ec], R0 ;  /* 0x0012ec0001007387 */ /* 0x0009e80000100800 */
[----:B------:R-:W-:Y:S04]  /*8210*/  STL [R1+0x13c0], R24 ;  /* 0x0013c01801007387 */ /* 0x000fe80000100800 */
[----:B------:R-:W-:Y:S04]  /*8220*/  STL [R1+0x13c4], R23 ;  /* 0x0013c41701007387 */ /* 0x000fe80000100800 */
[----:B------:R-:W-:Y:S04]  /*8230*/  STL [R1+0x13c8], R22 ;  /* 0x0013c81601007387 */ /* 0x000fe80000100800 */
[----:B------:R-:W-:Y:S04]  /*8240*/  STL [R1+0x13cc], R20 ;  /* 0x0013cc1401007387 */ /* 0x000fe80000100800 */
[----:B------:R-:W-:Y:S04]  /*8250*/  STL [R1+0x13d0], R21 ;  /* 0x0013d01501007387 */ /* 0x000fe80000100800 */
[----:B------:R0:W-:Y:S01]  /*8260*/  STL [R1+0x24], R2 ;  /* 0x0000240201007387 */ /* 0x0001e20000100800 */
[----:B----4-:R-:W-:-:S02]  /*8270*/  SEL R0, R3, R12, !P3 ;  /* 0x0000000c03007207 */ /* 0x010fc40005800000 */
[----:B------:R-:W-:-:S03]  /*8280*/  SEL R4, R3, R11, !P3 ;  /* 0x0000000b03047207 */ /* 0x000fc60005800000 */
[----:B------:R1:W-:Y:S01]  /*8290*/  STL [R1+0x20], R0 ;  /* 0x0000200001007387 */ /* 0x0003e20000100800 */
[----:B0-----:R-:W-:-:S03]  /*82a0*/  SEL R2, R3, R10, !P3 ;  /* 0x0000000a03027207 */ /* 0x001fc60005800000 */
[----:B------:R0:W-:Y:S01]  /*82b0*/  STL [R1+0x38], R4 ;  /* 0x0000380401007387 */ /* 0x0001e20000100800 */
[----:B-1----:R-:W-:-:S03]  /*82c0*/  SEL R0, R3, R9, !P3 ;  /* 0x0000000903007207 */ /* 0x002fc60005800000 */
[----:B------:R1:W-:Y:S01]  /*82d0*/  STL [R1+0x3c], R2 ;  /* 0x00003c0201007387 */ /* 0x0003e20000100800 */
[----:B0-----:R-:W-:-:S03]  /*82e0*/  SEL R4, R3, R8, !P3 ;  /* 0x0000000803047207 */ /* 0x001fc60005800000 */
[----:B------:R0:W-:Y:S04]  /*82f0*/  STL [R1+0x44], R0 ;  /* 0x0000440001007387 */ /* 0x0001e80000100800 */
[----:B------:R3:W-:Y:S01]  /*8300*/  STL [R1+0x50], R4 ;  /* 0x0000500401007387 */ /* 0x0007e20000100800 */
[C---:B-1----:R-:W-:Y:S02]  /*8310*/  SEL R2, R3.reuse, R7, !P3 ;  /* 0x0000000703027207 */ /* 0x042fe40005800000 */
[----:B0-----:R-:W-:-:S03]  /*8320*/  SEL R0, R3, R5, !P3 ;  /* 0x0000000503007207 */ /* 0x001fc60005800000 */
[----:B------:R0:W-:Y:S01]  /*8330*/  STL [R1+0x4c], R2 ;  /* 0x00004c0201007387 */ /* 0x0001e20000100800 */
[----:B---3--:R-:W-:-:S03]  /*8340*/  SEL R4, R3, R25, !P3 ;  /* 0x0000001903047207 */ /* 0x008fc60005800000 */
[----:B------:R2:W-:Y:S04]  /*8350*/  STL [R1+0x58], R0 ;  /* 0x0000580001007387 */ /* 0x0005e80000100800 */
[----:B------:R-:W-:Y:S04]  /*8360*/  STL [R1+0x60], R4 ;  /* 0x0000600401007387 */ /* 0x000fe80000100800 */
[----:B------:R-:W3:Y:S01]  /*8370*/  LDL.LU R19, [R1+0xac] ;  /* 0x0000ac0001137983 */ /* 0x000ee20000300800 */
[----:B0-----:R-:W-:-:S05]  /*8380*/  SEL R2, R3, R26, !P3 ;  /* 0x0000001a03027207 */ /* 0x001fca0005800000 */
[----:B------:R-:W-:Y:S01]  /*8390*/  STL [R1+0x68], R2 ;  /* 0x0000680201007387 */ /* 0x000fe20000100800 */
[----:B--2---:R-:W-:-:S03]  /*83a0*/  SEL R0, R3, R27, !P3 ;  /* 0x0000001b03007207 */ /* 0x004fc60005800000 */
[----:B---3--:R0:W-:Y:S04]  /*83b0*/  STL [R1+0x13e8], R19 ;  /* 0x0013e81301007387 */ /* 0x0081e80000100800 */
[----:B------:R-:W-:Y:S04]  /*83c0*/  STL [R1+0x6c], R0 ;  /* 0x00006c0001007387 */ /* 0x000fe80000100800 */
[----:B0-----:R-:W2:Y:S04]  /*83d0*/  LDL.LU R19, [R1+0xa8] ;  /* 0x0000a80001137983 */ /* 0x001ea80000300800 */
[----:B--2---:R0:W-:Y:S04]  /*83e0*/  STL [R1+0x13ec], R19 ;  /* 0x0013ec1301007387 */ /* 0x0041e80000100800 */
[----:B0-----:R-:W2:Y:S04]  /*83f0*/  LDL.LU R19, [R1+0xa4] ;  /* 0x0000a40001137983 */ /* 0x001ea80000300800 */
[----:B--2---:R0:W-:Y:S04]  /*8400*/  STL [R1+0x13f0], R19 ;  /* 0x0013f01301007387 */ /* 0x0041e80000100800 */
[----:B0-----:R-:W2:Y:S04]  /*8410*/  LDL.LU R19, [R1+0x9c] ;  /* 0x00009c0001137983 */ /* 0x001ea80000300800 */
[----:B------:R-:W3:Y:S04]  /*8420*/  LDL.LU R21, [R1+0x198] ;  /* 0x0001980001157983 */ /* 0x000ee80000300800 */
[----:B------:R-:W4:Y:S04]  /*8430*/  LDL.LU R20, [R1+0x1c4] ;  /* 0x0001c40001147983 */ /* 0x000f280000300800 */
[----:B------:R-:W3:Y:S04]  /*8440*/  LDL.LU R22, [R1+0x1bc] ;  /* 0x0001bc0001167983 */ /* 0x000ee80000300800 */
        /* <DEDUP_REMOVED lines=23> */
[----:B------:R-:W3:Y:S01]  /*85c0*/  LDL.LU R27, [R1+0x160] ;  /* 0x00016000011b7983 */ /* 0x000ee20000300800 */
[----:B--2---:R-:W-:-:S05]  /*85d0*/  SEL R19, R3, R19, !P3 ;  /* 0x0000001303137207 */ /* 0x004fca0005800000 */
[----:B------:R0:W-:Y:S04]  /*85e0*/  STL [R1+0x78], R19 ;  /* 0x0000781301007387 */ /* 0x0001e80000100800 */
[----:B0-----:R-:W2:Y:S02]  /*85f0*/  LDL.LU R19, [R1+0x13f0] ;  /* 0x0013f00001137983 */ /* 0x001ea40000300800 */
[----:B--2---:R-:W-:-:S05]  /*8600*/  SEL R19, R3, R19, !P3 ;  /* 0x0000001303137207 */ /* 0x004fca0005800000 */
[----:B------:R0:W-:Y:S04]  /*8610*/  STL [R1+0x80], R19 ;  /* 0x0000801301007387 */ /* 0x0001e80000100800 */
[----:B0-----:R-:W2:Y:S02]  /*8620*/  LDL.LU R19, [R1+0x13ec] ;  /* 0x0013ec0001137983 */ /* 0x001ea40000300800 */
[----:B--2---:R-:W-:-:S05]  /*8630*/  SEL R19, R3, R19, !P3 ;  /* 0x0000001303137207 */ /* 0x004fca0005800000 */
[----:B------:R0:W-:Y:S04]  /*8640*/  STL [R1+0x88], R19 ;  /* 0x0000881301007387 */ /* 0x0001e80000100800 */
[----:B0-----:R-:W2:Y:S01]  /*8650*/  LDL.LU R19, [R1+0x13e8] ;  /* 0x0013e80001137983 */ /* 0x001ea20000300800 */
[C---:B----4-:R-:W-:Y:S02]  /*8660*/  SEL R20, R3.reuse, R20, !P3 ;  /* 0x0000001403147207 */ /* 0x050fe40005800000 */
[C---:B---3--:R-:W-:Y:S02]  /*8670*/  SEL R0, R3.reuse, R0, !P3 ;  /* 0x0000000003007207 */ /* 0x048fe40005800000 */
[C---:B------:R-:W-:Y:S02]  /*8680*/  SEL R2, R3.reuse, R2, !P3 ;  /* 0x0000000203027207 */ /* 0x040fe40005800000 */
[----:B--2---:R-:W-:-:S05]  /*8690*/  SEL R19, R3, R19, !P3 ;  /* 0x0000001303137207 */ /* 0x004fca0005800000 */
[----:B------:R0:W-:Y:S02]  /*86a0*/  STL [R1+0x98], R19 ;  /* 0x0000981301007387 */ /* 0x0001e40000100800 */
[C---:B0-----:R-:W-:Y:S02]  /*86b0*/  SEL R19, R3.reuse, R21, !P3 ;  /* 0x0000001503137207 */ /* 0x041fe40005800000 */
[----:B------:R-:W-:-:S03]  /*86c0*/  SEL R21, R3, R22, !P3 ;  /* 0x0000001603157207 */ /* 0x000fc60005800000 */
[----:B------:R0:W-:Y:S04]  /*86d0*/  STL [R1+0x9c], R19 ;  /* 0x00009c1301007387 */ /* 0x0001e80000100800 */
[----:B------:R1:W-:Y:S01]  /*86e0*/  STL [R1+0xa4], R20 ;  /* 0x0000a41401007387 */ /* 0x0003e20000100800 */
[----:B0-----:R-:W-:-:S03]  /*86f0*/  SEL R19, R3, R23, !P3 ;  /* 0x0000001703137207 */ /* 0x001fc60005800000 */
[----:B------:R-:W-:Y:S01]  /*8700*/  STL [R1+0xa8], R21 ;  /* 0x0000a81501007387 */ /* 0x000fe20000100800 */
[----:B-1----:R-:W-:-:S03]  /*8710*/  SEL R20, R3, R24, !P3 ;  /* 0x0000001803147207 */ /* 0x002fc60005800000 */
[----:B------:R0:W-:Y:S04]  /*8720*/  STL [R1+0xac], R19 ;  /* 0x0000ac1301007387 */ /* 0x0001e80000100800 */
[----:B------:R-:W-:Y:S04]  /*8730*/  STL [R1+0xb4], R20 ;  /* 0x0000b41401007387 */ /* 0x000fe80000100800 */
[----:B------:R1:W-:Y:S01]  /*8740*/  STL [R1+0xbc], R0 ;  /* 0x0000bc0001007387 */ /* 0x0003e20000100800 */
[C---:B0-----:R-:W-:Y:S02]  /*8750*/  SEL R19, R3.reuse, R6, !P3 ;  /* 0x0000000603137207 */ /* 0x041fe40005800000 */
[----:B------:R-:W-:-:S02]  /*8760*/  SEL R6, R3, R4, !P3 ;  /* 0x0000000403067207 */ /* 0x000fc40005800000 */
[C---:B------:R-:W-:Y:S01]  /*8770*/  SEL R4, R3.reuse, R29, !P3 ;  /* 0x0000001d03047207 */ /* 0x040fe20005800000 */
[----:B------:R-:W-:Y:S01]  /*8780*/  STL [R1+0xc0], R19 ;  /* 0x0000c01301007387 */ /* 0x000fe20000100800 */
[----:B-1----:R-:W-:-:S03]  /*8790*/  SEL R0, R3, R28, !P3 ;  /* 0x0000001c03007207 */ /* 0x002fc60005800000 */
[----:B------:R-:W-:Y:S04]  /*87a0*/  STL [R1+0xd0], R6 ;  /* 0x0000d00601007387 */ /* 0x000fe80000100800 */
[----:B------:R0:W-:Y:S04]  /*87b0*/  STL [R1+0xd4], R0 ;  /* 0x0000d40001007387 */ /* 0x0001e80000100800 */
[----:B------:R1:W-:Y:S01]  /*87c0*/  STL [R1+0xdc], R4 ;  /* 0x0000dc0401007387 */ /* 0x0003e20000100800 */
[----:B0-----:R-:W-:-:S03]  /*87d0*/  SEL R0, R3, R16, !P3 ;  /* 0x0000001003007207 */ /* 0x001fc60005800000 */
[----:B------:R0:W-:Y:S01]  /*87e0*/  STL [R1+0xe0], R2 ;  /* 0x0000e00201007387 */ /* 0x0001e20000100800 */
[----:B-1----:R-:W-:-:S03]  /*87f0*/  SEL R4, R3, R18, !P3 ;  /* 0x0000001203047207 */ /* 0x002fc60005800000 */
[----:B------:R1:W-:Y:S04]  /*8800*/  STL [R1+0xe8], R0 ;  /* 0x0000e80001007387 */ /* 0x0003e80000100800 */
[----:B------:R2:W-:Y:S01]  /*8810*/  STL [R1+0xec], R4 ;  /* 0x0000ec0401007387 */ /* 0x0005e20000100800 */
[C---:B0-----:R-:W-:Y:S02]  /*8820*/  SEL R2, R3.reuse, R17, !P3 ;  /* 0x0000001103027207 */ /* 0x041fe40005800000 */
[----:B-1----:R-:W-:-:S03]  /*8830*/  SEL R0, R3, R15, !P3 ;  /* 0x0000000f03007207 */ /* 0x002fc60005800000 */
[----:B------:R0:W-:Y:S01]  /*8840*/  STL [R1+0xf0], R2 ;  /* 0x0000f00201007387 */ /* 0x0001e20000100800 */
[----:B--2---:R-:W-:-:S03]  /*8850*/  SEL R4, R3, R14, !P3 ;  /* 0x0000000e03047207 */ /* 0x004fc60005800000 */
        /* <DEDUP_REMOVED lines=19> */
[----:B------:R-:W-:Y:S04]  /*8990*/  STL [R1+0x158], R4 ;  /* 0x0001580401007387 */ /* 0x000fe80000100800 */
[----:B------:R-:W2:Y:S01]  /*89a0*/  LDL.LU R19, [R1+0x178] ;  /* 0x0001780001137983 */ /* 0x000ea20000300800 */
[C---:B0-----:R-:W-:Y:S02]  /*89b0*/  SEL R2, R3.reuse, R26, !P3 ;  /* 0x0000001a03027207 */ /* 0x041fe40005800000 */
[----:B-1----:R-:W-:-:S03]  /*89c0*/  SEL R0, R3, R27, !P3 ;  /* 0x0000001b03007207 */ /* 0x002fc60005800000 */
[----:B------:R-:W-:Y:S04]  /*89d0*/  STL [R1+0x15c], R2 ;  /* 0x00015c0201007387 */ /* 0x000fe80000100800 */
[----:B--2---:R0:W-:Y:S04]  /*89e0*/  STL [R1+0x13dc], R19 ;  /* 0x0013dc1301007387 */ /* 0x0041e80000100800 */
        /* <DEDUP_REMOVED lines=32> */
[----:B------:R-:W4:Y:S01]  /*8bf0*/  LDL.LU R27, [R1+0xf4] ;  /* 0x0000f400011b7983 */ /* 0x000f220000300800 */
        /* <DEDUP_REMOVED lines=9> */
[C---:B---3--:R-:W-:Y:S02]  /*8c90*/  SEL R21, R3.reuse, R21, !P3 ;  /* 0x0000001503157207 */ /* 0x048fe40005800000 */
[C---:B----4-:R-:W-:Y:S02]  /*8ca0*/  SEL R20, R3.reuse, R20, !P3 ;  /* 0x0000001403147207 */ /* 0x050fe40005800000 */
[C---:B------:R-:W-:Y:S02]  /*8cb0*/  SEL R4, R3.reuse, R4, !P3 ;  /* 0x0000000403047207 */ /* 0x040fe40005800000 */
[----:B--2---:R-:W-:-:S05]  /*8cc0*/  SEL R19, R3, R19, !P3 ;  /* 0x0000001303137207 */ /* 0x004fca0005800000 */
[----:B------:R0:W-:Y:S04]  /*8cd0*/  STL [R1+0x178], R19 ;  /* 0x0001781301007387 */ /* 0x0001e80000100800 */
[----:B------:R1:W-:Y:S01]  /*8ce0*/  STL [R1+0x180], R21 ;  /* 0x0001801501007387 */ /* 0x0003e20000100800 */
[----:B0-----:R-:W-:-:S03]  /*8cf0*/  SEL R19, R3, R22, !P3 ;  /* 0x0000001603137207 */ /* 0x001fc60005800000 */
[----:B------:R0:W-:Y:S01]  /*8d00*/  STL [R1+0x188], R20 ;  /* 0x0001881401007387 */ /* 0x0001e20000100800 */
[----:B-1----:R-:W-:-:S03]  /*8d10*/  SEL R21, R3, R23, !P3 ;  /* 0x0000001703157207 */ /* 0x002fc60005800000 */
[----:B------:R1:W-:Y:S01]  /*8d20*/  STL [R1+0x190], R19 ;  /* 0x0001901301007387 */ /* 0x0003e20000100800 */
[----:B0-----:R-:W-:-:S03]  /*8d30*/  SEL R20, R3, R24, !P3 ;  /* 0x0000001803147207 */ /* 0x001fc60005800000 */
[----:B------:R-:W-:Y:S01]  /*8d40*/  STL [R1+0x198], R21 ;  /* 0x0001981501007387 */ /* 0x000fe20000100800 */
[C---:B-1----:R-:W-:Y:S02]  /*8d50*/  SEL R19, R3.reuse, R0, !P3 ;  /* 0x0000000003137207 */ /* 0x042fe40005800000 */
[C---:B------:R-:W-:Y:S01]  /*8d60*/  SEL R0, R3.reuse, R6, !P3 ;  /* 0x0000000603007207 */ /* 0x040fe20005800000 */
[----:B------:R-:W-:Y:S01]  /*8d70*/  STL [R1+0x19c], R20 ;  /* 0x00019c1401007387 */ /* 0x000fe20000100800 */
[----:B------:R-:W-:-:S03]  /*8d80*/  SEL R6, R3, R28, !P3 ;  /* 0x0000001c03067207 */ /* 0x000fc60005800000 */
[----:B------:R-:W-:Y:S04]  /*8d90*/  STL [R1+0x1a4], R19 ;  /* 0x0001a41301007387 */ /* 0x000fe80000100800 */
[----:B------:R0:W-:Y:S04]  /*8da0*/  STL [R1+0x1b4], R0 ;  /* 0x0001b40001007387 */ /* 0x0001e80000100800 */
[----:B------:R1:W-:Y:S01]  /*8db0*/  STL [R1+0x1b8], R4 ;  /* 0x0001b80401007387 */ /* 0x0003e20000100800 */
[----:B0-----:R-:W-:-:S03]  /*8dc0*/  SEL R0, R3, R29, !P3 ;  /* 0x0000001d03007207 */ /* 0x001fc60005800000 */
[----:B------:R-:W-:Y:S01]  /*8dd0*/  STL [R1+0x1bc], R6 ;  /* 0x0001bc0601007387 */ /* 0x000fe20000100800 */
[----:B-1----:R-:W-:-:S03]  /*8de0*/  SEL R4, R3, R2, !P3 ;  /* 0x0000000203047207 */ /* 0x002fc60005800000 */
[----:B------:R0:W-:Y:S01]  /*8df0*/  STL [R1+0x1c4], R0 ;  /* 0x0001c40001007387 */ /* 0x0001e20000100800 */
[----:B------:R-:W-:-:S03]  /*8e00*/  SEL R2, R3, R16, !P3 ;  /* 0x0000001003027207 */ /* 0x000fc60005800000 */
[----:B------:R1:W-:Y:S01]  /*8e10*/  STL [R1+0x1cc], R4 ;  /* 0x0001cc0401007387 */ /* 0x0003e20000100800 */
[----:B0-----:R-:W-:-:S03]  /*8e20*/  SEL R0, R3, R18, !P3 ;  /* 0x0000001203007207 */ /* 0x001fc60005800000 */
[----:B------:R0:W-:Y:S01]  /*8e30*/  STL [R1+0x1d4], R2 ;  /* 0x0001d40201007387 */ /* 0x0001e20000100800 */
[----:B-1----:R-:W-:-:S03]  /*8e40*/  SEL R4, R3, R17, !P3 ;  /* 0x0000001103047207 */ /* 0x002fc60005800000 */
        /* <DEDUP_REMOVED lines=20> */
[----:B------:R-:W-:Y:S01]  /*8f90*/  STL [R1+0x17c], R4 ;  /* 0x00017c0401007387 */ /* 0x000fe20000100800 */
[----:B--2---:R-:W-:-:S03]  /*8fa0*/  SEL R0, R3, R25, !P3 ;  /* 0x0000001903007207 */ /* 0x004fc60005800000 */
[----:B------:R-:W-:Y:S04]  /*8fb0*/  STL [R1+0x174], R2 ;  /* 0x0001740201007387 */ /* 0x000fe80000100800 */
[----:B------:R0:W-:Y:S04]  /*8fc0*/  STL [R1+0x168], R0 ;  /* 0x0001680001007387 */ /* 0x0001e80000100800 */
[----:B0-----:R-:W2:Y:S01]  /*8fd0*/  LDL.LU R0, [R1+0x130] ;  /* 0x0001300001007983 */ /* 0x001ea20000300800 */
[C---:B------:R-:W-:Y:S02]  /*8fe0*/  SEL R4, R3.reuse, R26, !P3 ;  /* 0x0000001a03047207 */ /* 0x040fe40005800000 */
[----:B------:R-:W-:-:S03]  /*8ff0*/  SEL R2, R3, R27, !P3 ;  /* 0x0000001b03027207 */ /* 0x000fc60005800000 */
[----:B------:R-:W-:Y:S04]  /*9000*/  STL [R1+0x154], R4 ;  /* 0x0001540401007387 */ /* 0x000fe80000100800 */
[----:B--2---:R0:W-:Y:S04]  /*9010*/  STL [R1+0x13d8], R0 ;  /* 0x0013d80001007387 */ /* 0x0041e80000100800 */
[----:B------:R-:W-:Y:S04]  /*9020*/  STL [R1+0x140], R2 ;  /* 0x0001400201007387 */ /* 0x000fe80000100800 */
[----:B0-----:R-:W2:Y:S04]  /*9030*/  LDL.LU R0, [R1+0x12c] ;  /* 0x00012c0001007983 */ /* 0x001ea80000300800 */
[----:B------:R-:W3:Y:S04]  /*9040*/  LDL.LU R21, [R1+0x128] ;  /* 0x0001280001157983 */ /* 0x000ee80000300800 */
[----:B---3--:R0:W-:Y:S04]  /*9050*/  STL [R1+0x13d4], R21 ;  /* 0x0013d41501007387 */ /* 0x0081e80000100800 */
[----:B0-----:R-:W3:Y:S04]  /*9060*/  LDL.LU R21, [R1+0x124] ;  /* 0x0001240001157983 */ /* 0x001ee80000300800 */
        /* <DEDUP_REMOVED lines=18> */
[----:B--2---:R-:W-:-:S03]  /*9190*/  SEL R0, R3, R0, !P3 ;  /* 0x0000000003007207 */ /* 0x004fc60005800000 */
[----:B------:R-:W2:Y:S04]  /*91a0*/  LDL.LU R7, [R1+0x48] ;  /* 0x0000480001077983 */ /* 0x000ea80000300800 */
[----:B------:R-:W2:Y:S04]  /*91b0*/  LDL.LU R5, [R1+0x8c] ;  /* 0x00008c0001057983 */ /* 0x000ea80000300800 */
[----:B------:R-:W2:Y:S04]  /*91c0*/  LDL.LU R25, [R1+0x30] ;  /* 0x0000300001197983 */ /* 0x000ea80000300800 */
[----:B------:R-:W2:Y:S04]  /*91d0*/  LDL.LU R26, [R1+0x2c] ;  /* 0x00002c00011a7983 */ /* 0x000ea80000300800 */
[----:B------:R-:W2:Y:S04]  /*91e0*/  LDL.LU R27, [R1+0x28] ;  /* 0x00002800011b7983 */ /* 0x000ea80000300800 */
[----:B------:R-:W2:Y:S04]  /*91f0*/  LDL.LU R19, [R1+0x1c] ;  /* 0x00001c0001137983 */ /* 0x000ea80000300800 */
[----:B------:R-:W2:Y:S04]  /*9200*/  LDL.LU R28, [R1+0x18] ;  /* 0x00001800011c7983 */ /* 0x000ea80000300800 */
[----:B------:R-:W2:Y:S04]  /*9210*/  LDL.LU R29, [R1+0x14] ;  /* 0x00001400011d7983 */ /* 0x000ea80000300800 */
[----:B------:R0:W-:Y:S04]  /*9220*/  STL [R1+0x13c], R0 ;  /* 0x00013c0001007387 */ /* 0x0001e80000100800 */
[----:B0-----:R-:W4:Y:S01]  /*9230*/  LDL.LU R0, [R1+0x13d8] ;  /* 0x0013d80001007983 */ /* 0x001f220000300800 */
[----:B---3--:R-:W-:-:S02]  /*9240*/  SEL R21, R3, R21, !P3 ;  /* 0x0000001503157207 */ /* 0x008fc40005800000 */
[----:B----4-:R-:W-:-:S05]  /*9250*/  SEL R0, R3, R0, !P3 ;  /* 0x0000000003007207 */ /* 0x010fca0005800000 */
[----:B------:R0:W-:Y:S04]  /*9260*/  STL [R1+0x138], R0 ;  /* 0x0001380001007387 */ /* 0x0001e80000100800 */
[----:B0-----:R-:W3:Y:S04]  /*9270*/  LDL.LU R0, [R1+0x8] ;  /* 0x0000080001007983 */ /* 0x001ee80000300800 */
[----:B------:R0:W-:Y:S04]  /*9280*/  STL [R1+0x134], R21 ;  /* 0x0001341501007387 */ /* 0x0001e80000100800 */
[----:B0-----:R-:W4:Y:S01]  /*9290*/  LDL.LU R21, [R1+0x13d4] ;  /* 0x0013d40001157983 */ /* 0x001f220000300800 */
[----:B------:R-:W-:-:S02]  /*92a0*/  SEL R20, R3, R20, !P3 ;  /* 0x0000001403147207 */ /* 0x000fc40005800000 */
[C---:B------:R-:W-:Y:S02]  /*92b0*/  SEL R22, R3.reuse, R22, !P3 ;  /* 0x0000001603167207 */ /* 0x040fe40005800000 */
[C---:B------:R-:W-:Y:S02]  /*92c0*/  SEL R23, R3.reuse, R23, !P3 ;  /* 0x0000001703177207 */ /* 0x040fe40005800000 */
[C---:B------:R-:W-:Y:S02]  /*92d0*/  SEL R24, R3.reuse, R24, !P3 ;  /* 0x0000001803187207 */ /* 0x040fe40005800000 */
[C---:B------:R-:W-:Y:S02]  /*92e0*/  SEL R6, R3.reuse, R6, !P3 ;  /* 0x0000000603067207 */ /* 0x040fe40005800000 */
[C---:B------:R-:W-:Y:S02]  /*92f0*/  SEL R4, R3.reuse, R4, !P3 ;  /* 0x0000000403047207 */ /* 0x040fe40005800000 */
        /* <DEDUP_REMOVED lines=12> */
[----:B--2---:R-:W-:-:S02]  /*93c0*/  SEL R7, R3, R7, !P3 ;  /* 0x0000000703077207 */ /* 0x004fc40005800000 */
[C---:B------:R-:W-:Y:S02]  /*93d0*/  SEL R5, R3.reuse, R5, !P3 ;  /* 0x0000000503057207 */ /* 0x040fe40005800000 */
[C---:B------:R-:W-:Y:S02]  /*93e0*/  SEL R25, R3.reuse, R25, !P3 ;  /* 0x0000001903197207 */ /* 0x040fe40005800000 */
[C---:B------:R-:W-:Y:S02]  /*93f0*/  SEL R26, R3.reuse, R26, !P3 ;  /* 0x0000001a031a7207 */ /* 0x040fe40005800000 */
[C---:B------:R-:W-:Y:S02]  /*9400*/  SEL R27, R3.reuse, R27, !P3 ;  /* 0x0000001b031b7207 */ /* 0x040fe40005800000 */
[----:B----4-:R-:W-:-:S05]  /*9410*/  SEL R21, R3, R21, !P3 ;  /* 0x0000001503157207 */ /* 0x010fca0005800000 */
[----:B------:R0:W-:Y:S04]  /*9420*/  STL [R1+0x130], R21 ;  /* 0x0001301501007387 */ /* 0x0001e80000100800 */
[----:B0-----:R-:W2:Y:S04]  /*9430*/  LDL.LU R21, [R1+0x13d0] ;  /* 0x0013d00001157983 */ /* 0x001ea80000300800 */
[----:B------:R0:W-:Y:S04]  /*9440*/  STL [R1+0x12c], R20 ;  /* 0x00012c1401007387 */ /* 0x0001e80000100800 */
[----:B0-----:R-:W4:Y:S04]  /*9450*/  LDL.LU R20, [R1+0x13cc] ;  /* 0x0013cc0001147983 */ /* 0x001f280000300800 */
        /* <DEDUP_REMOVED lines=43> */
[----:B0-----:R-:W4:Y:S01]  /*9710*/  LDL.LU R27, [R1+0x1374] ;  /* 0x00137400011b7983 */ /* 0x001f220000300800 */
[----:B------:R-:W-:-:S02]  /*9720*/  SEL R19, R3, R19, !P3 ;  /* 0x0000001303137207 */ /* 0x000fc40005800000 */
[----:B------:R-:W-:-:S03]  /*9730*/  SEL R28, R3, R28, !P3 ;  /* 0x0000001c031c7207 */ /* 0x000fc60005800000 */
[----:B------:R0:W-:Y:S01]  /*9740*/  STL [R1+0x70], R19 ;  /* 0x0000701301007387 */ /* 0x0001e20000100800 */
[----:B---3--:R-:W-:-:S03]  /*9750*/  SEL R0, R3, R0, !P3 ;  /* 0x0000000003007207 */ /* 0x008fc60005800000 */
[----:B------:R1:W-:Y:S01]  /*9760*/  STL [R1+0x64], R28 ;  /* 0x0000641c01007387 */ /* 0x0003e20000100800 */
[----:B0-----:R-:W-:-:S03]  /*9770*/  SEL R19, R3, R29, !P3 ;  /* 0x0000001d03137207 */ /* 0x001fc60005800000 */
[----:B-1----:R-:W3:Y:S04]  /*9780*/  LDL.LU R28, [R1+0x1e0] ;  /* 0x0001e000011c7983 */ /* 0x002ee80000300800 */
[----:B------:R-:W3:Y:S04]  /*9790*/  LDL.LU R29, [R1+0x1e4] ;  /* 0x0001e400011d7983 */ /* 0x000ee80000300800 */
[----:B------:R-:W-:Y:S04]  /*97a0*/  STL [R1+0x5c], R19 ;  /* 0x00005c1301007387 */ /* 0x000fe80000100800 */
[----:B------:R0:W-:Y:S01]  /*97b0*/  STL [R1+0x54], R0 ;  /* 0x0000540001007387 */ /* 0x0001e20000100800 */
[----:B--2---:R-:W-:-:S02]  /*97c0*/  SEL R24, R3, R24, !P3 ;  /* 0x0000001803187207 */ /* 0x004fc40005800000 */
[C---:B----4-:R-:W-:Y:S02]  /*97d0*/  SEL R6, R3.reuse, R6, !P3 ;  /* 0x0000000603067207 */ /* 0x050fe40005800000 */
[C---:B------:R-:W-:Y:S02]  /*97e0*/  SEL R7, R3.reuse, R7, !P3 ;  /* 0x0000000703077207 */ /* 0x040fe40005800000 */
[C---:B------:R-:W-:Y:S02]  /*97f0*/  SEL R5, R3.reuse, R5, !P3 ;  /* 0x0000000503057207 */ /* 0x040fe40005800000 */
[C---:B0-----:R-:W-:Y:S02]  /*9800*/  SEL R0, R3.reuse, R25, !P3 ;  /* 0x0000001903007207 */ /* 0x041fe40005800000 */
[C---:B------:R-:W-:Y:S02]  /*9810*/  SEL R19, R3.reuse, R26, !P3 ;  /* 0x0000001a03137207 */ /* 0x040fe40005800000 */
[----:B------:R-:W-:-:S05]  /*9820*/  SEL R27, R3, R27, !P3 ;  /* 0x0000001b031b7207 */ /* 0x000fca0005800000 */
[----:B------:R-:W-:Y:S04]  /*9830*/  STL [R1+0x48], R27 ;  /* 0x0000481b01007387 */ /* 0x000fe80000100800 */
[----:B------:R-:W-:Y:S04]  /*9840*/  STL [R1+0x40], R19 ;  /* 0x0000401301007387 */ /* 0x000fe80000100800 */
[----:B------:R0:W-:Y:S04]  /*9850*/  STL [R1+0x34], R0 ;  /* 0x0000340001007387 */ /* 0x0001e80000100800 */
        /* <DEDUP_REMOVED lines=14> */
[----:B------:R-:W-:Y:S01]  /*9940*/  STL [R1+0xc], R7 ;  /* 0x00000c0701007387 */ /* 0x000fe20000100800 */
[----:B------:R-:W-:-:S03]  /*9950*/  SEL R27, R3, R18, !P3 ;  /* 0x00000012031b7207 */ /* 0x000fc60005800000 */
[----:B------:R-:W2:Y:S01]  /*9960*/  LDL.LU R13, [R1+0x24] ;  /* 0x00002400010d7983 */ /* 0x000ea20000300800 */
[----:B0-----:R-:W-:-:S03]  /*9970*/  SEL R5, R3, R15, !P3 ;  /* 0x0000000f03057207 */ /* 0x001fc60005800000 */
[----:B------:R0:W-:Y:S01]  /*9980*/  STL [R1+0x8], R0 ;  /* 0x0000080001007387 */ /* 0x0001e20000100800 */
[C---:B------:R-:W-:Y:S02]  /*9990*/  SEL R26, R3.reuse, R16, !P3 ;  /* 0x00000010031a7207 */ /* 0x040fe40005800000 */
[C---:B------:R-:W-:Y:S01]  /*99a0*/  SEL R25, R3.reuse, R2, !P3 ;  /* 0x0000000203197207 */ /* 0x040fe20005800000 */
[----:B------:R3:W-:Y:S01]  /*99b0*/  STL [R1+0x4], R5 ;  /* 0x0000040501007387 */ /* 0x0007e20000100800 */
[C---:B------:R-:W-:Y:S02]  /*99c0*/  SEL R19, R3.reuse, R4, !P3 ;  /* 0x0000000403137207 */ /* 0x040fe40005800000 */
[----:B0-----:R-:W-:-:S05]  /*99d0*/  SEL R0, R3, R17, !P3 ;  /* 0x0000001103007207 */ /* 0x001fca0005800000 */
[----:B------:R0:W-:Y:S04]  /*99e0*/  STL [R1+0x12f0], R0 ;  /* 0x0012f00001007387 */ /* 0x0001e80000100800 */
[----:B------:R-:W-:Y:S04]  /*99f0*/  STL [R1+0x12f4], R27 ;  /* 0x0012f41b01007387 */ /* 0x000fe80000100800 */
[----:B------:R-:W-:Y:S04]  /*9a00*/  STL [R1+0x12f8], R26 ;  /* 0x0012f81a01007387 */ /* 0x000fe80000100800 */
[----:B------:R-:W-:Y:S04]  /*9a10*/  STL [R1+0x12fc], R25 ;  /* 0x0012fc1901007387 */ /* 0x000fe80000100800 */
[----:B------:R-:W-:Y:S04]  /*9a20*/  STL [R1+0x1300], R19 ;  /* 0x0013001301007387 */ /* 0x000fe80000100800 */
[----:B------:R-:W-:Y:S04]  /*9a30*/  STL [R1+0x1304], R6 ;  /* 0x0013040601007387 */ /* 0x000fe80000100800 */
[----:B------:R-:W-:Y:S04]  /*9a40*/  STL [R1+0x1308], R24 ;  /* 0x0013081801007387 */ /* 0x000fe80000100800 */
[----:B------:R-:W4:Y:S04]  /*9a50*/  LDL.LU R15, [R1+0x20] ;  /* 0x00002000010f7983 */ /* 0x000f280000300800 */
[----:B------:R-:W4:Y:S01]  /*9a60*/  LDL.LU R7, [R1+0x38] ;  /* 0x0000380001077983 */ /* 0x000f220000300800 */
[----:B------:R-:W1:Y:S01]  /*9a70*/  S2R R9, SR_TID.X ;  /* 0x0000000000097919 */ /* 0x000e620000002100 */
[----:B---3--:R-:W-:Y:S01]  /*9a80*/  IMAD R5, R29, UR7, RZ ;  /* 0x000000071d057c24 */ /* 0x008fe2000f8e02ff */
[----:B------:R-:W-:-:S02]  /*9a90*/  SEL R23, R3, R23, !P3 ;  /* 0x0000001703177207 */ /* 0x000fc40005800000 */
[C---:B------:R-:W-:Y:S02]  /*9aa0*/  SEL R22, R3.reuse, R22, !P3 ;  /* 0x0000001603167207 */ /* 0x040fe40005800000 */
[C---:B------:R-:W-:Y:S01]  /*9ab0*/  SEL R20, R3.reuse, R20, !P3 ;  /* 0x0000001403147207 */ /* 0x040fe20005800000 */
[----:B------:R-:W-:Y:S01]  /*9ac0*/  IMAD R4, R28, UR7, RZ ;  /* 0x000000071c047c24 */ /* 0x000fe2000f8e02ff */
[----:B------:R-:W-:Y:S01]  /*9ad0*/  SEL R3, R3, R21, !P3 ;  /* 0x0000001503037207 */ /* 0x000fe20005800000 */
[----:B------:R-:W3:Y:S01]  /*9ae0*/  LDL.LU R8, [R1+0x3c] ;  /* 0x00003c0001087983 */ /* 0x000ee20000300800 */
[----:B0-----:R-:W-:Y:S01]  /*9af0*/  LEA R0, P1, R5, UR12, 0x1 ;  /* 0x0000000c05007c11 */ /* 0x001fe2000f8208ff */
[----:B------:R-:W-:Y:S02]  /*9b00*/  ULDC UR7, c[0x0][0x240] ;  /* 0x0000900000077ab9 */ /* 0x000fe40000000800 */
[----:B------:R-:W-:Y:S01]  /*9b10*/  STL [R1+0x130c], R23 ;  /* 0x00130c1701007387 */ /* 0x000fe20000100800 */
[----:B------:R-:W-:-:S03]  /*9b20*/  LEA R28, P0, R4, UR12, 0x1 ;  /* 0x0000000c041c7c11 */ /* 0x000fc6000f8008ff */
[----:B------:R-:W-:Y:S04]  /*9b30*/  STL [R1+0x1310], R22 ;  /* 0x0013101601007387 */ /* 0x000fe80000100800 */
[----:B------:R-:W-:Y:S01]  /*9b40*/  STL [R1+0x1314], R20 ;  /* 0x0013141401007387 */ /* 0x000fe20000100800 */
[----:B-1----:R-:W-:-:S05]  /*9b50*/  LOP3.LUT R9, R9, 0x1f, RZ, 0xc0, !PT ;  /* 0x0000001f09097812 */ /* 0x002fca00078ec0ff */
[----:B------:R-:W-:Y:S01]  /*9b60*/  IMAD R9, R9, UR6, RZ ;  /* 0x0000000609097c24 */ /* 0x000fe2000f8e02ff */
[----:B------:R-:W-:Y:S04]  /*9b70*/  STL [R1+0x1318], R3 ;  /* 0x0013180301007387 */ /* 0x000fe80000100800 */
[----:B------:R-:W-:Y:S01]  /*9b80*/  LEA.HI.X.SX32 R2, R9, UR11, 0x1, P4 ;  /* 0x0000000b09027c11 */ /* 0x000fe2000a0f0eff */
[----:B------:R0:W-:Y:S01]  /*9b90*/  STL [R1+0xca0], R0 ;  /* 0x000ca00001007387 */ /* 0x0001e20000100800 */
[----:B------:R-:W-:-:S03]  /*9ba0*/  LEA.HI.X.SX32 R29, R4, UR13, 0x1, P0 ;  /* 0x0000000d041d7c11 */ /* 0x000fc600080f0eff */
[----:B------:R-:W-:Y:S04]  /*9bb0*/  STL [R1+0x131c], R2 ;  /* 0x00131c0201007387 */ /* 0x000fe80000100800 */
[----:B------:R-:W3:Y:S01]  /*9bc0*/  LDL.LU R9, [R1+0x44] ;  /* 0x0000440001097983 */ /* 0x000ee20000300800 */
[----:B0-----:R-:W-:-:S05]  /*9bd0*/  LEA.HI.X.SX32 R0, R5, UR13, 0x1, P1 ;  /* 0x0000000d05007c11 */ /* 0x001fca00088f0eff */
[----:B------:R0:W-:Y:S04]  /*9be0*/  STL [R1+0xc9c], R0 ;  /* 0x000c9c0001007387 */ /* 0x0001e80000100800 */
[----:B------:R-:W3:Y:S04]  /*9bf0*/  LDL.LU R10, [R1+0x50] ;  /* 0x00005000010a7983 */ /* 0x000ee80000300800 */
[----:B------:R-:W3:Y:S04]  /*9c00*/  LDL.LU R11, [R1+0x4c] ;  /* 0x00004c00010b7983 */ /* 0x000ee80000300800 */
[----:B------:R-:W-:Y:S04]  /*9c10*/  STL.64 [R1+0xc88], R28 ;  /* 0x000c881c01007387 */ /* 0x000fe80000100a00 */
[----:B------:R-:W-:Y:S04]  /*9c20*/  STL [R1+0x12cc], R28 ;  /* 0x0012cc1c01007387 */ /* 0x000fe80000100800 */
[----:B------:R-:W-:Y:S04]  /*9c30*/  STL [R1+0x12c8], R29 ;  /* 0x0012c81d01007387 */ /* 0x000fe80000100800 */
[----:B------:R-:W3:Y:S01]  /*9c40*/  LDL.LU R12, [R1+0x58] ;  /* 0x00005800010c7983 */ /* 0x000ee20000300800 */
[----:B--2---:R-:W-:-:S03]  /*9c50*/  IMAD R4, R13, UR7, RZ ;  /* 0x000000070d047c24 */ /* 0x004fc6000f8e02ff */
[----:B------:R-:W2:Y:S04]  /*9c60*/  LDL.LU R13, [R1+0x60] ;  /* 0x00006000010d7983 */ /* 0x000ea80000300800 */
[----:B------:R-:W2:Y:S04]  /*9c70*/  LDL.LU R14, [R1+0x68] ;  /* 0x00006800010e7983 */ /* 0x000ea80000300800 */
[----:B------:R1:W-:Y:S01]  /*9c80*/  STL [R1+0x1320], R4 ;  /* 0x0013200401007387 */ /* 0x0003e20000100800 */
[----:B----4-:R-:W-:-:S03]  /*9c90*/  IMAD R5, R15, UR7, RZ ;  /* 0x000000070f057c24 */ /* 0x010fc6000f8e02ff */
[----:B------:R-:W4:Y:S01]  /*9ca0*/  LDL.LU R15, [R1+0x6c] ;  /* 0x00006c00010f7983 */ /* 0x000f220000300800 */
[----:B------:R-:W-:-:S03]  /*9cb0*/  IMAD R7, R7, UR7, RZ ;  /* 0x0000000707077c24 */ /* 0x000fc6000f8e02ff */
[----:B------:R-:W4:Y:S04]  /*9cc0*/  LDL.LU R16, [R1+0x78] ;  /* 0x0000780001107983 */ /* 0x000f280000300800 */
[----:B------:R-:W-:Y:S04]  /*9cd0*/  STL [R1+0x1324], R5 ;  /* 0x0013240501007387 */ /* 0x000fe80000100800 */
[----:B------:R-:W4:Y:S04]  /*9ce0*/  LDL.LU R17, [R1+0x80] ;  /* 0x0000800001117983 */ /* 0x000f280000300800 */
[----:B------:R-:W4:Y:S04]  /*9cf0*/  LDL.LU R18, [R1+0x88] ;  /* 0x0000880001127983 */ /* 0x000f280000300800 */
[----:B------:R-:W-:Y:S04]  /*9d00*/  STL [R1+0x1328], R7 ;  /* 0x0013280701007387 */ /* 0x000fe80000100800 */
[----:B------:R-:W4:Y:S04]  /*9d10*/  LDL.LU R20, [R1+0x98] ;  /* 0x0000980001147983 */ /* 0x000f280000300800 */
[----:B------:R-:W4:Y:S04]  /*9d20*/  LDL.LU R22, [R1+0x9c] ;  /* 0x00009c0001167983 */ /* 0x000f280000300800 */
[----:B------:R-:W4:Y:S04]  /*9d30*/  LDL.LU R23, [R1+0xa4] ;  /* 0x0000a40001177983 */ /* 0x000f280000300800 */
[----:B------:R-:W1:Y:S04]  /*9d40*/  LDL.LU R24, [R1+0xa8] ;  /* 0x0000a80001187983 */ /* 0x000e680000300800 */
[----:B------:R-:W4:Y:S04]  /*9d50*/  LDL.LU R6, [R1+0xac] ;  /* 0x0000ac0001067983 */ /* 0x000f280000300800 */
[----:B------:R-:W4:Y:S04]  /*9d60*/  LDL.LU R19, [R1+0xb4] ;  /* 0x0000b40001137983 */ /* 0x000f280000300800 */
[----:B------:R-:W4:Y:S04]  /*9d70*/  LDL.LU R25, [R1+0xbc] ;  /* 0x0000bc0001197983 */ /* 0x000f280000300800 */
[----:B------:R-:W4:Y:S01]  /*9d80*/  LDL.LU R26, [R1+0xc0] ;  /* 0x0000c000011a7983 */ /* 0x000f220000300800 */
[----:B---3--:R-:W-:-:S03]  /*9d90*/  IMAD R8, R8, UR7, RZ ;  /* 0x0000000708087c24 */ /* 0x008fc6000f8e02ff */
[----:B------:R-:W3:Y:S01]  /*9da0*/  LDL.LU R27, [R1+0xd0] ;  /* 0x0000d000011b7983 */ /* 0x000ee20000300800 */
[----:B------:R-:W-:-:S03]  /*9db0*/  IMAD R9, R9, UR7, RZ ;  /* 0x0000000709097c24 */ /* 0x000fc6000f8e02ff */
[----:B0-----:R-:W3:Y:S04]  /*9dc0*/  LDL.LU R0, [R1+0xd4] ;  /* 0x0000d40001007983 */ /* 0x001ee80000300800 */
[----:B------:R-:W-:Y:S01]  /*9dd0*/  STL [R1+0x132c], R8 ;  /* 0x00132c0801007387 */ /* 0x000fe20000100800 */
[----:B------:R-:W-:-:S03]  /*9de0*/  IMAD R10, R10, UR7, RZ ;  /* 0x000000070a0a7c24 */ /* 0x000fc6000f8e02ff */
[----:B------:R-:W-:Y:S01]  /*9df0*/  STL [R1+0x1330], R9 ;  /* 0x0013300901007387 */ /* 0x000fe20000100800 */
[----:B------:R-:W-:-:S03]  /*9e00*/  IMAD R11, R11, UR7, RZ ;  /* 0x000000070b0b7c24 */ /* 0x000fc6000f8e02ff */
[----:B------:R-:W-:Y:S04]  /*9e10*/  STL [R1+0x1334], R10 ;  /* 0x0013340a01007387 */ /* 0x000fe80000100800 */
[----:B------:R-:W-:Y:S01]  /*9e20*/  STL [R1+0x1338], R11 ;  /* 0x0013380b01007387 */ /* 0x000fe20000100800 */
[----:B------:R-:W-:-:S05]  /*9e30*/  IMAD R12, R12, UR7, RZ ;  /* 0x000000070c0c7c24 */ /* 0x000fca000f8e02ff */
[----:B------:R-:W-:Y:S01]  /*9e40*/  STL [R1+0x133c], R12 ;  /* 0x00133c0c01007387 */ /* 0x000fe20000100800 */
[----:B--2---:R-:W-:Y:S02]  /*9e50*/  IMAD R13, R13, UR7, RZ ;  /* 0x000000070d0d7c24 */ /* 0x004fe4000f8e02ff */
[----:B------:R-:W-:-:S03]  /*9e60*/  IMAD R14, R14, UR7, RZ ;  /* 0x000000070e0e7c24 */ /* 0x000fc6000f8e02ff */
[----:B------:R-:W-:Y:S04]  /*9e70*/  STL [R1+0x1340], R13 ;  /* 0x0013400d01007387 */ /* 0x000fe80000100800 */
[----:B------:R-:W-:Y:S01]  /*9e80*/  STL [R1+0x1344], R14 ;  /* 0x0013440e01007387 */ /* 0x000fe20000100800 */
[----:B----4-:R-:W-:Y:S02]  /*9e90*/  IMAD R15, R15, UR7, RZ ;  /* 0x000000070f0f7c24 */ /* 0x010fe4000f8e02ff */
[----:B------:R-:W-:-:S03]  /*9ea0*/  IMAD R16, R16, UR7, RZ ;  /* 0x0000000710107c24 */ /* 0x000fc6000f8e02ff */
[----:B------:R-:W-:Y:S01]  /*9eb0*/  STL [R1+0x1348], R15 ;  /* 0x0013480f01007387 */ /* 0x000fe20000100800 */
        /* <DEDUP_REMOVED lines=9> */
[----:B------:R0:W-:Y:S01]  /*9f50*/  STL [R1+0x20], R3 ;  /* 0x0000200301007387 */ /* 0x0001e20000100800 */
[----:B-1----:R-:W-:-:S03]  /*9f60*/  IMAD R4, R24, UR7, RZ ;  /* 0x0000000718047c24 */ /* 0x002fc6000f8e02ff */
[----:B------:R1:W-:Y:S01]  /*9f70*/  STL [R1+0x24], R2 ;  /* 0x0000240201007387 */ /* 0x0003e20000100800 */
[----:B0-----:R-:W-:-:S03]  /*9f80*/  IMAD R3, R6, UR7, RZ ;  /* 0x0000000706037c24 */ /* 0x001fc6000f8e02ff */
[----:B------:R0:W-:Y:S01]  /*9f90*/  STL [R1+0x38], R4 ;  /* 0x0000380401007387 */ /* 0x0001e20000100800 */
[----:B-1----:R-:W-:-:S03]  /*9fa0*/  IMAD R2, R19, UR7, RZ ;  /* 0x0000000713027c24 */ /* 0x002fc6000f8e02ff */
[----:B------:R1:W-:Y:S01]  /*9fb0*/  STL [R1+0x3c], R3 ;  /* 0x00003c0301007387 */ /* 0x0003e20000100800 */
[----:B0-----:R-:W-:-:S03]  /*9fc0*/  IMAD R4, R25, UR7, RZ ;  /* 0x0000000719047c24 */ /* 0x001fc6000f8e02ff */
[----:B------:R3:W-:Y:S01]  /*9fd0*/  STL [R1+0x44], R2 ;  /* 0x0000440201007387 */ /* 0x0007e20000100800 */
[----:B-1----:R-:W-:-:S03]  /*9fe0*/  IMAD R3, R26, UR7, RZ ;  /* 0x000000071a037c24 */ /* 0x002fc6000f8e02ff */
[----:B------:R-:W-:Y:S04]  /*9ff0*/  STL [R1+0x4c], R4 ;  /* 0x00004c0401007387 */ /* 0x000fe80000100800 */
[----:B------:R-:W-:Y:S04]  /*a000*/  STL [R1+0x50], R3 ;  /* 0x0000500301007387 */ /* 0x000fe80000100800 */
[----:B------:R-:W2:Y:S01]  /*a010*/  LDL.LU R21, [R1+0xe8] ;  /* 0x0000e80001157983 */ /* 0x000ea20000300800 */
[----:B---3--:R-:W-:Y:S02]  /*a020*/  IMAD R2, R27, UR7, RZ ;  /* 0x000000071b027c24 */ /* 0x008fe4000f8e02ff */
[----:B------:R-:W-:-:S03]  /*a030*/  IMAD R0, R0, UR7, RZ ;  /* 0x0000000700007c24 */ /* 0x000fc6000f8e02ff */
[----:B------:R-:W-:Y:S04]  /*a040*/  STL [R1+0x58], R2 ;  /* 0x0000580201007387 */ /* 0x000fe80000100800 */
[----:B--2---:R0:W-:Y:S04]  /*a050*/  STL [R1+0x136c], R21 ;  /* 0x00136c1501007387 */ /* 0x0041e80000100800 */
[----:B------:R-:W-:Y:S04]  /*a060*/  STL [R1+0x60], R0 ;  /* 0x0000600001007387 */ /* 0x000fe80000100800 */
        /* <DEDUP_REMOVED lines=31> */
[----:B--2---:R-:W-:-:S05]  /*a260*/  IMAD R21, R21, UR7, RZ ;  /* 0x0000000715157c24 */ /* 0x004fca000f8e02ff */
[----:B------:R0:W-:Y:S04]  /*a270*/  STL [R1+0x68], R21 ;  /* 0x0000681501007387 */ /* 0x0001e80000100800 */
[----:B0-----:R-:W2:Y:S02]  /*a280*/  LDL.LU R21, [R1+0x1370] ;  /* 0x0013700001157983 */ /* 0x001ea40000300800 */
[----:B--2---:R-:W-:-:S05]  /*a290*/  IMAD R21, R21, UR7, RZ ;  /* 0x0000000715157c24 */ /* 0x004fca000f8e02ff */
[----:B------:R0:W-:Y:S04]  /*a2a0*/  STL [R1+0x6c], R21 ;  /* 0x00006c1501007387 */ /* 0x0001e80000100800 */
[----:B0-----:R-:W2:Y:S01]  /*a2b0*/  LDL.LU R21, [R1+0x136c] ;  /* 0x00136c0001157983 */ /* 0x001ea20000300800 */
[----:B---3--:R-:W-:Y:S02]  /*a2c0*/  IMAD R7, R7, UR7, RZ ;  /* 0x0000000707077c24 */ /* 0x008fe4000f8e02ff */
[----:B--2---:R-:W-:-:S05]  /*a2d0*/  IMAD R21, R21, UR7, RZ ;  /* 0x0000000715157c24 */ /* 0x004fca000f8e02ff */
[----:B------:R0:W-:Y:S02]  /*a2e0*/  STL [R1+0x78], R21 ;  /* 0x0000781501007387 */ /* 0x0001e40000100800 */
[----:B0-----:R-:W-:Y:S02]  /*a2f0*/  IMAD R21, R18, UR7, RZ ;  /* 0x0000000712157c24 */ /* 0x001fe4000f8e02ff */
[----:B----4-:R-:W-:Y:S02]  /*a300*/  IMAD R18, R17, UR7, RZ ;  /* 0x0000000711127c24 */ /* 0x010fe4000f8e02ff */
[----:B------:R-:W-:Y:S02]  /*a310*/  IMAD R17, R16, UR7, RZ ;  /* 0x0000000710117c24 */ /* 0x000fe4000f8e02ff */
[----:B------:R-:W-:Y:S01]  /*a320*/  IMAD R16, R15, UR7, RZ ;  /* 0x000000070f107c24 */ /* 0x000fe2000f8e02ff */
[----:B------:R-:W-:Y:S01]  /*a330*/  STL [R1+0x80], R21 ;  /* 0x0000801501007387 */ /* 0x000fe20000100800 */
[----:B------:R-:W-:-:S02]  /*a340*/  IMAD R15, R14, UR7, RZ ;  /* 0x000000070e0f7c24 */ /* 0x000fc4000f8e02ff */
[----:B------:R-:W-:Y:S01]  /*a350*/  IMAD R14, R13, UR7, RZ ;  /* 0x000000070d0e7c24 */ /* 0x000fe2000f8e02ff */
[----:B------:R-:W-:Y:S01]  /*a360*/  STL [R1+0x88], R18 ;  /* 0x0000881201007387 */ /* 0x000fe20000100800 */
[----:B------:R-:W-:Y:S02]  /*a370*/  IMAD R13, R12, UR7, RZ ;  /* 0x000000070c0d7c24 */ /* 0x000fe4000f8e02ff */
[----:B------:R-:W-:Y:S01]  /*a380*/  IMAD R12, R11, UR7, RZ ;  /* 0x000000070b0c7c24 */ /* 0x000fe2000f8e02ff */
[----:B------:R-:W-:Y:S01]  /*a390*/  STL [R1+0x98], R17 ;  /* 0x0000981101007387 */ /* 0x000fe20000100800 */
[----:B------:R-:W-:Y:S02]  /*a3a0*/  IMAD R11, R10, UR7, RZ ;  /* 0x000000070a0b7c24 */ /* 0x000fe4000f8e02ff */
[----:B------:R-:W-:Y:S01]  /*a3b0*/  IMAD R10, R9, UR7, RZ ;  /* 0x00000007090a7c24 */ /* 0x000fe2000f8e02ff */
[----:B------:R-:W-:Y:S01]  /*a3c0*/  STL [R1+0x9c], R16 ;  /* 0x00009c1001007387 */ /* 0x000fe20000100800 */
[----:B------:R-:W-:-:S03]  /*a3d0*/  IMAD R9, R8, UR7, RZ ;  /* 0x0000000708097c24 */ /* 0x000fc6000f8e02ff */
[----:B------:R-:W-:Y:S04]  /*a3e0*/  STL [R1+0xa4], R15 ;  /* 0x0000a40f01007387 */ /* 0x000fe80000100800 */
[----:B------:R-:W-:Y:S04]  /*a3f0*/  STL [R1+0xa8], R14 ;  /* 0x0000a80e01007387 */ /* 0x000fe80000100800 */
[----:B------:R-:W-:Y:S01]  /*a400*/  STL [R1+0xac], R13 ;  /* 0x0000ac0d01007387 */ /* 0x000fe20000100800 */
[----:B------:R-:W-:-:S03]  /*a410*/  IMAD R8, R5, UR7, RZ ;  /* 0x0000000705087c24 */ /* 0x000fc6000f8e02ff */
[----:B------:R-:W-:Y:S01]  /*a420*/  STL [R1+0xb4], R12 ;  /* 0x0000b40c01007387 */ /* 0x000fe20000100800 */
[----:B------:R-:W-:-:S03]  /*a430*/  IMAD R5, R4, UR7, RZ ;  /* 0x0000000704057c24 */ /* 0x000fc6000f8e02ff */
[----:B------:R-:W-:Y:S04]  /*a440*/  STL [R1+0xbc], R11 ;  /* 0x0000bc0b01007387 */ /* 0x000fe80000100800 */
[----:B------:R-:W-:Y:S01]  /*a450*/  STL [R1+0xc0], R10 ;  /* 0x0000c00a01007387 */ /* 0x000fe20000100800 */
[----:B------:R-:W-:-:S03]  /*a460*/  IMAD R4, R28, UR7, RZ ;  /* 0x000000071c047c24 */ /* 0x000fc6000f8e02ff */
[----:B------:R-:W-:Y:S04]  /*a470*/  STL [R1+0xd0], R9 ;  /* 0x0000d00901007387 */ /* 0x000fe80000100800 */
[----:B------:R0:W-:Y:S04]  /*a480*/  STL [R1+0xd4], R7 ;  /* 0x0000d40701007387 */ /* 0x0001e80000100800 */
[----:B------:R-:W-:Y:S01]  /*a490*/  STL [R1+0xdc], R8 ;  /* 0x0000dc0801007387 */ /* 0x000fe20000100800 */
[----:B0-----:R-:W-:-:S03]  /*a4a0*/  IMAD R7, R29, UR7, RZ ;  /* 0x000000071d077c24 */ /* 0x001fc6000f8e02ff */
[----:B------:R0:W-:Y:S04]  /*a4b0*/  STL [R1+0xe0], R5 ;  /* 0x0000e00501007387 */ /* 0x0001e80000100800 */
[----:B------:R-:W-:Y:S04]  /*a4c0*/  STL [R1+0xe8], R7 ;  /* 0x0000e80701007387 */ /* 0x000fe80000100800 */
[----:B------:R1:W-:Y:S01]  /*a4d0*/  STL [R1+0xec], R4 ;  /* 0x0000ec0401007387 */ /* 0x0003e20000100800 */
[----:B0-----:R-:W-:Y:S02]  /*a4e0*/  IMAD R5, R2, UR7, RZ ;  /* 0x0000000702057c24 */ /* 0x001fe4000f8e02ff */
[----:B------:R-:W-:-:S02]  /*a4f0*/  IMAD R2, R3, UR7, RZ ;  /* 0x0000000703027c24 */ /* 0x000fc4000f8e02ff */
[----:B------:R-:W-:Y:S01]  /*a500*/  IMAD R3, R22, UR7, RZ ;  /* 0x0000000716037c24 */ /* 0x000fe2000f8e02ff */
[----:B------:R-:W-:Y:S01]  /*a510*/  STL [R1+0xf0], R5 ;  /* 0x0000f00501007387 */ /* 0x000fe20000100800 */
[----:B-1----:R-:W-:-:S03]  /*a520*/  IMAD R4, R20, UR7, RZ ;  /* 0x0000000714047c24 */ /* 0x002fc6000f8e02ff */
[----:B------:R0:W-:Y:S04]  /*a530*/  STL [R1+0x100], R2 ;  /* 0x0001000201007387 */ /* 0x0001e80000100800 */
[----:B------:R1:W-:Y:S04]  /*a540*/  STL [R1+0x108], R4 ;  /* 0x0001080401007387 */ /* 0x0003e80000100800 */
[----:B------:R2:W-:Y:S01]  /*a550*/  STL [R1+0x10c], R3 ;  /* 0x00010c0301007387 */ /* 0x0005e20000100800 */
[----:B0-----:R-:W-:Y:S02]  /*a560*/  IMAD R2, R23, UR7, RZ ;  /* 0x0000000717027c24 */ /* 0x001fe4000f8e02ff */
[----:B-1----:R-:W-:-:S03]  /*a570*/  IMAD R4, R24, UR7, RZ ;  /* 0x0000000718047c24 */ /* 0x002fc6000f8e02ff */
[----:B------:R0:W-:Y:S01]  /*a580*/  STL [R1+0x110], R2 ;  /* 0x0001100201007387 */ /* 0x0001e20000100800 */
[----:B--2---:R-:W-:-:S03]  /*a590*/  IMAD R3, R6, UR7, RZ ;  /* 0x0000000706037c24 */ /* 0x004fc6000f8e02ff */
[----:B------:R1:W-:Y:S04]  /*a5a0*/  STL [R1+0x118], R4 ;  /* 0x0001180401007387 */ /* 0x0003e80000100800 */
[----:B------:R2:W-:Y:S01]  /*a5b0*/  STL [R1+0x11c], R3 ;  /* 0x00011c0301007387 */ /* 0x0005e20000100800 */
[----:B0-----:R-:W-:Y:S02]  /*a5c0*/  IMAD R2, R19, UR7, RZ ;  /* 0x0000000713027c24 */ /* 0x001fe4000f8e02ff */
[----:B-1----:R-:W-:-:S03]  /*a5d0*/  IMAD R4, R25, UR7, RZ ;  /* 0x0000000719047c24 */ /* 0x002fc6000f8e02ff */
[----:B------:R0:W-:Y:S01]  /*a5e0*/  STL [R1+0x144], R2 ;  /* 0x0001440201007387 */ /* 0x0001e20000100800 */
[----:B--2---:R-:W-:-:S03]  /*a5f0*/  IMAD R3, R26, UR7, RZ ;  /* 0x000000071a037c24 */ /* 0x004fc6000f8e02ff */
[----:B------:R-:W-:Y:S04]  /*a600*/  STL [R1+0x148], R4 ;  /* 0x0001480401007387 */ /* 0x000fe80000100800 */
[----:B------:R-:W-:Y:S04]  /*a610*/  STL [R1+0x14c], R3 ;  /* 0x00014c0301007387 */ /* 0x000fe80000100800 */
[----:B------:R-:W2:Y:S01]  /*a620*/  LDL.LU R21, [R1+0x1d4] ;  /* 0x0001d40001157983 */ /* 0x000ea20000300800 */
[----:B0-----:R-:W-:Y:S02]  /*a630*/  IMAD R2, R27, UR7, RZ ;  /* 0x000000071b027c24 */ /* 0x001fe4000f8e02ff */
        /* <DEDUP_REMOVED lines=139> */
[----:B----4-:R-:W-:Y:S02]  /*aef0*/  IMAD R17, R17, UR7, RZ ;  /* 0x0000000711117c24 */ /* 0x010fe4000f8e02ff */
[----:B------:R-:W-:Y:S02]  /*af00*/  IMAD R16, R16, UR7, RZ ;  /* 0x0000000710107c24 */ /* 0x000fe4000f8e02ff */
[----:B------:R-:W-:-:S02]  /*af10*/  IMAD R15, R15, UR7, RZ ;  /* 0x000000070f0f7c24 */ /* 0x000fc4000f8e02ff */
[----:B------:R-:W-:Y:S02]  /*af20*/  IMAD R14, R14, UR7, RZ ;  /* 0x000000070e0e7c24 */ /* 0x000fe4000f8e02ff */
[----:B------:R-:W-:Y:S02]  /*af30*/  IMAD R13, R13, UR7, RZ ;  /* 0x000000070d0d7c24 */ /* 0x000fe4000f8e02ff */
[----:B------:R-:W-:Y:S02]  /*af40*/  IMAD R12, R12, UR7, RZ ;  /* 0x000000070c0c7c24 */ /* 0x000fe4000f8e02ff */
[----:B------:R-:W-:Y:S02]  /*af50*/  IMAD R11, R11, UR7, RZ ;  /* 0x000000070b0b7c24 */ /* 0x000fe4000f8e02ff */
        /* <DEDUP_REMOVED lines=18> */
[----:B--2---:R-:W-:-:S05]  /*b080*/  IMAD R21, R21, UR7, RZ ;  /* 0x0000000715157c24 */ /* 0x004fca000f8e02ff */
[----:B------:R0:W-:Y:S04]  /*b090*/  STL [R1+0xcc], R21 ;  /* 0x0000cc1501007387 */ /* 0x0001e80000100800 */
[----:B0-----:R-:W2:Y:S04]  /*b0a0*/  LDL.LU R21, [R1+0x1358] ;  /* 0x0013580001157983 */ /* 0x001ea80000300800 */
[----:B------:R0:W-:Y:S04]  /*b0b0*/  STL [R1+0xc8], R18 ;  /* 0x0000c81201007387 */ /* 0x0001e80000100800 */
[----:B0-----:R-:W3:Y:S04]  /*b0c0*/  LDL.LU R18, [R1+0x1354] ;  /* 0x0013540001127983 */ /* 0x001ee80000300800 */
[----:B------:R0:W-:Y:S04]  /*b0d0*/  STL [R1+0xc4], R17 ;  /* 0x0000c41101007387 */ /* 0x0001e80000100800 */
[----:B0-----:R-:W4:Y:S04]  /*b0e0*/  LDL.LU R17, [R1+0x1350] ;  /* 0x0013500001117983 */ /* 0x001f280000300800 */
        /* <DEDUP_REMOVED lines=47> */
[----:B0-----:R-:W2:Y:S01]  /*b3e0*/  LDL.LU R0, [R1+0x12f0] ;  /* 0x0012f00001007983 */ /* 0x001ea20000300800 */
[----:B------:R-:W-:-:S02]  /*b3f0*/  IMAD R28, R28, UR7, RZ ;  /* 0x000000071c1c7c24 */ /* 0x000fc4000f8e02ff */
[----:B------:R-:W-:-:S03]  /*b400*/  IMAD R29, R29, UR7, RZ ;  /* 0x000000071d1d7c24 */ /* 0x000fc6000f8e02ff */
[----:B------:R-:W-:Y:S04]  /*b410*/  STL [R1+0x12d0], R28 ;  /* 0x0012d01c01007387 */ /* 0x000fe80000100800 */
[----:B------:R2:W-:Y:S02]  /*b420*/  STL [R1+0x8], R29 ;  /* 0x0000081d01007387 */ /* 0x0005e40000100800 */
[----:B--2---:R-:W-:Y:S02]  /*b430*/  IMAD R29, R0, UR7, RZ ;  /* 0x00000007001d7c24 */ /* 0x004fe4000f8e02ff */
[----:B------:R-:W2:Y:S01]  /*b440*/  LDL.LU R0, [R1+0x12ec] ;  /* 0x0012ec0001007983 */ /* 0x000ea20000300800 */
[----:B----4-:R-:W-:Y:S02]  /*b450*/  IMAD R27, R27, UR7, RZ ;  /* 0x000000071b1b7c24 */ /* 0x010fe4000f8e02ff */
[----:B---3--:R-:W-:-:S02]  /*b460*/  IMAD R26, R26, UR7, RZ ;  /* 0x000000071a1a7c24 */ /* 0x008fc4000f8e02ff */
[----:B------:R-:W-:Y:S01]  /*b470*/  IMAD R25, R25, UR7, RZ ;  /* 0x0000000719197c24 */ /* 0x000fe2000f8e02ff */
[----:B------:R-:W-:Y:S01]  /*b480*/  STL [R1+0x12d4], R29 ;  /* 0x0012d41d01007387 */ /* 0x000fe20000100800 */
[----:B------:R-:W-:Y:S02]  /*b490*/  IMAD R19, R19, UR7, RZ ;  /* 0x0000000713137c24 */ /* 0x000fe4000f8e02ff */
[----:B------:R-:W-:Y:S01]  /*b4a0*/  IMAD R6, R6, UR7, RZ ;  /* 0x0000000706067c24 */ /* 0x000fe2000f8e02ff */
[----:B------:R-:W-:Y:S04]  /*b4b0*/  STL [R1+0x12d8], R27 ;  /* 0x0012d81b01007387 */ /* 0x000fe80000100800 */
[----:B------:R-:W-:Y:S04]  /*b4c0*/  STL [R1+0x12dc], R26 ;  /* 0x0012dc1a01007387 */ /* 0x000fe80000100800 */
[----:B------:R-:W-:Y:S04]  /*b4d0*/  STL [R1+0x12e0], R25 ;  /* 0x0012e01901007387 */ /* 0x000fe80000100800 */
[----:B------:R-:W-:Y:S04]  /*b4e0*/  STL [R1+0x12e4], R19 ;  /* 0x0012e41301007387 */ /* 0x000fe80000100800 */
[----:B------:R2:W-:Y:S02]  /*b4f0*/  STL [R1+0x12e8], R6 ;  /* 0x0012e80601007387 */ /* 0x0005e40000100800 */
[----:B--2---:R-:W-:-:S02]  /*b500*/  LEA R6, P5, R4, R0, 0x1 ;  /* 0x0000000004067211 */ /* 0x004fc400078a08ff */
[-C--:B------:R-:W-:Y:S02]  /*b510*/  LEA R25, P4, R5, R0.reuse, 0x1 ;  /* 0x0000000005197211 */ /* 0x080fe400078808ff */
[-C--:B------:R-:W-:Y:S01]  /*b520*/  LEA R19, P0, R7, R0.reuse, 0x1 ;  /* 0x0000000007137211 */ /* 0x080fe200078008ff */
[----:B------:R0:W-:Y:S04]  /*b530*/  STL [R1+0x1290], R6 ;  /* 0x0012900601007387 */ /* 0x0001e80000100800 */
[----:B------:R1:W-:Y:S04]  /*b540*/  STL [R1+0x127c], R25 ;  /* 0x00127c1901007387 */ /* 0x0003e80000100800 */
[----:B------:R2:W-:Y:S01]  /*b550*/  STL [R1+0x1280], R19 ;  /* 0x0012801301007387 */ /* 0x0005e20000100800 */
[----:B0-----:R-:W-:-:S02]  /*b560*/  LEA R6, P1, R8, R0, 0x1 ;  /* 0x0000000008067211 */ /* 0x001fc400078208ff */
[----:B-1----:R-:W-:Y:S01]  /*b570*/  LEA R25, P2, R9, R0, 0x1 ;  /* 0x0000000009197211 */ /* 0x002fe200078408ff */
[----:B--2---:R-:W2:Y:S01]  /*b580*/  LDL.LU R19, [R1+0x20] ;  /* 0x0000200001137983 */ /* 0x004ea20000300800 */
[----:B------:R-:W-:-:S03]  /*b590*/  LEA.HI.X.SX32 R4, R4, R2, 0x1, P5 ;  /* 0x0000000204047211 */ /* 0x000fc600028f0eff */
[----:B------:R0:W-:Y:S04]  /*b5a0*/  STL [R1+0x1284], R6 ;  /* 0x0012840601007387 */ /* 0x0001e80000100800 */
[----:B------:R1:W-:Y:S01]  /*b5b0*/  STL [R1+0x1288], R25 ;  /* 0x0012881901007387 */ /* 0x0003e20000100800 */
[----:B0-----:R-:W-:-:S03]  /*b5c0*/  LEA R6, P3, R10, R0, 0x1 ;  /* 0x000000000a067211 */ /* 0x001fc600078608ff */
[----:B-1----:R-:W3:Y:S04]  /*b5d0*/  LDL.LU R25, [R1+0x24] ;  /* 0x0000240001197983 */ /* 0x002ee80000300800 */
[----:B------:R0:W-:Y:S04]  /*b5e0*/  STL [R1+0x128c], R6 ;  /* 0x00128c0601007387 */ /* 0x0001e80000100800 */
[----:B------:R1:W-:Y:S04]  /*b5f0*/  STL [R1+0x1278], R4 ;  /* 0x0012780401007387 */ /* 0x0003e80000100800 */
[----:B------:R-:W4:Y:S01]  /*b600*/  LDL.LU R26, [R1+0x38] ;  /* 0x00003800011a7983 */ /* 0x000f220000300800 */
[----:B0-----:R-:W-:-:S02]  /*b610*/  LEA R6, P5, R11, R0, 0x1 ;  /* 0x000000000b067211 */ /* 0x001fc400078a08ff */
[----:B-1----:R-:W-:-:S03]  /*b620*/  LEA.HI.X.SX32 R4, R5, R2, 0x1, P4 ;  /* 0x0000000205047211 */ /* 0x002fc600020f0eff */
[----:B------:R-:W-:Y:S01]  /*b630*/  STL [R1+0x1274], R6 ;  /* 0x0012740601007387 */ /* 0x000fe20000100800 */
[----:B------:R-:W-:-:S03]  /*b640*/  LEA R5, P4, R12, R0, 0x1 ;  /* 0x000000000c057211 */ /* 0x000fc600078808ff */
[----:B------:R0:W-:Y:S04]  /*b650*/  STL [R1+0x126c], R4 ;  /* 0x00126c0401007387 */ /* 0x0001e80000100800 */
[----:B------:R-:W4:Y:S01]  /*b660*/  LDL.LU R27, [R1+0x3c] ;  /* 0x00003c00011b7983 */ /* 0x000f220000300800 */
[----:B0-----:R-:W-:-:S03]  /*b670*/  LEA.HI.X.SX32 R4, R7, R2, 0x1, P0 ;  /* 0x0000000207047211 */ /* 0x001fc600000f0eff */
[----:B------:R0:W-:Y:S04]  /*b680*/  STL [R1+0x1270], R5 ;  /* 0x0012700501007387 */ /* 0x0001e80000100800 */
[----:B------:R1:W-:Y:S04]  /*b690*/  STL [R1+0x1264], R4 ;  /* 0x0012640401007387 */ /* 0x0003e80000100800 */
[----:B------:R-:W4:Y:S01]  /*b6a0*/  LDL.LU R29, [R1+0x44] ;  /* 0x00004400011d7983 */ /* 0x000f220000300800 */
[----:B0-----:R-:W-:Y:S02]  /*b6b0*/  LEA R5, P0, R13, R0, 0x1 ;  /* 0x000000000d057211 */ /* 0x001fe400078008ff */
[----:B-1----:R-:W-:-:S03]  /*b6c0*/  LEA.HI.X.SX32 R4, R8, R2, 0x1, P1 ;  /* 0x0000000208047211 */ /* 0x002fc600008f0eff */
[----:B------:R0:W-:Y:S04]  /*b6d0*/  STL [R1+0x1268], R5 ;  /* 0x0012680501007387 */ /* 0x0001e80000100800 */
[----:B------:R1:W-:Y:S04]  /*b6e0*/  STL [R1+0x125c], R4 ;  /* 0x00125c0401007387 */ /* 0x0003e80000100800 */
[----:B------:R-:W4:Y:S01]  /*b6f0*/  LDL.LU R28, [R1+0x4c] ;  /* 0x00004c00011c7983 */ /* 0x000f220000300800 */
[----:B0-----:R-:W-:Y:S02]  /*b700*/  LEA R5, P1, R14, R0, 0x1 ;  /* 0x000000000e057211 */ /* 0x001fe400078208ff */
[----:B-1----:R-:W-:-:S03]  /*b710*/  LEA.HI.X.SX32 R4, R9, R2, 0x1, P2 ;  /* 0x0000000209047211 */ /* 0x002fc600010f0eff */
[----:B------:R-:W-:Y:S04]  /*b720*/  STL [R1+0x1260], R5 ;  /* 0x0012600501007387 */ /* 0x000fe80000100800 */
[----:B------:R0:W-:Y:S02]  /*b730*/  STL [R1+0x1254], R4 ;  /* 0x0012540401007387 */ /* 0x0001e40000100800 */
[----:B0-----:R-:W-:Y:S02]  /*b740*/  LEA.HI.X.SX32 R4, R10, R2, 0x1, P3 ;  /* 0x000000020a047211 */ /* 0x001fe400018f0eff */
[----:B------:R-:W4:Y:S01]  /*b750*/  LDL.LU R10, [R1+0x50] ;  /* 0x00005000010a7983 */ /* 0x000f220000300800 */
[----:B------:R-:W-:-:S05]  /*b760*/  LEA R5, P2, R15, R0, 0x1 ;  /* 0x000000000f057211 */ /* 0x000fca00078408ff */
        /* <DEDUP_REMOVED lines=10> */
[----:B------:R0:W-:Y:S04]  /*b810*/  STL [R1+0x1248], R5 ;  /* 0x0012480501007387 */ /* 0x0001e80000100800 */
[----:B------:R1:W-:Y:S01]  /*b820*/  STL [R1+0x123c], R4 ;  /* 0x00123c0401007387 */ /* 0x0003e20000100800 */
[----:B0-----:R-:W-:Y:S02]  /*b830*/  LEA R5, P4, R18, R0, 0x1 ;  /* 0x0000000012057211 */ /* 0x001fe400078808ff */
[----:B-1----:R-:W-:Y:S02]  /*b840*/  LEA.HI.X.SX32 R4, R13, R2, 0x1, P0 ;  /* 0x000000020d047211 */ /* 0x002fe400000f0eff */
[----:B------:R-:W4:Y:S01]  /*b850*/  LDL.LU R13, [R1+0x68] ;  /* 0x00006800010d7983 */ /* 0x000f220000300800 */
[----:B------:R-:W-:-:S03]  /*b860*/  LEA R6, P0, R21, R0, 0x1 ;  /* 0x0000000015067211 */ /* 0x000fc600078008ff */
[----:B------:R0:W-:Y:S04]  /*b870*/  STL [R1+0x1240], R5 ;  /* 0x0012400501007387 */ /* 0x0001e80000100800 */
[----:B------:R1:W-:Y:S04]  /*b880*/  STL [R1+0x1234], R4 ;  /* 0x0012340401007387 */ /* 0x0003e80000100800 */
[----:B0-----:R-:W4:Y:S01]  /*b890*/  LDL.LU R5, [R1+0x6c] ;  /* 0x00006c0001057983 */ /* 0x001f220000300800 */
[----:B-1----:R-:W-:-:S03]  /*b8a0*/  LEA.HI.X.SX32 R4, R14, R2, 0x1, P1 ;  /* 0x000000020e047211 */ /* 0x002fc600008f0eff */
[----:B------:R0:W-:Y:S04]  /*b8b0*/  STL [R1+0x1238], R6 ;  /* 0x0012380601007387 */ /* 0x0001e80000100800 */
[----:B------:R1:W-:Y:S01]  /*b8c0*/  STL [R1+0x122c], R4 ;  /* 0x00122c0401007387 */ /* 0x0003e20000100800 */
[----:B0-----:R-:W-:-:S03]  /*b8d0*/  LEA.HI.X.SX32 R6, R15, R2, 0x1, P2 ;  /* 0x000000020f067211 */ /* 0x001fc600010f0eff */
[----:B-1----:R-:W4:Y:S01]  /*b8e0*/  LDL.LU R4, [R1+0x78] ;  /* 0x0000780001047983 */ /* 0x002f220000300800 */
[----:B--2---:R-:W-:-:S05]  /*b8f0*/  LEA R7, P1, R19, R0, 0x1 ;  /* 0x0000000013077211 */ /* 0x004fca00078208ff */
[----:B------:R3:W-:Y:S04]  /*b900*/  STL [R1+0x1230], R7 ;  /* 0x0012300701007387 */ /* 0x0007e80000100800 */
[----:B------:R0:W-:Y:S04]  /*b910*/  STL [R1+0x1224], R6 ;  /* 0x0012240601007387 */ /* 0x0001e80000100800 */
[----:B------:R-:W2:Y:S01]  /*b920*/  LDL.LU R12, [R1+0x80] ;  /* 0x00008000010c7983 */ /* 0x000ea20000300800 */
[----:B---3--:R-:W-:Y:S02]  /*b930*/  LEA R7, P2, R25, R0, 0x1 ;  /* 0x0000000019077211 */ /* 0x008fe400078408ff */
[----:B0-----:R-:W-:-:S03]  /*b940*/  LEA.HI.X.SX32 R6, R16, R2, 0x1, P3 ;  /* 0x0000000210067211 */ /* 0x001fc600018f0eff */
[----:B------:R0:W-:Y:S04]  /*b950*/  STL [R1+0x1228], R7 ;  /* 0x0012280701007387 */ /* 0x0001e80000100800 */
[----:B------:R1:W-:Y:S01]  /*b960*/  STL [R1+0x121c], R6 ;  /* 0x00121c0601007387 */ /* 0x0003e20000100800 */
[----:B----4-:R-:W-:-:S03]  /*b970*/  LEA R11, P3, R26, R0, 0x1 ;  /* 0x000000001a0b7211 */ /* 0x010fc600078608ff */
[----:B0-----:R-:W3:Y:S01]  /*b980*/  LDL.LU R7, [R1+0x88] ;  /* 0x0000880001077983 */ /* 0x001ee20000300800 */
[----:B-1----:R-:W-:-:S03]  /*b990*/  LEA.HI.X.SX32 R6, R17, R2, 0x1, P5 ;  /* 0x0000000211067211 */ /* 0x002fc600028f0eff */
[----:B------:R0:W-:Y:S04]  /*b9a0*/  STL [R1+0x1220], R11 ;  /* 0x0012200b01007387 */ /* 0x0001e80000100800 */
[----:B------:R1:W-:Y:S01]  /*b9b0*/  STL [R1+0x1214], R6 ;  /* 0x0012140601007387 */ /* 0x0003e20000100800 */
[----:B------:R-:W-:Y:S02]  /*b9c0*/  LEA R14, P5, R27, R0, 0x1 ;  /* 0x000000001b0e7211 */ /* 0x000fe400078a08ff */
[----:B0-----:R-:W-:Y:S01]  /*b9d0*/  LEA.HI.X.SX32 R11, R18, R2, 0x1, P4 ;  /* 0x00000002120b7211 */ /* 0x001fe200020f0eff */
[----:B-1----:R-:W4:Y:S04]  /*b9e0*/  LDL.LU R6, [R1+0x98] ;  /* 0x0000980001067983 */ /* 0x002f280000300800 */
[----:B------:R0:W-:Y:S01]  /*b9f0*/  STL [R1+0x1218], R14 ;  /* 0x0012180e01007387 */ /* 0x0001e20000100800 */
[----:B------:R-:W-:-:S03]  /*ba00*/  LEA R15, P4, R29, R0, 0x1 ;  /* 0x000000001d0f7211 */ /* 0x000fc600078808ff */
[----:B------:R1:W-:Y:S01]  /*ba10*/  STL [R1+0xeb0], R11 ;  /* 0x000eb00b01007387 */ /* 0x0003e20000100800 */
[----:B0-----:R-:W-:-:S03]  /*ba20*/  LEA.HI.X.SX32 R14, R21, R2, 0x1, P0 ;  /* 0x00000002150e7211 */ /* 0x001fc600000f0eff */
[----:B-1----:R-:W4:Y:S04]  /*ba30*/  LDL.LU R11, [R1+0x9c] ;  /* 0x00009c00010b7983 */ /* 0x002f280000300800 */
[----:B------:R0:W-:Y:S04]  /*ba40*/  STL [R1+0xecc], R15 ;  /* 0x000ecc0f01007387 */ /* 0x0001e80000100800 */
[----:B------:R1:W-:Y:S01]  /*ba50*/  STL [R1+0xeb4], R14 ;  /* 0x000eb40e01007387 */ /* 0x0003e20000100800 */
[----:B0-----:R-:W-:Y:S02]  /*ba60*/  LEA R15, P0, R28, R0, 0x1 ;  /* 0x000000001c0f7211 */ /* 0x001fe400078008ff */
[----:B-1----:R-:W-:-:S02]  /*ba70*/  LEA.HI.X.SX32 R14, R19, R2, 0x1, P1 ;  /* 0x00000002130e7211 */ /* 0x002fc400008f0eff */
[----:B------:R-:W4:Y:S04]  /*ba80*/  LDL.LU R19, [R1+0xa4] ;  /* 0x0000a40001137983 */ /* 0x000f280000300800 */
[----:B------:R-:W-:Y:S04]  /*ba90*/  STL [R1+0xed4], R15 ;  /* 0x000ed40f01007387 */ /* 0x000fe80000100800 */
[----:B------:R0:W-:Y:S02]  /*baa0*/  STL [R1+0xeb8], R14 ;  /* 0x000eb80e01007387 */ /* 0x0001e40000100800 */
[----:B0-----:R-:W-:-:S02]  /*bab0*/  LEA.HI.X.SX32 R14, R25, R2, 0x1, P2 ;  /* 0x00000002190e7211 */ /* 0x001fc400010f0eff */
[----:B------:R-:W4:Y:S01]  /*bac0*/  LDL.LU R25, [R1+0xa8] ;  /* 0x0000a80001197983 */ /* 0x000f220000300800 */
[----:B------:R-:W-:-:S05]  /*bad0*/  LEA R15, P1, R10, R0, 0x1 ;  /* 0x000000000a0f7211 */ /* 0x000fca00078208ff */
[----:B------:R0:W-:Y:S04]  /*bae0*/  STL [R1+0xedc], R15 ;  /* 0x000edc0f01007387 */ /* 0x0001e80000100800 */
[----:B------:R1:W-:Y:S01]  /*baf0*/  STL [R1+0xebc], R14 ;  /* 0x000ebc0e01007387 */ /* 0x0003e20000100800 */
[----:B0-----:R-:W-:Y:S02]  /*bb00*/  LEA R15, P2, R9, R0, 0x1 ;  /* 0x00000000090f7211 */ /* 0x001fe400078408ff */
[----:B-1----:R-:W-:Y:S02]  /*bb10*/  LEA.HI.X.SX32 R14, R26, R2, 0x1, P3 ;  /* 0x000000021a0e7211 */ /* 0x002fe400018f0eff */
[----:B------:R-:W4:Y:S04]  /*bb20*/  LDL.LU R26, [R1+0xac] ;  /* 0x0000ac00011a7983 */ /* 0x000f280000300800 */
[----:B------:R0:W-:Y:S04]  /*bb30*/  STL [R1+0xee4], R15 ;  /* 0x000ee40f01007387 */ /* 0x0001e80000100800 */
[----:B------:R1:W-:Y:S01]  /*bb40*/  STL [R1+0xec0], R14 ;  /* 0x000ec00e01007387 */ /* 0x0003e20000100800 */
[----:B0-----:R-:W-:-:S02]  /*bb50*/  LEA R15, P3, R8, R0, 0x1 ;  /* 0x00000000080f7211 */ /* 0x001fc400078608ff */
[-C--:B-1----:R-:W-:Y:S02]  /*bb60*/  LEA.HI.X.SX32 R14, R27, R2.reuse, 0x1, P5 ;  /* 0x000000021b0e7211 */ /* 0x082fe400028f0eff */
        /* <DEDUP_REMOVED lines=20> */
[----:B--2---:R-:W-:-:S05]  /*bcb0*/  LEA R15, P1, R12, R0, 0x1 ;  /* 0x000000000c0f7211 */ /* 0x004fca00078208ff */
[----:B------:R-:W-:Y:S04]  /*bcc0*/  STL [R1+0xf0c], R15 ;  /* 0x000f0c0f01007387 */ /* 0x000fe80000100800 */
[----:B------:R0:W-:Y:S02]  /*bcd0*/  STL [R1+0xee0], R14 ;  /* 0x000ee00e01007387 */ /* 0x0001e40000100800 */
[----:B0-----:R-:W-:Y:S02]  /*bce0*/  LEA.HI.X.SX32 R14, R8, R2, 0x1, P3 ;  /* 0x00000002080e7211 */ /* 0x001fe400018f0eff */
[-C--:B---3--:R-:W-:Y:S01]  /*bcf0*/  LEA R15, P2, R7, R0.reuse, 0x1 ;  /* 0x00000000070f7211 */ /* 0x088fe200078408ff */
[----:B------:R-:W2:Y:S04]  /*bd00*/  LDL.LU R8, [R1+0xdc] ;  /* 0x0000dc0001087983 */ /* 0x000ea80000300800 */
[----:B------:R4:W-:Y:S04]  /*bd10*/  STL [R1+0xf14], R15 ;  /* 0x000f140f01007387 */ /* 0x0009e80000100800 */
[----:B------:R0:W-:Y:S01]  /*bd20*/  STL [R1+0xee8], R14 ;  /* 0x000ee80e01007387 */ /* 0x0001e20000100800 */
[----:B----4-:R-:W-:-:S02]  /*bd30*/  LEA R15, P3, R6, R0, 0x1 ;  /* 0x00000000060f7211 */ /* 0x010fc400078608ff */
[----:B0-----:R-:W-:Y:S02]  /*bd40*/  LEA.HI.X.SX32 R14, R13, R2, 0x1, P5 ;  /* 0x000000020d0e7211 */ /* 0x001fe400028f0eff */
[----:B------:R-:W3:Y:S04]  /*bd50*/  LDL.LU R13, [R1+0xe0] ;  /* 0x0000e000010d7983 */ /* 0x000ee80000300800 */
[----:B------:R0:W-:Y:S04]  /*bd60*/  STL [R1+0xf1c], R15 ;  /* 0x000f1c0f01007387 */ /* 0x0001e80000100800 */
[----:B------:R1:W-:Y:S01]  /*bd70*/  STL [R1+0xef0], R14 ;  /* 0x000ef00e01007387 */ /* 0x0003e20000100800 */
[----:B0-----:R-:W-:-:S02]  /*bd80*/  LEA R15, P5, R11, R0, 0x1 ;  /* 0x000000000b0f7211 */ /* 0x001fc400078a08ff */
[----:B-1----:R-:W-:Y:S02]  /*bd90*/  LEA.HI.X.SX32 R14, R5, R2, 0x1, P4 ;  /* 0x00000002050e7211 */ /* 0x002fe400020f0eff */
[----:B------:R-:W4:Y:S04]  /*bda0*/  LDL.LU R5, [R1+0xe8] ;  /* 0x0000e80001057983 */ /* 0x000f280000300800 */
        /* <DEDUP_REMOVED lines=15> */
[----:B------:R-:W-:Y:S04]  /*bea0*/  STL [R1+0xf3c], R15 ;  /* 0x000f3c0f01007387 */ /* 0x000fe80000100800 */
[----:B------:R0:W-:Y:S02]  /*beb0*/  STL [R1+0xf10], R14 ;  /* 0x000f100e01007387 */ /* 0x0001e40000100800 */
[----:B0-----:R-:W-:Y:S02]  /*bec0*/  LEA.HI.X.SX32 R14, R6, R2, 0x1, P3 ;  /* 0x00000002060e7211 */ /* 0x001fe400018f0eff */
[----:B------:R-:W4:Y:S01]  /*bed0*/  LDL.LU R6, [R1+0x108] ;  /* 0x0001080001067983 */ /* 0x000f220000300800 */
[----:B------:R-:W-:-:S05]  /*bee0*/  LEA R15, P2, R27, R0, 0x1 ;  /* 0x000000001b0f7211 */ /* 0x000fca00078408ff */
[----:B------:R0:W-:Y:S04]  /*bef0*/  STL [R1+0xf44], R15 ;  /* 0x000f440f01007387 */ /* 0x0001e80000100800 */
[----:B------:R1:W-:Y:S01]  /*bf00*/  STL [R1+0xf18], R14 ;  /* 0x000f180e01007387 */ /* 0x0003e20000100800 */
[----:B0-----:R-:W-:Y:S02]  /*bf10*/  LEA R15, P3, R29, R0, 0x1 ;  /* 0x000000001d0f7211 */ /* 0x001fe400078608ff */
        /* <DEDUP_REMOVED lines=25> */
[----:B---3--:R-:W-:Y:S01]  /*c0b0*/  LEA R15, P2, R13, R0, 0x1 ;  /* 0x000000000d0f7211 */ /* 0x008fe200078408ff */
[----:B------:R-:W2:Y:S04]  /*c0c0*/  LDL.LU R29, [R1+0x148] ;  /* 0x00014800011d7983 */ /* 0x000ea80000300800 */
[----:B------:R-:W-:Y:S04]  /*c0d0*/  STL [R1+0xf74], R15 ;  /* 0x000f740f01007387 */ /* 0x000fe80000100800 */
[----:B------:R0:W-:Y:S02]  /*c0e0*/  STL [R1+0xf48], R14 ;  /* 0x000f480e01007387 */ /* 0x0001e40000100800 */
[----:B0-----:R-:W-:-:S02]  /*c0f0*/  LEA.HI.X.SX32 R14, R28, R2, 0x1, P5 ;  /* 0x000000021c0e7211 */ /* 0x001fc400028f0eff */
[-C--:B----4-:R-:W-:Y:S01]  /*c100*/  LEA R15, P3, R5, R0.reuse, 0x1 ;  /* 0x00000000050f7211 */ /* 0x090fe200078608ff */
        /* <DEDUP_REMOVED lines=17> */
[----:B------:R0:W-:Y:S04]  /*c220*/  STL [R1+0xf68], R14 ;  /* 0x000f680e01007387 */ /* 0x0001e80000100800 */
[----:B0-----:R-:W4:Y:S01]  /*c230*/  LDL.LU R14, [R1+0x160] ;  /* 0x00016000010e7983 */ /* 0x001f220000300800 */
[----:B------:R-:W-:Y:S02]  /*c240*/  LEA R15, P1, R6, R0, 0x1 ;  /* 0x00000000060f7211 */ /* 0x000fe400078208ff */
[----:B------:R-:W-:-:S03]  /*c250*/  LEA.HI.X.SX32 R13, R13, R2, 0x1, P2 ;  /* 0x000000020d0d7211 */ /* 0x000fc600010f0eff */
        /* <DEDUP_REMOVED lines=8> */
[----:B-1----:R-:W-:Y:S02]  /*c2e0*/  LEA.HI.X.SX32 R13, R4, R2, 0x1, P5 ;  /* 0x00000002040d7211 */ /* 0x002fe400028f0eff */
[----:B------:R-:W4:Y:S04]  /*c2f0*/  LDL.LU R4, [R1+0x16c] ;  /* 0x00016c0001047983 */ /* 0x000f280000300800 */
[----:B------:R-:W-:Y:S04]  /*c300*/  STL [R1+0xfac], R15 ;  /* 0x000fac0f01007387 */ /* 0x000fe80000100800 */
[----:B------:R0:W-:Y:S04]  /*c310*/  STL [R1+0xf80], R13 ;  /* 0x000f800d01007387 */ /* 0x0001e80000100800 */
[----:B0-----:R-:W4:Y:S01]  /*c320*/  LDL.LU R13, [R1+0x170] ;  /* 0x00017000010d7983 */ /* 0x001f220000300800 */
[----:B------:R-:W-:-:S02]  /*c330*/  LEA R15, P5, R25, R0, 0x1 ;  /* 0x00000000190f7211 */ /* 0x000fc400078a08ff */
[----:B------:R-:W-:-:S03]  /*c340*/  LEA.HI.X.SX32 R12, R12, R2, 0x1, P4 ;  /* 0x000000020c0c7211 */ /* 0x000fc600020f0eff */
[----:B------:R0:W-:Y:S04]  /*c350*/  STL [R1+0xfb4], R15 ;  /* 0x000fb40f01007387 */ /* 0x0001e80000100800 */
[----:B------:R1:W-:Y:S01]  /*c360*/  STL [R1+0xf88], R12 ;  /* 0x000f880c01007387 */ /* 0x0003e20000100800 */
[----:B0-----:R-:W-:Y:S02]  /*c370*/  LEA R15, P4, R26, R0, 0x1 ;  /* 0x000000001a0f7211 */ /* 0x001fe400078808ff */
[-C--:B-1----:R-:W-:Y:S02]  /*c380*/  LEA.HI.X.SX32 R12, R7, R2.reuse, 0x1, P0 ;  /* 0x00000002070c7211 */ /* 0x082fe400000f0eff */
[----:B------:R-:W4:Y:S04]  /*c390*/  LDL.LU R7, [R1+0x178] ;  /* 0x0001780001077983 */ /* 0x000f280000300800 */
[----:B------:R0:W-:Y:S04]  /*c3a0*/  STL [R1+0xfbc], R15 ;  /* 0x000fbc0f01007387 */ /* 0x0001e80000100800 */
[----:B------:R1:W-:Y:S01]  /*c3b0*/  STL [R1+0xf90], R12 ;  /* 0x000f900c01007387 */ /* 0x0003e20000100800 */
[----:B------:R-:W-:-:S02]  /*c3c0*/  LEA.HI.X.SX32 R11, R11, R2, 0x1, P2 ;  /* 0x000000020b0b7211 */ /* 0x000fc400010f0eff */
[----:B0-----:R-:W-:Y:S02]  /*c3d0*/  LEA R15, P0, R27, R0, 0x1 ;  /* 0x000000001b0f7211 */ /* 0x001fe400078008ff */
[-C--:B-1----:R-:W-:Y:S02]  /*c3e0*/  LEA.HI.X.SX32 R12, R6, R2.reuse, 0x1, P1 ;  /* 0x00000002060c7211 */ /* 0x082fe400008f0eff */
[----:B------:R-:W4:Y:S04]  /*c3f0*/  LDL.LU R6, [R1+0x180] ;  /* 0x0001800001067983 */ /* 0x000f280000300800 */
[----:B------:R-:W-:Y:S04]  /*c400*/  STL [R1+0xfc4], R15 ;  /* 0x000fc40f01007387 */ /* 0x000fe80000100800 */
[----:B------:R0:W-:Y:S04]  /*c410*/  STL [R1+0xf98], R12 ;  /* 0x000f980c01007387 */ /* 0x0001e80000100800 */
[----:B0-----:R-:W4:Y:S01]  /*c420*/  LDL.LU R12, [R1+0x188] ;  /* 0x00018800010c7983 */ /* 0x001f220000300800 */
[----:B------:R-:W-:-:S02]  /*c430*/  LEA.HI.X.SX32 R16, R26, R2, 0x1, P4 ;  /* 0x000000021a107211 */ /* 0x000fc400020f0eff */
        /* <DEDUP_REMOVED lines=9> */
[----:B------:R-:W3:Y:S01]  /*c4d0*/  LDL.LU R25, [R1+0x198] ;  /* 0x0001980001197983 */ /* 0x000ee20000300800 */
[----:B----4-:R-:W-:-:S05]  /*c4e0*/  LEA R15, P3, R10, R0, 0x1 ;  /* 0x000000000a0f7211 */ /* 0x010fca00078608ff */
[----:B------:R-:W-:Y:S04]  /*c4f0*/  STL [R1+0xfdc], R15 ;  /* 0x000fdc0f01007387 */ /* 0x000fe80000100800 */
[----:B------:R0:W-:Y:S04]  /*c500*/  STL [R1+0xfb0], R11 ;  /* 0x000fb00b01007387 */ /* 0x0001e80000100800 */
[----:B0-----:R-:W4:Y:S01]  /*c510*/  LDL.LU R11, [R1+0x194] ;  /* 0x00019400010b7983 */ /* 0x001f220000300800 */
[----:B------:R-:W-:-:S05]  /*c520*/  LEA R15, P5, R9, R0, 0x1 ;  /* 0x00000000090f7211 */ /* 0x000fca00078a08ff */
[----:B------:R-:W-:Y:S04]  /*c530*/  STL [R1+0xfe4], R15 ;  /* 0x000fe40f01007387 */ /* 0x000fe80000100800 */
[----:B------:R0:W-:Y:S04]  /*c540*/  STL [R1+0xfb8], R16 ;  /* 0x000fb81001007387 */ /* 0x0001e80000100800 */
[----:B------:R-:W4:Y:S01]  /*c550*/  LDL.LU R26, [R1+0x18c] ;  /* 0x00018c00011a7983 */ /* 0x000f220000300800 */
[----:B0-----:R-:W-:Y:S02]  /*c560*/  LEA.HI.X.SX32 R16, R27, R2, 0x1, P0 ;  /* 0x000000021b107211 */ /* 0x001fe400000f0eff */
        /* <DEDUP_REMOVED lines=12> */
[----:B------:R-:W4:Y:S04]  /*c630*/  LDL.LU R28, [R1+0x174] ;  /* 0x00017400011c7983 */ /* 0x000f280000300800 */
[----:B------:R1:W-:Y:S01]  /*c640*/  STL [R1+0xfd0], R16 ;  /* 0x000fd01001007387 */ /* 0x0003e20000100800 */
        /* <DEDUP_REMOVED lines=18> */
[----:B------:R-:W-:Y:S01]  /*c770*/  STL [R1+0xff0], R16 ;  /* 0x000ff01001007387 */ /* 0x000fe20000100800 */
[----:B0-----:R-:W-:-:S03]  /*c780*/  LEA.HI.X.SX32 R15, R5, R2, 0x1, P1 ;  /* 0x00000002050f7211 */ /* 0x001fc600008f0eff */
[----:B------:R-:W4:Y:S01]  /*c790*/  LDL.LU R5, [R1+0x13c] ;  /* 0x00013c0001057983 */ /* 0x000f220000300800 */
[----:B------:R-:W-:-:S05]  /*c7a0*/  LEA R14, P0, R12, R0, 0x1 ;  /* 0x000000000c0e7211 */ /* 0x000fca00078008ff */
[----:B------:R-:W-:Y:S04]  /*c7b0*/  STL [R1+0x1024], R14 ;  /* 0x0010240e01007387 */ /* 0x000fe80000100800 */
[----:B------:R0:W-:Y:S01]  /*c7c0*/  STL [R1+0xff8], R15 ;  /* 0x000ff80f01007387 */ /* 0x0001e20000100800 */
[-C--:B------:R-:W-:Y:S02]  /*c7d0*/  LEA.HI.X.SX32 R13, R13, R2.reuse, 0x1, P3 ;  /* 0x000000020d0d7211 */ /* 0x080fe400018f0eff */
[-C--:B0-----:R-:W-:Y:S02]  /*c7e0*/  LEA.HI.X.SX32 R15, R4, R2.reuse, 0x1, P2 ;  /* 0x00000002040f7211 */ /* 0x081fe400010f0eff */
[----:B------:R-:W4:Y:S01]  /*c7f0*/  LDL.LU R4, [R1+0x138] ;  /* 0x0001380001047983 */ /* 0x000f220000300800 */
[----:B------:R-:W-:-:S02]  /*c800*/  LEA.HI.X.SX32 R12, R12, R2, 0x1, P0 ;  /* 0x000000020c0c7211 */ /* 0x000fc400000f0eff */
[----:B--2---:R-:W-:-:S05]  /*c810*/  LEA R14, P1, R19, R0, 0x1 ;  /* 0x00000000130e7211 */ /* 0x004fca00078208ff */
[----:B------:R-:W-:Y:S04]  /*c820*/  STL [R1+0x102c], R14 ;  /* 0x00102c0e01007387 */ /* 0x000fe80000100800 */
[----:B------:R0:W-:Y:S04]  /*c830*/  STL [R1+0x1000], R15 ;  /* 0x0010000f01007387 */ /* 0x0001e80000100800 */
[----:B0-----:R-:W2:Y:S01]  /*c840*/  LDL.LU R15, [R1+0x134] ;  /* 0x00013400010f7983 */ /* 0x001ea20000300800 */
[----:B---3--:R-:W-:-:S05]  /*c850*/  LEA R14, P2, R25, R0, 0x1 ;  /* 0x00000000190e7211 */ /* 0x008fca00078408ff */
[----:B------:R4:W-:Y:S04]  /*c860*/  STL [R1+0x1034], R14 ;  /* 0x0010340e01007387 */ /* 0x0009e80000100800 */
[----:B------:R0:W-:Y:S01]  /*c870*/  STL [R1+0x1008], R13 ;  /* 0x0010080d01007387 */ /* 0x0001e20000100800 */
[----:B----4-:R-:W-:Y:S02]  /*c880*/  LEA R14, P3, R11, R0, 0x1 ;  /* 0x000000000b0e7211 */ /* 0x010fe400078608ff */
        /* <DEDUP_REMOVED lines=8> */
[----:B------:R-:W-:Y:S01]  /*c910*/  STL [R1+0x1018], R13 ;  /* 0x0010180d01007387 */ /* 0x000fe20000100800 */
[----:B0-----:R-:W-:-:S05]  /*c920*/  LEA R14, P4, R27, R0, 0x1 ;  /* 0x000000001b0e7211 */ /* 0x001fca00078808ff */
[----:B------:R0:W-:Y:S04]  /*c930*/  STL [R1+0x104c], R14 ;  /* 0x00104c0e01007387 */ /* 0x0001e80000100800 */
[----:B0-----:R-:W4:Y:S01]  /*c940*/  LDL.LU R14, [R1+0x128] ;  /* 0x00012800010e7983 */ /* 0x001f220000300800 */
[----:B------:R-:W-:-:S03]  /*c950*/  LEA R13, P0, R29, R0, 0x1 ;  /* 0x000000001d0d7211 */ /* 0x000fc600078008ff */
[----:B------:R0:W-:Y:S04]  /*c960*/  STL [R1+0x1020], R12 ;  /* 0x0010200c01007387 */ /* 0x0001e80000100800 */
[----:B------:R1:W-:Y:S01]  /*c970*/  STL [R1+0x1054], R13 ;  /* 0x0010540d01007387 */ /* 0x0003e20000100800 */
[----:B0-----:R-:W-:-:S03]  /*c980*/  LEA.HI.X.SX32 R12, R19, R2, 0x1, P1 ;  /* 0x00000002130c7211 */ /* 0x001fc600008f0eff */
[----:B------:R-:W4:Y:S01]  /*c990*/  LDL.LU R19, [R1+0x124] ;  /* 0x0001240001137983 */ /* 0x000f220000300800 */
[----:B-1----:R-:W-:-:S03]  /*c9a0*/  LEA R13, P1, R28, R0, 0x1 ;  /* 0x000000001c0d7211 */ /* 0x002fc600078208ff */
[----:B------:R0:W-:Y:S04]  /*c9b0*/  STL [R1+0x1028], R12 ;  /* 0x0010280c01007387 */ /* 0x0001e80000100800 */
[----:B------:R1:W-:Y:S01]  /*c9c0*/  STL [R1+0x105c], R13 ;  /* 0x00105c0d01007387 */ /* 0x0003e20000100800 */
[----:B0-----:R-:W-:-:S03]  /*c9d0*/  LEA.HI.X.SX32 R12, R25, R2, 0x1, P2 ;  /* 0x00000002190c7211 */ /* 0x001fc600010f0eff */
[----:B------:R-:W4:Y:S04]  /*c9e0*/  LDL.LU R25, [R1+0x120] ;  /* 0x0001200001197983 */ /* 0x000f280000300800 */
[----:B------:R0:W-:Y:S01]  /*c9f0*/  STL [R1+0x1030], R12 ;  /* 0x0010300c01007387 */ /* 0x0001e20000100800 */
[----:B-1----:R-:W-:Y:S02]  /*ca00*/  LEA R13, P2, R10, R0, 0x1 ;  /* 0x000000000a0d7211 */ /* 0x002fe400078408ff */
[----:B0-----:R-:W-:-:S03]  /*ca10*/  LEA.HI.X.SX32 R12, R11, R2, 0x1, P3 ;  /* 0x000000020b0c7211 */ /* 0x001fc600018f0eff */
[----:B------:R0:W-:Y:S04]  /*ca20*/  STL [R1+0x1064], R13 ;  /* 0x0010640d01007387 */ /* 0x0001e80000100800 */
[----:B0-----:R-:W4:Y:S01]  /*ca30*/  LDL.LU R13, [R1+0x114] ;  /* 0x00011400010d7983 */ /* 0x001f220000300800 */
[----:B------:R-:W-:-:S03]  /*ca40*/  LEA R11, P3, R9, R0, 0x1 ;  /* 0x00000000090b7211 */ /* 0x000fc600078608ff */
[----:B------:R0:W-:Y:S04]  /*ca50*/  STL [R1+0x1038], R12 ;  /* 0x0010380c01007387 */ /* 0x0001e80000100800 */
[----:B------:R1:W-:Y:S01]  /*ca60*/  STL [R1+0x106c], R11 ;  /* 0x00106c0b01007387 */ /* 0x0003e20000100800 */
[----:B0-----:R-:W-:-:S03]  /*ca70*/  LEA.HI.X.SX32 R12, R26, R2, 0x1, P5 ;  /* 0x000000021a0c7211 */ /* 0x001fc600028f0eff */
[----:B------:R-:W4:Y:S04]  /*ca80*/  LDL.LU R26, [R1+0x104] ;  /* 0x00010400011a7983 */ /* 0x000f280000300800 */
[----:B------:R0:W-:Y:S01]  /*ca90*/  STL [R1+0x1040], R12 ;  /* 0x0010400c01007387 */ /* 0x0001e20000100800 */
[----:B-1----:R-:W-:Y:S02]  /*caa0*/  LEA R11, P5, R8, R0, 0x1 ;  /* 0x00000000080b7211 */ /* 0x002fe400078a08ff */
[----:B0-----:R-:W-:-:S03]  /*cab0*/  LEA.HI.X.SX32 R12, R27, R2, 0x1, P4 ;  /* 0x000000021b0c7211 */ /* 0x001fc600020f0eff */
[----:B------:R-:W-:Y:S01]  /*cac0*/  STL [R1+0x1074], R11 ;  /* 0x0010740b01007387 */ /* 0x000fe20000100800 */
[----:B------:R-:W-:-:S03]  /*cad0*/  LEA.HI.X.SX32 R16, R29, R2, 0x1, P0 ;  /* 0x000000021d107211 */ /* 0x000fc600000f0eff */
[----:B------:R-:W4:Y:S04]  /*cae0*/  LDL.LU R27, [R1+0xfc] ;  /* 0x0000fc00011b7983 */ /* 0x000f280000300800 */
        /* <DEDUP_REMOVED lines=8> */
[----:B------:R-:W-:Y:S04]  /*cb70*/  STL [R1+0x1084], R11 ;  /* 0x0010840b01007387 */ /* 0x000fe80000100800 */
[----:B------:R0:W-:Y:S04]  /*cb80*/  STL [R1+0x1058], R16 ;  /* 0x0010581001007387 */ /* 0x0001e80000100800 */
[----:B------:R-:W4:Y:S01]  /*cb90*/  LDL.LU R28, [R1+0xe4] ;  /* 0x0000e400011c7983 */ /* 0x000f220000300800 */
[-C--:B0-----:R-:W-:Y:S02]  /*cba0*/  LEA.HI.X.SX32 R16, R10, R2.reuse, 0x1, P2 ;  /* 0x000000020a107211 */ /* 0x081fe400010f0eff */
[----:B------:R-:W-:-:S02]  /*cbb0*/  LEA.HI.X.SX32 R8, R8, R2, 0x1, P5 ;  /* 0x0000000208087211 */ /* 0x000fc400028f0eff */
[----:B--2---:R-:W-:-:S05]  /*cbc0*/  LEA R11, P1, R15, R0, 0x1 ;  /* 0x000000000f0b7211 */ /* 0x004fca00078208ff */
[----:B------:R0:W-:Y:S04]  /*cbd0*/  STL [R1+0x108c], R11 ;  /* 0x00108c0b01007387 */ /* 0x0001e80000100800 */
[----:B0-----:R-:W2:Y:S04]  /*cbe0*/  LDL.LU R11, [R1+0xd8] ;  /* 0x0000d800010b7983 */ /* 0x001ea80000300800 */
[----:B------:R0:W-:Y:S01]  /*cbf0*/  STL [R1+0x1060], R16 ;  /* 0x0010601001007387 */ /* 0x0001e20000100800 */
[----:B---3--:R-:W-:Y:S02]  /*cc00*/  LEA R10, P2, R7, R0, 0x1 ;  /* 0x00000000070a7211 */ /* 0x008fe400078408ff */
[----:B0-----:R-:W-:-:S03]  /*cc10*/  LEA.HI.X.SX32 R16, R9, R2, 0x1, P3 ;  /* 0x0000000209107211 */ /* 0x001fc600018f0eff */
[----:B------:R0:W-:Y:S04]  /*cc20*/  STL [R1+0x1094], R10 ;  /* 0x0010940a01007387 */ /* 0x0001e80000100800 */
[----:B0-----:R-:W3:Y:S01]  /*cc30*/  LDL.LU R10, [R1+0xcc] ;  /* 0x0000cc00010a7983 */ /* 0x001ee20000300800 */
[----:B----4-:R-:W-:-:S03]  /*cc40*/  LEA R9, P3, R6, R0, 0x1 ;  /* 0x0000000006097211 */ /* 0x010fc600078608ff */
[----:B------:R-:W-:Y:S04]  /*cc50*/  STL [R1+0x1068], R16 ;  /* 0x0010681001007387 */ /* 0x000fe80000100800 */
[----:B------:R0:W-:Y:S04]  /*cc60*/  STL [R1+0x109c], R9 ;  /* 0x00109c0901007387 */ /* 0x0001e80000100800 */
[----:B0-----:R-:W4:Y:S04]  /*cc70*/  LDL.LU R9, [R1+0xc8] ;  /* 0x0000c80001097983 */ /* 0x001f280000300800 */
[----:B------:R0:W-:Y:S01]  /*cc80*/  STL [R1+0x1070], R8 ;  /* 0x0010700801007387 */ /* 0x0001e20000100800 */
[----:B------:R-:W-:-:S02]  /*cc90*/  LEA R16, P5, R14, R0, 0x1 ;  /* 0x000000000e107211 */ /* 0x000fc400078a08ff */
[----:B0-----:R-:W-:Y:S02]  /*cca0*/  LEA.HI.X.SX32 R8, R5, R2, 0x1, P4 ;  /* 0x0000000205087211 */ /* 0x001fe400020f0eff */
[----:B------:R-:W4:Y:S04]  /*ccb0*/  LDL.LU R5, [R1+0xc4] ;  /* 0x0000c40001057983 */ /* 0x000f280000300800 */
[----:B------:R0:W-:Y:S04]  /*ccc0*/  STL [R1+0x10a4], R16 ;  /* 0x0010a41001007387 */ /* 0x0001e80000100800 */
[----:B------:R1:W-:Y:S01]  /*ccd0*/  STL [R1+0x1078], R8 ;  /* 0x0010780801007387 */ /* 0x0003e20000100800 */
[----:B0-----:R-:W-:-:S02]  /*cce0*/  LEA R16, P4, R19, R0, 0x1 ;  /* 0x0000000013107211 */ /* 0x001fc400078808ff */
[----:B-1----:R-:W-:Y:S02]  /*ccf0*/  LEA.HI.X.SX32 R8, R4, R2, 0x1, P0 ;  /* 0x0000000204087211 */ /* 0x002fe400000f0eff */
[----:B------:R-:W4:Y:S04]  /*cd00*/  LDL.LU R4, [R1+0xb8] ;  /* 0x0000b80001047983 */ /* 0x000f280000300800 */
[----:B------:R-:W-:Y:S04]  /*cd10*/  STL [R1+0x10ac], R16 ;  /* 0x0010ac1001007387 */ /* 0x000fe80000100800 */
[----:B------:R0:W-:Y:S04]  /*cd20*/  STL [R1+0x1080], R8 ;  /* 0x0010800801007387 */ /* 0x0001e80000100800 */
[----:B0-----:R-:W4:Y:S01]  /*cd30*/  LDL.LU R8, [R1+0xb0] ;  /* 0x0000b00001087983 */ /* 0x001f220000300800 */
[----:B------:R-:W-:-:S02]  /*cd40*/  LEA R16, P0, R25, R0, 0x1 ;  /* 0x0000000019107211 */ /* 0x000fc400078008ff */
[-C--:B------:R-:W-:Y:S02]  /*cd50*/  LEA.HI.X.SX32 R17, R15, R2.reuse, 0x1, P1 ;  /* 0x000000020f117211 */ /* 0x080fe400008f0eff */
[----:B------:R-:W-:Y:S01]  /*cd60*/  LEA.HI.X.SX32 R15, R7, R2, 0x1, P2 ;  /* 0x00000002070f7211 */ /* 0x000fe200010f0eff */
[----:B------:R0:W-:Y:S04]  /*cd70*/  STL [R1+0x10b4], R16 ;  /* 0x0010b41001007387 */ /* 0x0001e80000100800 */
[----:B------:R1:W-:Y:S04]  /*cd80*/  STL [R1+0x1088], R17 ;  /* 0x0010881101007387 */ /* 0x0003e80000100800 */
[----:B------:R-:W4:Y:S01]  /*cd90*/  LDL.LU R7, [R1+0xa0] ;  /* 0x0000a00001077983 */ /* 0x000f220000300800 */
[----:B0-----:R-:W-:-:S05]  /*cda0*/  LEA R16, P1, R13, R0, 0x1 ;  /* 0x000000000d107211 */ /* 0x001fca00078208ff */
[----:B------:R0:W-:Y:S04]  /*cdb0*/  STL [R1+0x10bc], R16 ;  /* 0x0010bc1001007387 */ /* 0x0001e80000100800 */
[----:B------:R0:W-:Y:S01]  /*cdc0*/  STL [R1+0x1090], R15 ;  /* 0x0010900f01007387 */ /* 0x0001e20000100800 */
[----:B-1----:R-:W-:Y:S02]  /*cdd0*/  LEA R17, P2, R26, R0, 0x1 ;  /* 0x000000001a117211 */ /* 0x002fe400078408ff */
[----:B0-----:R-:W-:-:S03]  /*cde0*/  LEA.HI.X.SX32 R16, R6, R2, 0x1, P3 ;  /* 0x0000000206107211 */ /* 0x001fc600018f0eff */
[----:B------:R-:W-:Y:S04]  /*cdf0*/  STL [R1+0x10c4], R17 ;  /* 0x0010c41101007387 */ /* 0x000fe80000100800 */
[----:B------:R-:W4:Y:S04]  /*ce00*/  LDL.LU R6, [R1+0x94] ;  /* 0x0000940001067983 */ /* 0x000f280000300800 */
[----:B------:R0:W-:Y:S01]  /*ce10*/  STL [R1+0x1098], R16 ;  /* 0x0010981001007387 */ /* 0x0001e20000100800 */
[----:B------:R-:W-:Y:S02]  /*ce20*/  LEA R15, P3, R27, R0, 0x1 ;  /* 0x000000001b0f7211 */ /* 0x000fe400078608ff */
[----:B0-----:R-:W-:-:S03]  /*ce30*/  LEA.HI.X.SX32 R16, R14, R2, 0x1, P5 ;  /* 0x000000020e107211 */ /* 0x001fc600028f0eff */
[----:B------:R0:W-:Y:S01]  /*ce40*/  STL [R1+0x10cc], R15 ;  /* 0x0010cc0f01007387 */ /* 0x0001e20000100800 */
[----:B------:R-:W-:-:S03]  /*ce50*/  LEA.HI.X.SX32 R14, R19, R2, 0x1, P4 ;  /* 0x00000002130e7211 */ /* 0x000fc600020f0eff */
[----:B------:R-:W-:Y:S04]  /*ce60*/  STL [R1+0x10a0], R16 ;  /* 0x0010a01001007387 */ /* 0x000fe80000100800 */
[----:B------:R-:W4:Y:S01]  /*ce70*/  LDL.LU R19, [R1+0x90] ;  /* 0x0000900001137983 */ /* 0x000f220000300800 */
[----:B0-----:R-:W-:-:S05]  /*ce80*/  LEA R15, P5, R12, R0, 0x1 ;  /* 0x000000000c0f7211 */ /* 0x001fca00078a08ff */
[----:B------:R0:W-:Y:S04]  /*ce90*/  STL [R1+0x10d4], R15 ;  /* 0x0010d40f01007387 */ /* 0x0001e80000100800 */
[----:B------:R1:W-:Y:S01]  /*cea0*/  STL [R1+0x10a8], R14 ;  /* 0x0010a80e01007387 */ /* 0x0003e20000100800 */
[----:B0-----:R-:W-:Y:S02]  /*ceb0*/  LEA.HI.X.SX32 R15, R25, R2, 0x1, P0 ;  /* 0x00000002190f7211 */ /* 0x001fe400000f0eff */
[----:B------:R-:W-:-:S05]  /*cec0*/  LEA R16, P4, R29, R0, 0x1 ;  /* 0x000000001d107211 */ /* 0x000fca00078808ff */
[----:B------:R-:W-:Y:S04]  /*ced0*/  STL [R1+0x10dc], R16 ;  /* 0x0010dc1001007387 */ /* 0x000fe80000100800 */
[----:B------:R-:W4:Y:S04]  /*cee0*/  LDL.LU R25, [R1+0x8c] ;  /* 0x00008c0001197983 */ /* 0x000f280000300800 */
[----:B------:R0:W-:Y:S01]  /*cef0*/  STL [R1+0x10b0], R15 ;  /* 0x0010b00f01007387 */ /* 0x0001e20000100800 */
[----:B-1----:R-:W-:Y:S02]  /*cf00*/  LEA R14, P0, R28, R0, 0x1 ;  /* 0x000000001c0e7211 */ /* 0x002fe400078008ff */
[----:B0-----:R-:W-:-:S03]  /*cf10*/  LEA.HI.X.SX32 R15, R13, R2, 0x1, P1 ;  /* 0x000000020d0f7211 */ /* 0x001fc600008f0eff */
[----:B------:R2:W-:Y:S01]  /*cf20*/  STL [R1+0x10e4], R14 ;  /* 0x0010e40e01007387 */ /* 0x0005e20000100800 */
[----:B------:R-:W-:-:S03]  /*cf30*/  LEA.HI.X.SX32 R13, R26, R2, 0x1, P2 ;  /* 0x000000021a0d7211 */ /* 0x000fc600010f0eff */
[----:B------:R-:W-:Y:S04]  /*cf40*/  STL [R1+0x10b8], R15 ;  /* 0x0010b80f01007387 */ /* 0x000fe80000100800 */
[----:B------:R-:W4:Y:S01]  /*cf50*/  LDL.LU R26, [R1+0x84] ;  /* 0x00008400011a7983 */ /* 0x000f220000300800 */
[----:B--2---:R-:W-:-:S05]  /*cf60*/  LEA R14, P1, R11, R0, 0x1 ;  /* 0x000000000b0e7211 */ /* 0x004fca00078208ff */
[----:B------:R0:W-:Y:S04]  /*cf70*/  STL [R1+0x10ec], R14 ;  /* 0x0010ec0e01007387 */ /* 0x0001e80000100800 */
[----:B------:R4:W-:Y:S01]  /*cf80*/  STL [R1+0x10c0], R13 ;  /* 0x0010c00d01007387 */ /* 0x0009e20000100800 */
[----:B0-----:R-:W-:Y:S02]  /*cf90*/  LEA.HI.X.SX32 R14, R27, R2, 0x1, P3 ;  /* 0x000000021b0e7211 */ /* 0x001fe400018f0eff */
[----:B---3--:R-:W-:-:S05]  /*cfa0*/  LEA R15, P2, R10, R0, 0x1 ;  /* 0x000000000a0f7211 */ /* 0x008fca00078408ff */
[----:B------:R-:W-:Y:S04]  /*cfb0*/  STL [R1+0x10f4], R15 ;  /* 0x0010f40f01007387 */ /* 0x000fe80000100800 */
[----:B------:R-:W2:Y:S04]  /*cfc0*/  LDL.LU R27, [R1+0x7c] ;  /* 0x00007c00011b7983 */ /* 0x000ea80000300800 */
[----:B------:R0:W-:Y:S01]  /*cfd0*/  STL [R1+0x10c8], R14 ;  /* 0x0010c80e01007387 */ /* 0x0001e20000100800 */
[----:B----4-:R-:W-:Y:S02]  /*cfe0*/  LEA R13, P3, R9, R0, 0x1 ;  /* 0x00000000090d7211 */ /* 0x010fe400078608ff */
[----:B0-----:R-:W-:-:S03]  /*cff0*/  LEA.HI.X.SX32 R14, R12, R2, 0x1, P5 ;  /* 0x000000020c0e7211 */ /* 0x001fc600028f0eff */
[----:B------:R0:W-:Y:S01]  /*d000*/  STL [R1+0x10fc], R13 ;  /* 0x0010fc0d01007387 */ /* 0x0001e20000100800 */
[----:B------:R-:W-:-:S03]  /*d010*/  LEA.HI.X.SX32 R12, R29, R2, 0x1, P4 ;  /* 0x000000021d0c7211 */ /* 0x000fc600020f0eff */
[----:B------:R-:W-:Y:S04]  /*d020*/  STL [R1+0x10d0], R14 ;  /* 0x0010d00e01007387 */ /* 0x000fe80000100800 */
[----:B------:R-:W3:Y:S01]  /*d030*/  LDL.LU R29, [R1+0x74] ;  /* 0x00007400011d7983 */ /* 0x000ee20000300800 */
[----:B0-----:R-:W-:-:S05]  /*d040*/  LEA R13, P5, R5, R0, 0x1 ;  /* 0x00000000050d7211 */ /* 0x001fca00078a08ff */
[----:B------:R0:W-:Y:S04]  /*d050*/  STL [R1+0x1104], R13 ;  /* 0x0011040d01007387 */ /* 0x0001e80000100800 */
[----:B------:R1:W-:Y:S01]  /*d060*/  STL [R1+0x10d8], R12 ;  /* 0x0010d80c01007387 */ /* 0x0003e20000100800 */
[----:B0-----:R-:W-:Y:S02]  /*d070*/  LEA.HI.X.SX32 R13, R28, R2, 0x1, P0 ;  /* 0x000000021c0d7211 */ /* 0x001fe400000f0eff */
[----:B------:R-:W-:-:S05]  /*d080*/  LEA R14, P4, R4, R0, 0x1 ;  /* 0x00000000040e7211 */ /* 0x000fca00078808ff */
[----:B------:R-:W-:Y:S04]  /*d090*/  STL [R1+0x110c], R14 ;  /* 0x00110c0e01007387 */ /* 0x000fe80000100800 */
[----:B------:R-:W4:Y:S04]  /*d0a0*/  LDL.LU R28, [R1+0x70] ;  /* 0x00007000011c7983 */ /* 0x000f280000300800 */
[----:B------:R-:W-:Y:S01]  /*d0b0*/  STL [R1+0x10e0], R13 ;  /* 0x0010e00d01007387 */ /* 0x000fe20000100800 */
[----:B-1----:R-:W-:Y:S02]  /*d0c0*/  LEA R12, P0, R8, R0, 0x1 ;  /* 0x00000000080c7211 */ /* 0x002fe400078008ff */
[----:B------:R-:W-:-:S03]  /*d0d0*/  LEA.HI.X.SX32 R11, R11, R2, 0x1, P1 ;  /* 0x000000020b0b7211 */ /* 0x000fc600008f0eff */
[----:B------:R0:W-:Y:S04]  /*d0e0*/  STL [R1+0x1114], R12 ;  /* 0x0011140c01007387 */ /* 0x0001e80000100800 */
[----:B------:R-:W4:Y:S04]  /*d0f0*/  LDL.LU R21, [R1+0x64] ;  /* 0x0000640001157983 */ /* 0x000f280000300800 */
[----:B------:R1:W-:Y:S01]  /*d100*/  STL [R1+0x10e8], R11 ;  /* 0x0010e80b01007387 */ /* 0x0003e20000100800 */
[----:B0-----:R-:W-:-:S03]  /*d110*/  LEA R12, P1, R7, R0, 0x1 ;  /* 0x00000000070c7211 */ /* 0x001fc600078208ff */
[----:B------:R-:W4:Y:S04]  /*d120*/  LDL.LU R18, [R1+0x5c] ;  /* 0x00005c0001127983 */ /* 0x000f280000300800 */
[----:B------:R-:W-:Y:S01]  /*d130*/  STL [R1+0x111c], R12 ;  /* 0x00111c0c01007387 */ /* 0x000fe20000100800 */
[----:B-1----:R-:W-:-:S03]  /*d140*/  LEA.HI.X.SX32 R11, R10, R2, 0x1, P2 ;  /* 0x000000020a0b7211 */ /* 0x002fc600010f0eff */
[----:B------:R-:W4:Y:S04]  /*d150*/  LDL.LU R17, [R1+0x54] ;  /* 0x0000540001117983 */ /* 0x000f280000300800 */
[----:B------:R-:W-:Y:S04]  /*d160*/  STL [R1+0x10f0], R11 ;  /* 0x0010f00b01007387 */ /* 0x000fe80000100800 */
[----:B------:R-:W4:Y:S01]  /*d170*/  LDL.LU R16, [R1+0x48] ;  /* 0x0000480001107983 */ /* 0x000f220000300800 */
[----:B------:R-:W-:Y:S02]  /*d180*/  LEA R10, P2, R6, R0, 0x1 ;  /* 0x00000000060a7211 */ /* 0x000fe400078408ff */
[----:B------:R-:W-:-:S03]  /*d190*/  LEA.HI.X.SX32 R9, R9, R2, 0x1, P3 ;  /* 0x0000000209097211 */ /* 0x000fc600018f0eff */
[----:B------:R0:W-:Y:S04]  /*d1a0*/  STL [R1+0x1124], R10 ;  /* 0x0011240a01007387 */ /* 0x0001e80000100800 */
[----:B------:R-:W4:Y:S04]  /*d1b0*/  LDL.LU R15, [R1+0x40] ;  /* 0x00004000010f7983 */ /* 0x000f280000300800 */
[----:B------:R1:W-:Y:S04]  /*d1c0*/  STL [R1+0x10f8], R9 ;  /* 0x0010f80901007387 */ /* 0x0003e80000100800 */
[----:B------:R-:W4:Y:S01]  /*d1d0*/  LDL.LU R14, [R1+0x34] ;  /* 0x00003400010e7983 */ /* 0x000f220000300800 */
[----:B0-----:R-:W-:-:S02]  /*d1e0*/  LEA R10, P3, R19, R0, 0x1 ;  /* 0x00000000130a7211 */ /* 0x001fc400078608ff */
[-C--:B-1----:R-:W-:Y:S02]  /*d1f0*/  LEA.HI.X.SX32 R9, R5, R2.reuse, 0x1, P5 ;  /* 0x0000000205097211 */ /* 0x082fe400028f0eff */
[-C--:B------:R-:W-:Y:S01]  /*d200*/  LEA.HI.X.SX32 R4, R4, R2.reuse, 0x1, P4 ;  /* 0x0000000204047211 */ /* 0x080fe200020f0eff */
[----:B------:R-:W-:Y:S04]  /*d210*/  STL [R1+0x112c], R10 ;  /* 0x00112c0a01007387 */ /* 0x000fe80000100800 */
[----:B------:R-:W4:Y:S01]  /*d220*/  LDL.LU R13, [R1+0x30] ;  /* 0x00003000010d7983 */ /* 0x000f220000300800 */
[----:B------:R-:W-:-:S03]  /*d230*/  LEA.HI.X.SX32 R8, R8, R2, 0x1, P0 ;  /* 0x0000000208087211 */ /* 0x000fc600000f0eff */
[----:B------:R-:W-:Y:S04]  /*d240*/  STL [R1+0x1100], R9 ;  /* 0x0011000901007387 */ /* 0x000fe80000100800 */
[----:B------:R-:W4:Y:S01]  /*d250*/  LDL.LU R12, [R1+0x2c] ;  /* 0x00002c00010c7983 */ /* 0x000f220000300800 */
[----:B------:R-:W-:-:S05]  /*d260*/  LEA R5, P5, R25, R0, 0x1 ;  /* 0x0000000019057211 */ /* 0x000fca00078a08ff */
[----:B------:R0:W-:Y:S04]  /*d270*/  STL [R1+0x1134], R5 ;  /* 0x0011340501007387 */ /* 0x0001e80000100800 */
[----:B0-----:R-:W4:Y:S04]  /*d280*/  LDL.LU R5, [R1+0x28] ;  /* 0x0000280001057983 */ /* 0x001f280000300800 */
[----:B------:R0:W-:Y:S01]  /*d290*/  STL [R1+0x1108], R4 ;  /* 0x0011080401007387 */ /* 0x0001e20000100800 */
[----:B------:R-:W-:-:S03]  /*d2a0*/  LEA R9, P4, R26, R0, 0x1 ;  /* 0x000000001a097211 */ /* 0x000fc600078808ff */
[----:B0-----:R-:W4:Y:S04]  /*d2b0*/  LDL.LU R4, [R1+0x1c] ;  /* 0x00001c0001047983 */ /* 0x001f280000300800 */
[----:B------:R-:W-:Y:S04]  /*d2c0*/  STL [R1+0x113c], R9 ;  /* 0x00113c0901007387 */ /* 0x000fe80000100800 */
[----:B------:R-:W4:Y:S04]  /*d2d0*/  LDL.LU R11, [R1+0x18] ;  /* 0x00001800010b7983 */ /* 0x000f280000300800 */
[----:B------:R0:W-:Y:S01]  /*d2e0*/  STL [R1+0x1110], R8 ;  /* 0x0011100801007387 */ /* 0x0001e20000100800 */
[----:B------:R-:W-:-:S03]  /*d2f0*/  LEA.HI.X.SX32 R6, R6, R2, 0x1, P2 ;  /* 0x0000000206067211 */ /* 0x000fc600010f0eff */
[----:B------:R-:W4:Y:S01]  /*d300*/  LDL.LU R10, [R1+0x14] ;  /* 0x00001400010a7983 */ /* 0x000f220000300800 */
[-C--:B0-----:R-:W-:Y:S02]  /*d310*/  LEA.HI.X.SX32 R8, R7, R2.reuse, 0x1, P1 ;  /* 0x0000000207087211 */ /* 0x081fe400008f0eff */
[-C--:B------:R-:W-:Y:S02]  /*d320*/  LEA.HI.X.SX32 R19, R19, R2.reuse, 0x1, P3 ;  /* 0x0000000213137211 */ /* 0x080fe400018f0eff */
[-C--:B------:R-:W-:Y:S02]  /*d330*/  LEA.HI.X.SX32 R25, R25, R2.reuse, 0x1, P5 ;  /* 0x0000000219197211 */ /* 0x080fe400028f0eff */
[----:B------:R-:W-:Y:S02]  /*d340*/  LEA.HI.X.SX32 R26, R26, R2, 0x1, P4 ;  /* 0x000000021a1a7211 */ /* 0x000fe400020f0eff */
[----:B--2---:R-:W-:-:S05]  /*d350*/  LEA R9, P0, R27, R0, 0x1 ;  /* 0x000000001b097211 */ /* 0x004fca00078008ff */
[----:B------:R0:W-:Y:S04]  /*d360*/  STL [R1+0x1144], R9 ;  /* 0x0011440901007387 */ /* 0x0001e80000100800 */
[----:B0-----:R-:W2:Y:S04]  /*d370*/  LDL.LU R9, [R1+0x10] ;  /* 0x0000100001097983 */ /* 0x001ea80000300800 */
[----:B------:R0:W-:Y:S01]  /*d380*/  STL [R1+0x1118], R8 ;  /* 0x0011180801007387 */ /* 0x0001e20000100800 */
[----:B---3--:R-:W-:-:S03]  /*d390*/  LEA R7, P1, R29, R0, 0x1 ;  /* 0x000000001d077211 */ /* 0x008fc600078208ff */
[----:B0-----:R-:W3:Y:S04]  /*d3a0*/  LDL.LU R8, [R1+0xc] ;  /* 0x00000c0001087983 */ /* 0x001ee80000300800 */
[----:B------:R0:W-:Y:S04]  /*d3b0*/  STL [R1+0x114c], R7 ;  /* 0x00114c0701007387 */ /* 0x0001e80000100800 */
[----:B0-----:R-:W3:Y:S04]  /*d3c0*/  LDL.LU R7, [R1+0x8] ;  /* 0x0000080001077983 */ /* 0x001ee80000300800 */
[----:B------:R4:W-:Y:S02]  /*d3d0*/  STL [R1+0x1120], R6 ;  /* 0x0011200601007387 */ /* 0x0009e40000100800 */
[----:B----4-:R-:W-:-:S05]  /*d3e0*/  LEA R6, P2, R28, R0, 0x1 ;  /* 0x000000001c067211 */ /* 0x010fca00078408ff */
[----:B------:R0:W-:Y:S04]  /*d3f0*/  STL [R1+0x1154], R6 ;  /* 0x0011540601007387 */ /* 0x0001e80000100800 */
[----:B0-----:R-:W4:Y:S04]  /*d400*/  LDL.LU R6, [R1+0x12e8] ;  /* 0x0012e80001067983 */ /* 0x001f280000300800 */
[----:B------:R0:W-:Y:S02]  /*d410*/  STL [R1+0x1128], R19 ;  /* 0x0011281301007387 */ /* 0x0001e40000100800 */
[----:B0-----:R-:W-:-:S05]  /*d420*/  LEA R19, P3, R21, R0, 0x1 ;  /* 0x0000000015137211 */ /* 0x001fca00078608ff */
[----:B------:R0:W-:Y:S04]  /*d430*/  STL [R1+0x115c], R19 ;  /* 0x00115c1301007387 */ /* 0x0001e80000100800 */
[----:B0-----:R-:W4:Y:S04]  /*d440*/  LDL.LU R19, [R1+0x12e4] ;  /* 0x0012e40001137983 */ /* 0x001f280000300800 */
[----:B------:R0:W-:Y:S02]  /*d450*/  STL [R1+0x1130], R25 ;  /* 0x0011301901007387 */ /* 0x0001e40000100800 */
[----:B0-----:R-:W-:-:S05]  /*d460*/  LEA R25, P5, R18, R0, 0x1 ;  /* 0x0000000012197211 */ /* 0x001fca00078a08ff */
[----:B------:R0:W-:Y:S01]  /*d470*/  STL [R1+0x1164], R25 ;  /* 0x0011641901007387 */ /* 0x0001e20000100800 */
[----:B------:R-:W-:-:S03]  /*d480*/  LEA.HI.X.SX32 R27, R27, R2, 0x1, P0 ;  /* 0x000000021b1b7211 */ /* 0x000fc600000f0eff */
        /* <DEDUP_REMOVED lines=13> */
[----:B------:R0:W-:Y:S04]  /*d560*/  STL [R1+0x117c], R29 ;  /* 0x00117c1d01007387 */ /* 0x0001e80000100800 */
[----:B0-----:R-:W4:Y:S04]  /*d570*/  LDL.LU R29, [R1+0x12d4] ;  /* 0x0012d400011d7983 */ /* 0x001f280000300800 */
[----:B------:R0:W-:Y:S02]  /*d580*/  STL [R1+0x1150], R28 ;  /* 0x0011501c01007387 */ /* 0x0001e40000100800 */
[----:B0-----:R-:W-:-:S05]  /*d590*/  LEA R28, P2, R14, R0, 0x1 ;  /* 0x000000000e1c7211 */ /* 0x001fca00078408ff */
[----:B------:R0:W-:Y:S04]  /*d5a0*/  STL [R1+0x1184], R28 ;  /* 0x0011841c01007387 */ /* 0x0001e80000100800 */
[----:B0-----:R-:W4:Y:S01]  /*d5b0*/  LDL.LU R28, [R1+0x12d0] ;  /* 0x0012d000011c7983 */ /* 0x001f220000300800 */
[-C--:B------:R-:W-:Y:S02]  /*d5c0*/  LEA.HI.X.SX32 R21, R21, R2.reuse, 0x1, P3 ;  /* 0x0000000215157211 */ /* 0x080fe400018f0eff */
[----:B------:R-:W-:-:S03]  /*d5d0*/  LEA.HI.X.SX32 R18, R18, R2, 0x1, P5 ;  /* 0x0000000212127211 */ /* 0x000fc600028f0eff */
[----:B------:R0:W-:Y:S01]  /*d5e0*/  STL [R1+0x1158], R21 ;  /* 0x0011581501007387 */ /* 0x0001e20000100800 */
[----:B------:R-:W-:Y:S02]  /*d5f0*/  LEA.HI.X.SX32 R16, R16, R2, 0x1, P0 ;  /* 0x0000000210107211 */ /* 0x000fe400000f0eff */
[----:B0-----:R-:W-:-:S05]  /*d600*/  LEA R21, P3, R13, R0, 0x1 ;  /* 0x000000000d157211 */ /* 0x001fca00078608ff */
[----:B------:R0:W-:Y:S04]  /*d610*/  STL [R1+0x118c], R21 ;  /* 0x00118c1501007387 */ /* 0x0001e80000100800 */
[----:B------:R1:W-:Y:S01]  /*d620*/  STL [R1+0x1160], R18 ;  /* 0x0011601201007387 */ /* 0x0003e20000100800 */
[----:B0-----:R-:W-:Y:S02]  /*d630*/  LEA R21, P5, R12, R0, 0x1 ;  /* 0x000000000c157211 */ /* 0x001fe400078a08ff */
[----:B-1----:R-:W-:Y:S02]  /*d640*/  LEA.HI.X.SX32 R18, R17, R2, 0x1, P4 ;  /* 0x0000000211127211 */ /* 0x002fe400020f0eff */
[-C--:B------:R-:W-:Y:S01]  /*d650*/  LEA R17, P4, R5, R0.reuse, 0x1 ;  /* 0x0000000005117211 */ /* 0x080fe200078808ff */
[----:B------:R-:W-:Y:S04]  /*d660*/  STL [R1+0x1194], R21 ;  /* 0x0011941501007387 */ /* 0x000fe80000100800 */
[----:B------:R0:W-:Y:S04]  /*d670*/  STL [R1+0x1168], R18 ;  /* 0x0011681201007387 */ /* 0x0001e80000100800 */
[----:B------:R1:W-:Y:S04]  /*d680*/  STL [R1+0x119c], R17 ;  /* 0x00119c1101007387 */ /* 0x0003e80000100800 */
[----:B------:R1:W-:Y:S01]  /*d690*/  STL [R1+0x1170], R16 ;  /* 0x0011701001007387 */ /* 0x0003e20000100800 */
[----:B0-----:R-:W-:-:S02]  /*d6a0*/  LEA R18, P0, R4, R0, 0x1 ;  /* 0x0000000004127211 */ /* 0x001fc400078008ff */
[-C--:B-1----:R-:W-:Y:S02]  /*d6b0*/  LEA.HI.X.SX32 R17, R15, R2.reuse, 0x1, P1 ;  /* 0x000000020f117211 */ /* 0x082fe400008f0eff */
[----:B------:R-:W-:Y:S02]  /*d6c0*/  LEA.HI.X.SX32 R15, R14, R2, 0x1, P2 ;  /* 0x000000020e0f7211 */ /* 0x000fe400010f0eff */
[-C--:B------:R-:W-:Y:S01]  /*d6d0*/  LEA R16, P1, R11, R0.reuse, 0x1 ;  /* 0x000000000b107211 */ /* 0x080fe200078208ff */
[----:B------:R-:W-:Y:S01]  /*d6e0*/  STL [R1+0x11a4], R18 ;  /* 0x0011a41201007387 */ /* 0x000fe20000100800 */
[----:B------:R-:W-:Y:S02]  /*d6f0*/  LEA R14, P2, R10, R0, 0x1 ;  /* 0x000000000a0e7211 */ /* 0x000fe400078408ff */
[----:B------:R-:W-:Y:S01]  /*d700*/  LEA.HI.X.SX32 R13, R13, R2, 0x1, P3 ;  /* 0x000000020d0d7211 */ /* 0x000fe200018f0eff */
[----:B------:R-:W-:Y:S04]  /*d710*/  STL [R1+0x1178], R17 ;  /* 0x0011781101007387 */ /* 0x000fe80000100800 */
[----:B------:R-:W-:Y:S04]  /*d720*/  STL [R1+0x11ac], R16 ;  /* 0x0011ac1001007387 */ /* 0x000fe80000100800 */
[----:B------:R2:W-:Y:S04]  /*d730*/  STL [R1+0x1180], R15 ;  /* 0x0011800f01007387 */ /* 0x0005e80000100800 */
[----:B------:R0:W-:Y:S04]  /*d740*/  STL [R1+0x11b4], R14 ;  /* 0x0011b40e01007387 */ /* 0x0001e80000100800 */
[----:B------:R3:W-:Y:S01]  /*d750*/  STL [R1+0x1188], R13 ;  /* 0x0011880d01007387 */ /* 0x0007e20000100800 */
[----:B--2---:R-:W-:-:S02]  /*d760*/  LEA R15, P3, R9, R0, 0x1 ;  /* 0x00000000090f7211 */ /* 0x004fc400078608ff */
[-C--:B0-----:R-:W-:Y:S02]  /*d770*/  LEA.HI.X.SX32 R14, R12, R2.reuse, 0x1, P5 ;  /* 0x000000020c0e7211 */ /* 0x081fe400028f0eff */
[----:B------:R-:W-:Y:S02]  /*d780*/  LEA.HI.X.SX32 R12, R5, R2, 0x1, P4 ;  /* 0x00000002050c7211 */ /* 0x000fe400020f0eff */
[----:B---3--:R-:W-:Y:S01]  /*d790*/  LEA R13, P5, R8, R0, 0x1 ;  /* 0x00000000080d7211 */ /* 0x008fe200078a08ff */
[----:B------:R-:W-:Y:S01]  /*d7a0*/  STL [R1+0x11bc], R15 ;  /* 0x0011bc0f01007387 */ /* 0x000fe20000100800 */
[----:B------:R-:W-:Y:S02]  /*d7b0*/  LEA.HI.X.SX32 R4, R4, R2, 0x1, P0 ;  /* 0x0000000204047211 */ /* 0x000fe400000f0eff */
[----:B------:R-:W-:Y:S01]  /*d7c0*/  LEA R5, P4, R7, R0, 0x1 ;  /* 0x0000000007057211 */ /* 0x000fe200078808ff */
[----:B------:R-:W-:Y:S04]  /*d7d0*/  STL [R1+0x1190], R14 ;  /* 0x0011900e01007387 */ /* 0x000fe80000100800 */
[----:B------:R0:W-:Y:S04]  /*d7e0*/  STL [R1+0x11c4], R13 ;  /* 0x0011c40d01007387 */ /* 0x0001e80000100800 */
[----:B------:R-:W-:Y:S04]  /*d7f0*/  STL [R1+0x1198], R12 ;  /* 0x0011980c01007387 */ /* 0x000fe80000100800 */
[----:B------:R1:W-:Y:S01]  /*d800*/  STL [R1+0x11cc], R5 ;  /* 0x0011cc0501007387 */ /* 0x0003e20000100800 */
[----:B0-----:R-:W-:-:S02]  /*d810*/  LEA.HI.X.SX32 R13, R11, R2, 0x1, P1 ;  /* 0x000000020b0d7211 */ /* 0x001fc400008f0eff */
[-C--:B------:R-:W-:Y:S01]  /*d820*/  LEA.HI.X.SX32 R11, R10, R2.reuse, 0x1, P2 ;  /* 0x000000020a0b7211 */ /* 0x080fe200010f0eff */
[----:B-1----:R-:W2:Y:S04]  /*d830*/  LDL R5, [R1+0xc9c] ;  /* 0x000c9c0001057983 */ /* 0x002ea80000100800 */
[----:B------:R0:W-:Y:S01]  /*d840*/  STL [R1+0x11a0], R4 ;  /* 0x0011a00401007387 */ /* 0x0001e20000100800 */
[----:B------:R-:W-:-:S03]  /*d850*/  LEA.HI.X.SX32 R9, R9, R2, 0x1, P3 ;  /* 0x0000000209097211 */ /* 0x000fc600018f0eff */
[----:B0-----:R-:W2:Y:S01]  /*d860*/  LDL R4, [R1+0xca0] ;  /* 0x000ca00001047983 */ /* 0x001ea20000100800 */
[-C--:B----4-:R-:W-:Y:S02]  /*d870*/  LEA R10, P2, R27, R0.reuse, 0x1 ;  /* 0x000000001b0a7211 */ /* 0x090fe400078408ff */
[----:B------:R-:W-:-:S05]  /*d880*/  LEA R12, P0, R28, R0, 0x1 ;  /* 0x000000001c0c7211 */ /* 0x000fca00078008ff */
[----:B------:R0:W-:Y:S04]  /*d890*/  STL [R1+0x11d4], R12 ;  /* 0x0011d40c01007387 */ /* 0x0001e80000100800 */
[----:B------:R-:W-:Y:S01]  /*d8a0*/  STL [R1+0x11a8], R13 ;  /* 0x0011a80d01007387 */ /* 0x000fe20000100800 */
[----:B0-----:R-:W-:-:S05]  /*d8b0*/  LEA R12, P1, R29, R0, 0x1 ;  /* 0x000000001d0c7211 */ /* 0x001fca00078208ff */
[----:B------:R-:W-:Y:S04]  /*d8c0*/  STL [R1+0x11dc], R12 ;  /* 0x0011dc0c01007387 */ /* 0x000fe80000100800 */
[----:B------:R0:W-:Y:S04]  /*d8d0*/  STL [R1+0x11b0], R11 ;  /* 0x0011b00b01007387 */ /* 0x0001e80000100800 */
[----:B------:R1:W-:Y:S04]  /*d8e0*/  STL [R1+0x11e4], R10 ;  /* 0x0011e40a01007387 */ /* 0x0003e80000100800 */
[----:B------:R3:W-:Y:S01]  /*d8f0*/  STL [R1+0x11b8], R9 ;  /* 0x0011b80901007387 */ /* 0x0007e20000100800 */
[----:B0-----:R-:W-:-:S02]  /*d900*/  LEA R11, P3, R26, R0, 0x1 ;  /* 0x000000001a0b7211 */ /* 0x001fc400078608ff */
[----:B-1----:R-:W-:-:S03]  /*d910*/  LEA.HI.X.SX32 R10, R8, R2, 0x1, P5 ;  /* 0x00000002080a7211 */ /* 0x002fc600028f0eff */
[----:B------:R0:W-:Y:S01]  /*d920*/  STL [R1+0x11ec], R11 ;  /* 0x0011ec0b01007387 */ /* 0x0001e20000100800 */
[----:B---3--:R-:W-:-:S03]  /*d930*/  LEA R9, P5, R25, R0, 0x1 ;  /* 0x0000000019097211 */ /* 0x008fc600078a08ff */
[----:B------:R-:W-:Y:S01]  /*d940*/  STL [R1+0x11c0], R10 ;  /* 0x0011c00a01007387 */ /* 0x000fe20000100800 */
[----:B------:R-:W-:Y:S02]  /*d950*/  LEA.HI.X.SX32 R8, R7, R2, 0x1, P4 ;  /* 0x0000000207087211 */ /* 0x000fe400020f0eff */
[----:B------:R-:W-:Y:S01]  /*d960*/  LEA R7, P4, R19, R0, 0x1 ;  /* 0x0000000013077211 */ /* 0x000fe200078808ff */
[----:B------:R1:W-:Y:S01]  /*d970*/  STL [R1+0x11f4], R9 ;  /* 0x0011f40901007387 */ /* 0x0003e20000100800 */
[----:B------:R-:W-:Y:S01]  /*d980*/  IMAD R24, R24, UR7, RZ ;  /* 0x0000000718187c24 */ /* 0x000fe2000f8e02ff */
[----:B0-----:R-:W0:Y:S02]  /*d990*/  LDC R11, c[0x0][0x238] ;  /* 0x00008e00ff0b7b82 */ /* 0x001e240000000800 */
[----:B------:R3:W-:Y:S01]  /*d9a0*/  STL [R1+0x11c8], R8 ;  /* 0x0011c80801007387 */ /* 0x0007e20000100800 */
[----:B-1----:R-:W-:Y:S01]  /*d9b0*/  LEA.HI.X.SX32 R9, R28, R2, 0x1, P0 ;  /* 0x000000021c097211 */ /* 0x002fe200000f0eff */
[----:B------:R-:W-:-:S02]  /*d9c0*/  IMAD R23, R23, UR7, RZ ;  /* 0x0000000717177c24 */ /* 0x000fc4000f8e02ff */
[----:B------:R-:W4:Y:S01]  /*d9d0*/  LDL.LU R28, [R1+0x12cc] ;  /* 0x0012cc00011c7983 */ /* 0x000f220000300800 */
[----:B------:R-:W-:Y:S01]  /*d9e0*/  IMAD R22, R22, UR7, RZ ;  /* 0x0000000716167c24 */ /* 0x000fe2000f8e02ff */
[----:B---3--:R-:W-:Y:S01]  /*d9f0*/  LEA.HI.X.SX32 R8, R29, R2, 0x1, P1 ;  /* 0x000000021d087211 */ /* 0x008fe200008f0eff */
[----:B------:R-:W-:Y:S01]  /*da00*/  IMAD R20, R20, UR7, RZ ;  /* 0x0000000714147c24 */ /* 0x000fe2000f8e02ff */
[----:B------:R1:W-:Y:S01]  /*da10*/  STL [R1+0x11fc], R7 ;  /* 0x0011fc0701007387 */ /* 0x0003e20000100800 */
[----:B------:R-:W-:Y:S01]  /*da20*/  IMAD R3, R3, UR7, RZ ;  /* 0x0000000703037c24 */ /* 0x000fe2000f8e02ff */
[----:B------:R-:W3:Y:S02]  /*da30*/  LDC R10, c[0x0][0x238] ;  /* 0x00008e00ff0a7b82 */ /* 0x000ee40000000800 */
[----:B------:R1:W-:Y:S04]  /*da40*/  STL [R1+0x11d0], R9 ;  /* 0x0011d00901007387 */ /* 0x0003e80000100800 */
[----:B------:R-:W4:Y:S01]  /*da50*/  LDL.LU R29, [R1+0x12c8] ;  /* 0x0012c800011d7983 */ /* 0x000f220000300800 */
[----:B-1----:R-:W-:-:S02]  /*da60*/  LEA R7, P0, R6, R0, 0x1 ;  /* 0x0000000006077211 */ /* 0x002fc400078008ff */
[----:B------:R-:W-:-:S03]  /*da70*/  LEA R9, P1, R24, R0, 0x1 ;  /* 0x0000000018097211 */ /* 0x000fc600078208ff */
[----:B------:R1:W-:Y:S04]  /*da80*/  STL [R1+0x1200], R7 ;  /* 0x0012000701007387 */ /* 0x0003e80000100800 */
[----:B------:R0:W-:Y:S01]  /*da90*/  STL [R1+0x11d8], R8 ;  /* 0x0011d80801007387 */ /* 0x0001e20000100800 */
[----:B-1----:R-:W-:-:S03]  /*daa0*/  LEA.HI.X.SX32 R7, R27, R2, 0x1, P2 ;  /* 0x000000021b077211 */ /* 0x002fc600010f0eff */
[----:B------:R1:W-:Y:S01]  /*dab0*/  STL [R1+0x1204], R9 ;  /* 0x0012040901007387 */ /* 0x0003e20000100800 */
[----:B0-----:R-:W-:-:S03]  /*dac0*/  LEA R8, P2, R23, R0, 0x1 ;  /* 0x0000000017087211 */ /* 0x001fc600078408ff */
[----:B------:R0:W-:Y:S01]  /*dad0*/  STL [R1+0x11e0], R7 ;  /* 0x0011e00701007387 */ /* 0x0001e20000100800 */
[----:B-1----:R-:W-:-:S03]  /*dae0*/  LEA.HI.X.SX32 R9, R26, R2, 0x1, P3 ;  /* 0x000000021a097211 */ /* 0x002fc600018f0eff */
[----:B------:R1:W-:Y:S01]  /*daf0*/  STL [R1+0x1208], R8 ;  /* 0x0012080801007387 */ /* 0x0003e20000100800 */
[----:B0-----:R-:W-:-:S03]  /*db00*/  LEA R7, P3, R22, R0, 0x1 ;  /* 0x0000000016077211 */ /* 0x001fc600078608ff */
[----:B------:R0:W-:Y:S04]  /*db10*/  STL [R1+0x11e8], R9 ;  /* 0x0011e80901007387 */ /* 0x0001e80000100800 */
[----:B------:R3:W-:Y:S01]  /*db20*/  STL [R1+0x120c], R7 ;  /* 0x00120c0701007387 */ /* 0x0007e20000100800 */
[----:B-1----:R-:W-:Y:S02]  /*db30*/  LEA.HI.X.SX32 R8, R25, R2, 0x1, P5 ;  /* 0x0000000219087211 */ /* 0x002fe400028f0eff */
[----:B0-----:R-:W-:Y:S01]  /*db40*/  LEA R9, P5, R20, R0, 0x1 ;  /* 0x0000000014097211 */ /* 0x001fe200078a08ff */
[----:B---3--:R-:W0:Y:S02]  /*db50*/  LDC R7, c[0x0][0x238] ;  /* 0x00008e00ff077b82 */ /* 0x008e240000000800 */
[----:B------:R1:W-:Y:S04]  /*db60*/  STL [R1+0x11f0], R8 ;  /* 0x0011f00801007387 */ /* 0x0003e80000100800 */
[----:B------:R3:W-:Y:S01]  /*db70*/  STL [R1+0x1210], R9 ;  /* 0x0012100901007387 */ /* 0x0007e20000100800 */
[----:B-1----:R-:W-:-:S02]  /*db80*/  LEA.HI.X.SX32 R8, R19, R2, 0x1, P4 ;  /* 0x0000000213087211 */ /* 0x002fc400020f0eff */
[----:B---3--:R-:W-:Y:S02]  /*db90*/  LEA R9, P4, R3, R0, 0x1 ;  /* 0x0000000003097211 */ /* 0x008fe400078808ff */
[-C--:B------:R-:W-:Y:S01]  /*dba0*/  LEA.HI.X.SX32 R0, R6, R2.reuse, 0x1, P0 ;  /* 0x0000000206007211 */ /* 0x080fe200000f0eff */
[----:B------:R-:W-:Y:S01]  /*dbb0*/  STL [R1+0x11f8], R8 ;  /* 0x0011f80801007387 */ /* 0x000fe20000100800 */
[----:B------:R-:W-:-:S03]  /*dbc0*/  LEA.HI.X.SX32 R6, R24, R2, 0x1, P1 ;  /* 0x0000000218067211 */ /* 0x000fc600008f0eff */
[----:B------:R-:W-:Y:S04]  /*dbd0*/  STL [R1+0xeac], R9 ;  /* 0x000eac0901007387 */ /* 0x000fe80000100800 */
[----:B------:R1:W-:Y:S04]  /*dbe0*/  STL [R1+0xe98], R0 ;  /* 0x000e980001007387 */ /* 0x0003e80000100800 */
[----:B------:R-:W-:Y:S01]  /*dbf0*/  STL [R1+0xe9c], R6 ;  /* 0x000e9c0601007387 */ /* 0x000fe20000100800 */
[-C--:B-1----:R-:W-:Y:S02]  /*dc00*/  LEA.HI.X.SX32 R0, R23, R2.reuse, 0x1, P2 ;  /* 0x0000000217007211 */ /* 0x082fe400010f0eff */
[----:B------:R-:W-:-:S03]  /*dc10*/  LEA.HI.X.SX32 R9, R22, R2, 0x1, P3 ;  /* 0x0000000216097211 */ /* 0x000fc600018f0eff */
[----:B------:R1:W-:Y:S01]  /*dc20*/  STL [R1+0xea0], R0 ;  /* 0x000ea00001007387 */ /* 0x0003e20000100800 */
[----:B0-----:R-:W-:-:S03]  /*dc30*/  IMAD R8, R7, 0x1f, RZ ;  /* 0x0000001f07087824 */ /* 0x001fc600078e02ff */
[----:B------:R-:W-:Y:S01]  /*dc40*/  STL [R1+0xea4], R9 ;  /* 0x000ea40901007387 */ /* 0x000fe20000100800 */
[----:B-1----:R-:W-:Y:S01]  /*dc50*/  LEA.HI.X.SX32 R0, R20, R2, 0x1, P5 ;  /* 0x0000000214007211 */ /* 0x002fe200028f0eff */
[----:B------:R-:W-:-:S04]  /*dc60*/  IMAD R10, R10, 0x1e, RZ ;  /* 0x0000001e0a0a7824 */ /* 0x000fc800078e02ff */
[----:B------:R0:W-:Y:S02]  /*dc70*/  STL [R1+0xea8], R0 ;  /* 0x000ea80001007387 */ /* 0x0001e40000100800 */
[----:B0-----:R-:W-:-:S05]  /*dc80*/  LEA.HI.X.SX32 R0, R3, R2, 0x1, P4 ;  /* 0x0000000203007211 */ /* 0x001fca00020f0eff */
[----:B------:R0:W-:Y:S02]  /*dc90*/  STL [R1+0xca4], R0 ;  /* 0x000ca40001007387 */ /* 0x0001e40000100800 */
[----:B0-----:R-:W-:Y:S02]  /*dca0*/  IMAD R0, R11, 0x1c, RZ ;  /* 0x0000001c0b007824 */ /* 0x001fe400078e02ff */
[----:B----4-:R-:W-:-:S04]  /*dcb0*/  IMAD.WIDE R6, R8, 0x2, R28 ;  /* 0x0000000208067825 */ /* 0x010fc800078e021c */
[----:B--2---:R-:W-:Y:S01]  /*dcc0*/  IMAD.WIDE R8, R8, 0x2, R4 ;  /* 0x0000000208087825 */ /* 0x004fe200078e0204 */
[----:B------:R-:W-:Y:S03]  /*dcd0*/  STL [R1+0xcac], R6 ;  /* 0x000cac0601007387 */ /* 0x000fe60000100800 */
[C---:B------:R-:W-:Y:S01]  /*dce0*/  IMAD.WIDE R2, R10.reuse, 0x2, R28 ;  /* 0x000000020a027825 */ /* 0x040fe200078e021c */
[----:B------:R0:W-:Y:S04]  /*dcf0*/  STL [R1+0xca8], R7 ;  /* 0x000ca80701007387 */ /* 0x0001e80000100800 */
[----:B------:R1:W-:Y:S04]  /*dd00*/  STL [R1+0xcb4], R8 ;  /* 0x000cb40801007387 */ /* 0x0003e80000100800 */
[----:B------:R-:W-:Y:S01]  /*dd10*/  STL [R1+0xcb0], R9 ;  /* 0x000cb00901007387 */ /* 0x000fe20000100800 */
[----:B0-----:R-:W-:-:S03]  /*dd20*/  IMAD.WIDE R6, R10, 0x2, R4 ;  /* 0x000000020a067825 */ /* 0x001fc600078e0204 */
[----:B------:R-:W-:Y:S01]  /*dd30*/  STL [R1+0xcbc], R2 ;  /* 0x000cbc0201007387 */ /* 0x000fe20000100800 */
[----:B-1----:R-:W-:-:S03]  /*dd40*/  IMAD R8, R11, 0x1d, RZ ;  /* 0x0000001d0b087824 */ /* 0x002fc600078e02ff */
[----:B------:R0:W-:Y:S04]  /*dd50*/  STL [R1+0xcb8], R3 ;  /* 0x000cb80301007387 */ /* 0x0001e80000100800 */
[----:B------:R-:W-:Y:S01]  /*dd60*/  STL [R1+0xcc4], R6 ;  /* 0x000cc40601007387 */ /* 0x000fe20000100800 */
[----:B0-----:R-:W-:-:S03]  /*dd70*/  IMAD.WIDE R2, R8, 0x2, R28 ;  /* 0x0000000208027825 */ /* 0x001fc600078e021c */
[----:B------:R0:W-:Y:S01]  /*dd80*/  STL [R1+0xcc0], R7 ;  /* 0x000cc00701007387 */ /* 0x0001e20000100800 */
[----:B------:R-:W-:-:S03]  /*dd90*/  IMAD.WIDE R8, R8, 0x2, R4 ;  /* 0x0000000208087825 */ /* 0x000fc600078e0204 */
[----:B------:R-:W-:Y:S04]  /*dda0*/  STL [R1+0xccc], R2 ;  /* 0x000ccc0201007387 */ /* 0x000fe80000100800 */
[----:B------:R1:W-:Y:S04]  /*ddb0*/  STL [R1+0xcc8], R3 ;  /* 0x000cc80301007387 */ /* 0x0003e80000100800 */
[----:B------:R2:W-:Y:S01]  /*ddc0*/  STL [R1+0xcd4], R8 ;  /* 0x000cd40801007387 */ /* 0x0005e20000100800 */
[----:B0-----:R-:W-:-:S04]  /*ddd0*/  IMAD.WIDE R6, R0, 0x2, R4 ;  /* 0x0000000200067825 */ /* 0x001fc800078e0204 */
[----:B-1----:R-:W-:Y:S01]  /*dde0*/  IMAD.WIDE R2, R0, 0x2, R28 ;  /* 0x0000000200027825 */ /* 0x002fe200078e021c */
[----:B------:R-:W-:Y:S03]  /*ddf0*/  STL [R1+0xcd0], R9 ;  /* 0x000cd00901007387 */ /* 0x000fe60000100800 */
[C---:B--2---:R-:W-:Y:S01]  /*de00*/  IMAD R8, R11.reuse, 0x1b, RZ ;  /* 0x0000001b0b087824 */ /* 0x044fe200078e02ff */
[----:B------:R-:W-:Y:S04]  /*de10*/  STL [R1+0xcdc], R2 ;  /* 0x000cdc0201007387 */ /* 0x000fe80000100800 */
[----:B------:R0:W-:Y:S01]  /*de20*/  STL [R1+0xcd8], R3 ;  /* 0x000cd80301007387 */ /* 0x0001e20000100800 */
[----:B------:R-:W-:-:S03]  /*de30*/  IMAD R0, R11, 0x1a, RZ ;  /* 0x0000001a0b007824 */ /* 0x000fc600078e02ff */
        /* <DEDUP_REMOVED lines=69> */
[----:B------:R-:W-:-:S03]  /*e290*/  IMAD.SHL.U32 R0, R11, 0x10, RZ ;  /* 0x000000100b007824 */ /* 0x000fc600078e00ff */
        /* <DEDUP_REMOVED lines=103> */
[----:B------:R1:W-:Y:S01]  /*e910*/  STL [R1+0xe68], R3 ;  /* 0x000e680301007387 */ /* 0x0003e20000100800 */
[----:B0-----:R-:W-:-:S03]  /*e920*/  IMAD.WIDE R6, R11, 0x2, R28 ;  /* 0x000000020b067825 */ /* 0x001fc600078e021c */
[----:B------:R-:W-:Y:S04]  /*e930*/  STL [R1+0xe74], R8 ;  /* 0x000e740801007387 */ /* 0x000fe80000100800 */
[----:B------:R0:W-:Y:S01]  /*e940*/  STL [R1+0xe70], R9 ;  /* 0x000e700901007387 */ /* 0x0001e20000100800 */
[----:B-1----:R-:W-:-:S03]  /*e950*/  IMAD.WIDE R2, R0, 0x2, R28 ;  /* 0x0000000200027825 */ /* 0x002fc600078e021c */
[----:B------:R1:W5:Y:S04]  /*e960*/  LDL.LU.64 R28, [R1+0x12c0] ;  /* 0x0012c000011c7983 */ /* 0x0003680000300a00 */
[----:B------:R-:W-:Y:S01]  /*e970*/  STL [R1+0xe7c], R2 ;  /* 0x000e7c0201007387 */ /* 0x000fe20000100800 */
[----:B0-----:R-:W-:-:S03]  /*e980*/  IMAD.WIDE R8, R0, 0x2, R4 ;  /* 0x0000000200087825 */ /* 0x001fc600078e0204 */
[----:B------:R0:W-:Y:S04]  /*e990*/  STL [R1+0xe78], R3 ;  /* 0x000e780301007387 */ /* 0x0001e80000100800 */
[----:B------:R-:W-:Y:S04]  /*e9a0*/  STL [R1+0xe84], R8 ;  /* 0x000e840801007387 */ /* 0x000fe80000100800 */
[----:B------:R-:W-:Y:S01]  /*e9b0*/  STL [R1+0xe80], R9 ;  /* 0x000e800901007387 */ /* 0x000fe20000100800 */
[----:B0-----:R-:W-:-:S03]  /*e9c0*/  IMAD.WIDE R2, R11, 0x2, R4 ;  /* 0x000000020b027825 */ /* 0x001fc600078e0204 */
[----:B------:R-:W-:Y:S04]  /*e9d0*/  STL [R1+0xe8c], R6 ;  /* 0x000e8c0601007387 */ /* 0x000fe80000100800 */
[----:B------:R-:W-:Y:S04]  /*e9e0*/  STL [R1+0xe88], R7 ;  /* 0x000e880701007387 */ /* 0x000fe80000100800 */
[----:B------:R0:W-:Y:S04]  /*e9f0*/  STL [R1+0xe94], R2 ;  /* 0x000e940201007387 */ /* 0x0001e80000100800 */
[----:B------:R2:W-:Y:S04]  /*ea00*/  STL [R1+0xe90], R3 ;  /* 0x000e900301007387 */ /* 0x0005e80000100800 */
[----:B------:R-:W-:Y:S04]  /*ea10*/  STL [R1+0xc98], RZ ;  /* 0x000c98ff01007387 */ /* 0x000fe80000100800 */
        /* <DEDUP_REMOVED lines=405> */
[----:B------:R-:W-:Y:S01]  /*10370*/  STL [R1+0x264], RZ ;  /* 0x000264ff01007387 */ /* 0x000fe20000100800 */
[----:B------:R-:W3:Y:S03]  /*10380*/  S2R R10, SR_TID.X ;  /* 0x00000000000a7919 */ /* 0x000ee60000002100 */
        /* <DEDUP_REMOVED lines=29> */
[----:B---3--:R-:W-:-:S03]  /*10560*/  LOP3.LUT R10, R10, 0x3f, RZ, 0xc0, !PT ;  /* 0x0000003f0a0a7812 */ /* 0x008fc600078ec0ff */
[----:B------:R-:W-:Y:S04]  /*10570*/  STL [R1+0x7fc], RZ ;  /* 0x0007fcff01007387 */ /* 0x000fe80000100800 */
[----:B------:R-:W-:Y:S04]  /*10580*/  STL [R1+0x7e0], RZ ;  /* 0x0007e0ff01007387 */ /* 0x000fe80000100800 */
[----:B------:R-:W-:Y:S04]  /*10590*/  STL [R1+0x7e4], RZ ;  /* 0x0007e4ff01007387 */ /* 0x000fe80000100800 */
[----:B------:R-:W-:Y:S04]  /*105a0*/  STL [R1+0x7e8], RZ ;  /* 0x0007e8ff01007387 */ /* 0x000fe80000100800 */
[----:B------:R-:W-:Y:S01]  /*105b0*/  STL [R1+0x7ec], RZ ;  /* 0x0007ecff01007387 */ /* 0x000fe20000100800 */
[----:B0-----:R-:W-:-:S03]  /*105c0*/  IMAD.SHL.U32 R2, R10, 0x2, RZ ;  /* 0x000000020a027824 */ /* 0x001fc600078e00ff */
[----:B------:R-:W-:Y:S04]  /*105d0*/  STL [R1+0x7d0], RZ ;  /* 0x0007d0ff01007387 */ /* 0x000fe80000100800 */
[----:B------:R-:W-:Y:S04]  /*105e0*/  STL [R1+0x7d4], RZ ;  /* 0x0007d4ff01007387 */ /* 0x000fe80000100800 */
[----:B------:R-:W-:Y:S04]  /*105f0*/  STL [R1+0x7d8], RZ ;  /* 0x0007d8ff01007387 */ /* 0x000fe80000100800 */
[----:B------:R-:W-:Y:S04]  /*10600*/  STL [R1+0x7dc], RZ ;  /* 0x0007dcff01007387 */ /* 0x000fe80000100800 */
[----:B------:R-:W3:Y:S04]  /*10610*/  LDL.LU R10, [R1+0x370] ;  /* 0x00037000010a7983 */ /* 0x000ee80000300800 */
        /* <DEDUP_REMOVED lines=27> */
[----:B---3--:R-:W-:-:S05]  /*107d0*/  SHF.R.S32.HI R4, RZ, 0x5, R10 ;  /* 0x00000005ff047819 */ /* 0x008fca000001140a */
        /* <DEDUP_REMOVED lines=18> */
[----:B------:R-:W3:Y:S04]  /*10900*/  LDL R10, [R1+0xc90] ;  /* 0x000c9000010a7983 */ /* 0x000ee80000100800 */
[----:B------:R1:W-:Y:S04]  /*10910*/  STL [R1+0x3a0], RZ ;  /* 0x0003a0ff01007387 */ /* 0x0003e80000100800 */
[----:B------:R1:W-:Y:S04]  /*10920*/  STL [R1+0x3a4], RZ ;  /* 0x0003a4ff01007387 */ /* 0x0003e80000100800 */
[----:B------:R1:W-:Y:S04]  /*10930*/  STL [R1+0x3a8], RZ ;  /* 0x0003a8ff01007387 */ /* 0x0003e80000100800 */
[----:B------:R1:W-:Y:S01]  /*10940*/  STL [R1+0x3ac], RZ ;  /* 0x0003acff01007387 */ /* 0x0003e20000100800 */
[----:B--2---:R-:W-:-:S03]  /*10950*/  IMAD.SHL.U32 R3, R11, 0x20, RZ ;  /* 0x000000200b037824 */ /* 0x004fc600078e00ff */
[----:B------:R1:W-:Y:S04]  /*10960*/  STL [R1+0x780], RZ ;  /* 0x000780ff01007387 */ /* 0x0003e80000100800 */
[----:B------:R1:W-:Y:S04]  /*10970*/  STL [R1+0x784], RZ ;  /* 0x000784ff01007387 */ /* 0x0003e80000100800 */
[----:B------:R1:W-:Y:S04]  /*10980*/  STL [R1+0x788], RZ ;  /* 0x000788ff01007387 */ /* 0x0003e80000100800 */
[----:B------:R1:W-:Y:S04]  /*10990*/  STL [R1+0x78c], RZ ;  /* 0x00078cff01007387 */ /* 0x0003e80000100800 */
[----:B------:R1:W-:Y:S01]  /*109a0*/  STL [R1+0x760], RZ ;  /* 0x000760ff01007387 */ /* 0x0003e20000100800 */
[----:B------:R-:W-:-:S03]  /*109b0*/  SHF.R.S32.HI R0, RZ, 0x1f, R3 ;  /* 0x0000001fff007819 */ /* 0x000fc60000011403 */
[----:B------:R1:W-:Y:S04]  /*109c0*/  STL [R1+0x764], RZ ;  /* 0x000764ff01007387 */ /* 0x0003e80000100800 */
[----:B------:R1:W-:Y:S04]  /*109d0*/  STL [R1+0x768], RZ ;  /* 0x000768ff01007387 */ /* 0x0003e80000100800 */
[----:B------:R1:W-:Y:S04]  /*109e0*/  STL [R1+0x76c], RZ ;  /* 0x00076cff01007387 */ /* 0x0003e80000100800 */
[----:B------:R1:W-:Y:S01]  /*109f0*/  STL [R1+0x750], RZ ;  /* 0x000750ff01007387 */ /* 0x0003e20000100800 */
[----:B------:R-:W-:-:S03]  /*10a00*/  SHF.L.U64.HI R0, R3, 0x1, R0 ;  /* 0x0000000103007819 */ /* 0x000fc60000010200 */
[----:B------:R1:W-:Y:S01]  /*10a10*/  STL [R1+0x754], RZ ;  /* 0x000754ff01007387 */ /* 0x0003e20000100800 */
[----:B------:R-:W-:-:S03]  /*10a20*/  LOP3.LUT R3, R2, 0x10, RZ, 0x3c, !PT ;  /* 0x0000001002037812 */ /* 0x000fc600078e3cff */
[----:B------:R1:W-:Y:S01]  /*10a30*/  STL [R1+0x758], RZ ;  /* 0x000758ff01007387 */ /* 0x0003e20000100800 */
[----:B------:R-:W-:-:S03]  /*10a40*/  LOP3.LUT R5, R2, 0x20, RZ, 0x3c, !PT ;  /* 0x0000002002057812 */ /* 0x000fc600078e3cff */
[----:B------:R1:W-:Y:S01]  /*10a50*/  STL [R1+0x75c], RZ ;  /* 0x00075cff01007387 */ /* 0x0003e20000100800 */
[----:B------:R-:W-:-:S03]  /*10a60*/  LOP3.LUT R3, R2, 0x40, RZ, 0x3c, !PT ;  /* 0x0000004002037812 */ /* 0x000fc600078e3cff */
[----:B------:R1:W-:Y:S01]  /*10a70*/  STL [R1+0x740], RZ ;  /* 0x000740ff01007387 */ /* 0x0003e20000100800 */
[----:B------:R-:W-:-:S03]  /*10a80*/  LOP3.LUT R5, R2, 0x50, RZ, 0x3c, !PT ;  /* 0x0000005002057812 */ /* 0x000fc600078e3cff */
[----:B------:R1:W-:Y:S01]  /*10a90*/  STL [R1+0x744], RZ ;  /* 0x000744ff01007387 */ /* 0x0003e20000100800 */
[C---:B0-----:R-:W-:Y:S02]  /*10aa0*/  LOP3.LUT R4, R2.reuse, 0x30, RZ, 0x3c, !PT ;  /* 0x0000003002047812 */ /* 0x041fe400078e3cff */
[C---:B------:R-:W-:Y:S01]  /*10ab0*/  LOP3.LUT R3, R2.reuse, 0x70, RZ, 0x3c, !PT ;  /* 0x0000007002037812 */ /* 0x040fe200078e3cff */
[----:B------:R1:W-:Y:S01]  /*10ac0*/  STL [R1+0x748], RZ ;  /* 0x000748ff01007387 */ /* 0x0003e20000100800 */
[----:B------:R-:W-:-:S03]  /*10ad0*/  LOP3.LUT R4, R2, 0x60, RZ, 0x3c, !PT ;  /* 0x0000006002047812 */ /* 0x000fc600078e3cff */
[----:B------:R1:W-:Y:S04]  /*10ae0*/  STL [R1+0x74c], RZ ;  /* 0x00074cff01007387 */ /* 0x0003e80000100800 */
[----:B------:R1:W-:Y:S04]  /*10af0*/  STL [R1+0x6e0], RZ ;  /* 0x0006e0ff01007387 */ /* 0x0003e80000100800 */
[----:B------:R1:W-:Y:S04]  /*10b00*/  STL [R1+0x6e4], RZ ;  /* 0x0006e4ff01007387 */ /* 0x0003e80000100800 */
[----:B------:R1:W-:Y:S04]  /*10b10*/  STL [R1+0x6e8], RZ ;  /* 0x0006e8ff01007387 */ /* 0x0003e80000100800 */
[----:B------:R1:W-:Y:S01]  /*10b20*/  STL [R1+0x6ec], RZ ;  /* 0x0006ecff01007387 */ /* 0x0003e20000100800 */
[----:B------:R-:W-:-:S04]  /*10b30*/  USHF.L.U32 UR6, UR6, 0x5, URZ ;  /* 0x0000000506067899 */ /* 0x000fc8000800063f */
[----:B------:R-:W-:Y:S02]  /*10b40*/  USHF.R.S32.HI UR7, URZ, 0x1f, UR6 ;  /* 0x0000001f3f077899 */ /* 0x000fe40008011406 */
[----:B------:R-:W-:Y:S02]  /*10b50*/  ULEA UR4, UR4, UR5, 0x4 ;  /* 0x0000000504047291 */ /* 0x000fe4000f8e203f */
[----:B------:R-:W-:Y:S02]  /*10b60*/  USHF.L.U32 UR10, UR6, 0x1, URZ ;  /* 0x00000001060a7899 */ /* 0x000fe4000800063f */
[----:B------:R-:W-:Y:S01]  /*10b70*/  USHF.L.U64.HI UR7, UR6, 0x1, UR7 ;  /* 0x0000000106077899 */ /* 0x000fe20008010207 */
[C---:B---3--:R-:W-:Y:S02]  /*10b80*/  LOP3.LUT R5, R10.reuse, 0x20, RZ, 0x3c, !PT ;  /* 0x000000200a057812 */ /* 0x048fe400078e3cff */
[C---:B------:R-:W-:Y:S02]  /*10b90*/  LOP3.LUT R3, R10.reuse, 0x60, RZ, 0x3c, !PT ;  /* 0x000000600a037812 */ /* 0x040fe400078e3cff */
[----:B------:R-:W-:Y:S01]  /*10ba0*/  LOP3.LUT R4, R10, 0x40, RZ, 0x3c, !PT ;  /* 0x000000400a047812 */ /* 0x000fe200078e3cff */
[----:B------:R1:W-:Y:S04]  /*10bb0*/  STL [R1+0x12bc], R5 ;  /* 0x0012bc0501007387 */ /* 0x0003e80000100800 */
[----:B------:R1:W-:Y:S04]  /*10bc0*/  STL [R1+0x12b4], R3 ;  /* 0x0012b40301007387 */ /* 0x0003e80000100800 */
[----:B------:R1:W-:Y:S02]  /*10bd0*/  STL [R1+0x12b8], R4 ;  /* 0x0012b80401007387 */ /* 0x0003e40000100800 */
.L_x_1:
[----:B01----:R-:W2:Y:S01]  /*10be0*/  LDL R5, [R1+0xc9c] ;  /* 0x000c9c0001057983 */ /* 0x003ea20000100800 */
[----:B------:R-:W0:Y:S03]  /*10bf0*/  LDC R3, c[0x0][0x230] ;  /* 0x00008c00ff037b82 */ /* 0x000e260000000800 */
[----:B--2---:R1:W-:Y:S04]  /*10c00*/  STL [R1+0x2554], R5 ;  /* 0x0025540501007387 */ /* 0x0043e80000100800 */
[----:B------:R-:W2:Y:S04]  /*10c10*/  LDL R4, [R1+0xca0] ;  /* 0x000ca00001047983 */ /* 0x000ea80000100800 */
[----:B-1----:R-:W0:Y:S04]  /*10c20*/  LDL R5, [R1+0xc98] ;  /* 0x000c980001057983 */ /* 0x002e280000100800 */
[----:B------:R-:W-:Y:S04]  /*10c30*/  STL [R1+0x2524], R24 ;  /* 0x0025241801007387 */ /* 0x000fe80000100800 */
        /* <DEDUP_REMOVED lines=24> */
[----:B-----5:R-:W-:Y:S04]  /*10dc0*/  STL [R1+0x24ec], R11 ;  /* 0x0024ec0b01007387 */ /* 0x020fe80000100800 */
        /* <DEDUP_REMOVED lines=20> */
[----:B------:R1:W-:Y:S04]  /*10f10*/  STL [R1+0x12c0], R28 ;  /* 0x0012c01c01007387 */ /* 0x0003e80000100800 */
[----:B-1----:R-:W3:Y:S01]  /*10f20*/  LDL.LU R28, [R1+0x126c] ;  /* 0x00126c00011c7983 */ /* 0x002ee20000300800 */
[----:B0-----:R-:W-:-:S03]  /*10f30*/  IMAD R3, R5, -0x20, R3 ;  /* 0xffffffe005037824 */ /* 0x001fc600078e0203 */
[----:B---3--:R-:W-:Y:S04]  /*10f40*/  STL [R1+0x24c8], R28 ;  /* 0x0024c81c01007387 */ /* 0x008fe80000100800 */
[----:B------:R-:W-:Y:S04]  /*10f50*/  STL [R1+0x24cc], R28 ;  /* 0x0024cc1c01007387 */ /* 0x000fe80000100800 */
[----:B------:R-:W2:Y:S01]  /*10f60*/  LDL.LU R5, [R1+0x2554] ;  /* 0x0025540001057983 */ /* 0x000ea20000300800 */
[----:B------:R-:W-:Y:S02]  /*10f70*/  ISETP.GT.AND P0, PT, R3, RZ, PT ;  /* 0x000000ff0300720c */ /* 0x000fe40003f04270 */
[----:B------:R-:W-:-:S11]  /*10f80*/  PRMT R23, RZ, 0x7610, R23 ;  /* 0x00007610ff177816 */ /* 0x000fd60000000017 */
[----:B--2---:R-:W2:Y:S01]  /*10f90*/  @P0 LDG.E.U16 R23, desc[UR8][R4.64] ;  /* 0x0000000804170981 */ /* 0x004ea2000c1e1500 */
[----:B------:R-:W-:-:S03]  /*10fa0*/  PRMT R24, RZ, 0x7610, R24 ;  /* 0x00007610ff187816 */ /* 0x000fc60000000018 */
[----:B--2---:R0:W-:Y:S04]  /*10fb0*/  STL [R1+0x2c], R23 ;  /* 0x00002c1701007387 */ /* 0x0041e80000100800 */
[----:B0-----:R-:W2:Y:S04]  /*10fc0*/  LDL.LU R23, [R1+0x2550] ;  /* 0x0025500001177983 */ /* 0x001ea80000300800 */
[----:B------:R-:W3:Y:S04]  /*10fd0*/  LDL.64 R4, [R1+0xc88] ;  /* 0x000c880001047983 */ /* 0x000ee80000100a00 */
[----:B---3--:R-:W3:Y:S01]  /*10fe0*/  @P0 LDG.E.U16 R24, desc[UR8][R4.64] ;  /* 0x0000000804180981 */ /* 0x008ee2000c1e1500 */
[----:B------:R-:W-:-:S03]  /*10ff0*/  ISETP.GT.AND P1, PT, R3, 0x1, PT ;  /* 0x000000010300780c */ /* 0x000fc60003f24270 */
[----:B---3--:R0:W-:Y:S04]  /*11000*/  STL [R1+0x38], R24 ;  /* 0x0000381801007387 */ /* 0x0081e80000100800 */
[----:B0-----:R-:W3:Y:S04]  /*11010*/  LDL.LU R24, [R1+0x254c] ;  /* 0x00254c0001187983 */ /* 0x001ee80000300800 */
[----:B------:R-:W4:Y:S04]  /*11020*/  LDL R4, [R1+0xe90] ;  /* 0x000e900001047983 */ /* 0x000f280000100800 */
[----:B------:R-:W4:Y:S01]  /*11030*/  LDL R5, [R1+0xe94] ;  /* 0x000e940001057983 */ /* 0x000f220000100800 */
[----:B--2---:R-:W-:-:S02]  /*11040*/  PRMT R23, RZ, 0x7610, R23 ;  /* 0x00007610ff177816 */ /* 0x004fc40000000017 */
[----:B----4-:R-:W-:-:S04]  /*11050*/  @P1 LOP3.LUT R5, R5, R4, RZ, 0x3c, !PT ;  /* 0x0000000405051212 */ /* 0x010fc800078e3cff */
[----:B------:R-:W-:-:S04]  /*11060*/  @P1 LOP3.LUT R4, R5, R4, RZ, 0x3c, !PT ;  /* 0x0000000405041212 */ /* 0x000fc800078e3cff */
[----:B------:R-:W-:-:S05]  /*11070*/  @P1 LOP3.LUT R5, R5, R4, RZ, 0x3c, !PT ;  /* 0x0000000405051212 */ /* 0x000fca00078e3cff */
[----:B------:R-:W2:Y:S04]  /*11080*/  @P1 LDG.E.U16 R23, desc[UR8][R4.64] ;  /* 0x0000000804171981 */ /* 0x000ea8000c1e1500 */
[----:B--2---:R0:W-:Y:S04]  /*11090*/  STL [R1+0x60], R23 ;  /* 0x0000601701007387 */ /* 0x0041e80000100800 */
[----:B0-----:R-:W2:Y:S04]  /*110a0*/  LDL.LU R23, [R1+0x2548] ;  /* 0x0025480001177983 */ /* 0x001ea80000300800 */
[----:B------:R-:W4:Y:S04]  /*110b0*/  LDL R4, [R1+0xe88] ;  /* 0x000e880001047983 */ /* 0x000f280000100800 */
[----:B------:R-:W4:Y:S01]  /*110c0*/  LDL R5, [R1+0xe8c] ;  /* 0x000e8c0001057983 */ /* 0x000f220000100800 */
[----:B---3--:R-:W-:-:S02]  /*110d0*/  PRMT R24, RZ, 0x7610, R24 ;  /* 0x00007610ff187816 */ /* 0x008fc40000000018 */
[----:B----4-:R-:W-:-:S04]  /*110e0*/  @P1 LOP3.LUT R5, R5, R4, RZ, 0x3c, !PT ;  /* 0x0000000405051212 */ /* 0x010fc800078e3cff */
[----:B------:R-:W-:-:S04]  /*110f0*/  @P1 LOP3.LUT R4, R5, R4, RZ, 0x3c, !PT ;  /* 0x0000000405041212 */ /* 0x000fc800078e3cff */
[----:B------:R-:W-:-:S05]  /*11100*/  @P1 LOP3.LUT R5, R5, R4, RZ, 0x3c, !PT ;  /* 0x0000000405051212 */ /* 0x000fca00078e3cff */
[----:B------:R-:W3:Y:S01]  /*11110*/  @P1 LDG.E.U16 R24, desc[UR8][R4.64] ;  /* 0x0000000804181981 */ /* 0x000ee2000c1e1500 */
[----:B------:R-:W-:-:S03]  /*11120*/  ISETP.GT.AND P2, PT, R3, 0x2, PT ;  /* 0x000000020300780c */ /* 0x000fc60003f44270 */
[----:B---3--:R0:W-:Y:S04]  /*11130*/  STL [R1+0x5c], R24 ;  /* 0x00005c1801007387 */ /* 0x0081e80000100800 */
[----:B0-----:R-:W3:Y:S04]  /*11140*/  LDL.LU R24, [R1+0x2544] ;  /* 0x0025440001187983 */ /* 0x001ee80000300800 */
[----:B------:R-:W4:Y:S04]  /*11150*/  LDL R4, [R1+0xe80] ;  /* 0x000e800001047983 */ /* 0x000f280000100800 */
[----:B------:R-:W4:Y:S01]  /*11160*/  LDL R5, [R1+0xe84] ;  /* 0x000e840001057983 */ /* 0x000f220000100800 */
[----:B------:R-:W-:-:S02]  /*11170*/  PRMT R29, RZ, 0x7610, R29 ;  /* 0x00007610ff1d7816 */ /* 0x000fc4000000001d */
[----:B----4-:R-:W-:-:S04]  /*11180*/  @P2 LOP3.LUT R5, R5, R4, RZ, 0x3c, !PT ;  /* 0x0000000405052212 */ /* 0x010fc800078e3cff */
[----:B------:R-:W-:-:S04]  /*11190*/  @P2 LOP3.LUT R4, R5, R4, RZ, 0x3c, !PT ;  /* 0x0000000405042212 */ /* 0x000fc800078e3cff */
[----:B------:R-:W-:-:S05]  /*111a0*/  @P2 LOP3.LUT R5, R5, R4, RZ, 0x3c, !PT ;  /* 0x0000000405052212 */ /* 0x000fca00078e3cff */
[----:B------:R0:W4:Y:S04]  /*111b0*/  @P2 LDG.E.U16 R29, desc[UR8][R4.64] ;  /* 0x00000008041d2981 */ /* 0x000128000c1e1500 */
[----:B------:R-:W0:Y:S04]  /*111c0*/  LDL R4, [R1+0xe78] ;  /* 0x000e780001047983 */ /* 0x000e280000100800 */
[----:B------:R-:W0:Y:S01]  /*111d0*/  LDL R5, [R1+0xe7c] ;  /* 0x000e7c0001057983 */ /* 0x000e220000100800 */
[----:B---3--:R-:W-:Y:S02]  /*111e0*/  PRMT R24, RZ, 0x7610, R24 ;  /* 0x00007610ff187816 */ /* 0x008fe40000000018 */
[----:B0-----:R-:W-:-:S04]  /*111f0*/  @P2 LOP3.LUT R5, R5, R4, RZ, 0x3c, !PT ;  /* 0x0000000405052212 */ /* 0x001fc800078e3cff */
[----:B------:R-:W-:-:S04]  /*11200*/  @P2 LOP3.LUT R4, R5, R4, RZ, 0x3c, !PT ;  /* 0x0000000405042212 */ /* 0x000fc800078e3cff */
[----:B------:R-:W-:-:S05]  /*11210*/  @P2 LOP3.LUT R5, R5, R4, RZ, 0x3c, !PT ;  /* 0x0000000405052212 */ /* 0x000fca00078e3cff */
[----:B------:R-:W3:Y:S04]  /*11220*/  @P2 LDG.E.U16 R24, desc[UR8][R4.64] ;  /* 0x0000000804182981 */ /* 0x000ee8000c1e1500 */
[----:B----4-:R-:W-:Y:S01]  /*11230*/  STL [R1+0x2490], R29 ;  /* 0x0024901d01007387 */ /* 0x010fe20000100800 */
        /* <DEDUP_REMOVED lines=17> */
[----:B----4-:R-:W-:Y:S04]  /*11350*/  STL [R1+0x2488], R0 ;  /* 0x0024880001007387 */ /* 0x010fe80000100800 */
[----:B------:R-:W-:Y:S01]  /*11360*/  STL [R1+0x24a4], R0 ;  /* 0x0024a40001007387 */ /* 0x000fe20000100800 */
        /* <DEDUP_REMOVED lines=24> */
[----:B---3--:R-:W-:-:S02]  /*114f0*/  PRMT R24, RZ, 0x7610, R24 ;  /* 0x00007610ff187816 */ /* 0x008fc40000000018 */
[----:B----4-:R-:W-:-:S04]  /*11500*/  @P2 LOP3.LUT R5, R5, R4, RZ, 0x3c, !PT ;  /* 0x0000000405052212 */ /* 0x010fc800078e3cff */
[----:B------:R-:W-:-:S04]  /*11510*/  @P2 LOP3.LUT R4, R5, R4, RZ, 0x3c, !PT ;  /* 0x0000000405042212 */ /* 0x000fc800078e3cff */
[----:B------:R-:W-:-:S05]  /*11520*/  @P2 LOP3.LUT R5, R5, R4, RZ, 0x3c, !PT ;  /* 0x0000000405052212 */ /* 0x000fca00078e3cff */
[----:B------:R-:W3:Y:S04]  /*11530*/  @P2 LDG.E.U16 R24, desc[UR8][R4.64] ;  /* 0x0000000804182981 */ /* 0x000ee8000c1e1500 */
        /* <DEDUP_REMOVED lines=42> */
[----:B------:R-:W-:-:S02]  /*117e0*/  PRMT R9, RZ, 0x7610, R9 ;  /* 0x00007610ff097816 */ /* 0x000fc40000000009 */
[----:B----4-:R-:W-:-:S04]  /*117f0*/  @P1 LOP3.LUT R5, R5, R4, RZ, 0x3c, !PT ;  /* 0x0000000405051212 */ /* 0x010fc800078e3cff */
[----:B------:R-:W-:-:S04]  /*11800*/  @P1 LOP3.LUT R4, R5, R4, RZ, 0x3c, !PT ;  /* 0x0000000405041212 */ /* 0x000fc800078e3cff */
[----:B------:R-:W-:-:S05]  /*11810*/  @P1 LOP3.LUT R5, R5, R4, RZ, 0x3c, !PT ;  /* 0x0000000405051212 */ /* 0x000fca00078e3cff */
[----:B------:R-:W4:Y:S01]  /*11820*/  @P1 LDG.E.U16 R9, desc[UR8][R4.64] ;  /* 0x0000000804091981 */ /* 0x000f22000c1e1500 */
[----:B------:R-:W-:-:S03]  /*11830*/  ISETP.GT.AND P0, PT, R3, 0x8, PT ;  /* 0x000000080300780c */ /* 0x000fc60003f04270 */
[----:B----4-:R0:W-:Y:S04]  /*11840*/  STL [R1+0x640], R9 ;  /* 0x0006400901007387 */ /* 0x0101e80000100800 */
[----:B0-----:R-:W4:Y:S04]  /*11850*/  LDL.LU R9, [R1+0x251c] ;  /* 0x00251c0001097983 */ /* 0x001f280000300800 */
[----:B------:R-:W2:Y:S04]  /*11860*/  LDL R4, [R1+0xe20] ;  /* 0x000e200001047983 */ /* 0x000ea80000100800 */
[----:B------:R-:W2:Y:S01]  /*11870*/  LDL R5, [R1+0xe24] ;  /* 0x000e240001057983 */ /* 0x000ea20000100800 */
[----:B---3--:R-:W-:-:S02]  /*11880*/  PRMT R24, RZ, 0x7610, R24 ;  /* 0x00007610ff187816 */ /* 0x008fc40000000018 */
[----:B--2---:R-:W-:-:S04]  /*11890*/  @P0 LOP3.LUT R5, R5, R4, RZ, 0x3c, !PT ;  /* 0x0000000405050212 */ /* 0x004fc800078e3cff */
[----:B------:R-:W-:-:S04]  /*118a0*/  @P0 LOP3.LUT R4, R5, R4, RZ, 0x3c, !PT ;  /* 0x0000000405040212 */ /* 0x000fc800078e3cff */
[----:B------:R-:W-:-:S05]  /*118b0*/  @P0 LOP3.LUT R5, R5, R4, RZ, 0x3c, !PT ;  /* 0x0000000405050212 */ /* 0x000fca00078e3cff */
[----:B------:R-:W2:Y:S04]  /*118c0*/  @P0 LDG.E.U16 R24, desc[UR8][R4.64] ;  /* 0x0000000804180981 */ /* 0x000ea8000c1e1500 */
[----:B------:R-:W3:Y:S04]  /*118d0*/  LDL R4, [R1+0xe18] ;  /* 0x000e180001047983 */ /* 0x000ee80000100800 */
[----:B------:R-:W3:Y:S01]  /*118e0*/  LDL R5, [R1+0xe1c] ;  /* 0x000e1c0001057983 */ /* 0x000ee20000100800 */
[----:B------:R-:W-:-:S03]  /*118f0*/  PRMT R23, RZ, 0x7610, R23 ;  /* 0x00007610ff177816 */ /* 0x000fc60000000017 */
[----:B--2---:R-:W-:Y:S01]  /*11900*/  STL [R1+0x24a8], R24 ;  /* 0x0024a81801007387 */ /* 0x004fe20000100800 */
[----:B---3--:R-:W-:-:S04]  /*11910*/  @P0 LOP3.LUT R5, R5, R4, RZ, 0x3c, !PT ;  /* 0x0000000405050212 */ /* 0x008fc800078e3cff */
[----:B------:R-:W-:-:S04]  /*11920*/  @P0 LOP3.LUT R4, R5, R4, RZ, 0x3c, !PT ;  /* 0x0000000405040212 */ /* 0x000fc800078e3cff */
[----:B------:R-:W-:-:S05]  /*11930*/  @P0 LOP3.LUT R5, R5, R4, RZ, 0x3c, !PT ;  /* 0x0000000405050212 */ /* 0x000fca00078e3cff */
[----:B------:R0:W2:Y:S04]  /*11940*/  @P0 LDG.E.U16 R23, desc[UR8][R4.64] ;  /* 0x0000000804170981 */ /* 0x0000a8000c1e1500 */
[----:B------:R-:W0:Y:S04]  /*11950*/  LDL R4, [R1+0xe10] ;  /* 0x000e100001047983 */ /* 0x000e280000100800 */
[----:B------:R-:W0:Y:S01]  /*11960*/  LDL R5, [R1+0xe14] ;  /* 0x000e140001057983 */ /* 0x000e220000100800 */
[----:B------:R-:W-:Y:S02]  /*11970*/  ISETP.GT.AND P1, PT, R3, 0x9, PT ;  /* 0x000000090300780c */ /* 0x000fe40003f24270 */
[----:B------:R-:W-:-:S11]  /*11980*/  PRMT R8, RZ, 0x7610, R8 ;  /* 0x00007610ff087816 */ /* 0x000fd60000000008 */
[----:B0-----:R-:W-:-:S04]  /*11990*/  @P1 LOP3.LUT R5, R5, R4, RZ, 0x3c, !PT ;  /* 0x0000000405051212 */ /* 0x001fc800078e3cff */
[----:B------:R-:W-:-:S04]  /*119a0*/  @P1 LOP3.LUT R4, R5, R4, RZ, 0x3c, !PT ;  /* 0x0000000405041212 */ /* 0x000fc800078e3cff */
[----:B------:R-:W-:-:S05]  /*119b0*/  @P1 LOP3.LUT R5, R5, R4, RZ, 0x3c, !PT ;  /* 0x0000000405051212 */ /* 0x000fca00078e3cff */
[----:B------:R-:W3:Y:S04]  /*119c0*/  @P1 LDG.E.U16 R8, desc[UR8][R4.64] ;  /* 0x0000000804081981 */ /* 0x000ee8000c1e1500 */
        /* <DEDUP_REMOVED lines=11> */
[----:B------:R-:W-:Y:S02]  /*11a80*/  ISETP.GT.AND P0, PT, R3, 0xa, PT ;  /* 0x0000000a0300780c */ /* 0x000fe40003f04270 */
[----:B------:R-:W-:-:S11]  /*11a90*/  PRMT R7, RZ, 0x7610, R7 ;  /* 0x00007610ff077816 */ /* 0x000fd60000000007 */
[----:B0-----:R-:W-:-:S04]  /*11aa0*/  @P0 LOP3.LUT R5, R5, R4, RZ, 0x3c, !PT ;  /* 0x0000000405050212 */ /* 0x001fc800078e3cff */
[----:B------:R-:W-:-:S04]  /*11ab0*/  @P0 LOP3.LUT R4, R5, R4, RZ, 0x3c, !PT ;  /* 0x0000000405040212 */ /* 0x000fc800078e3cff */
[----:B------:R-:W-:-:S05]  /*11ac0*/  @P0 LOP3.LUT R5, R5, R4, RZ, 0x3c, !PT ;  /* 0x0000000405050212 */ /* 0x000fca00078e3cff */
[----:B------:R-:W2:Y:S04]  /*11ad0*/  @P0 LDG.E.U16 R7, desc[UR8][R4.64] ;  /* 0x0000000804070981 */ /* 0x000ea8000c1e1500 */
[----:B----4-:R-:W-:Y:S04]  /*11ae0*/  STL [R1+0x2494], R29 ;  /* 0x0024941d01007387 */ /* 0x010fe80000100800 */
        /* <DEDUP_REMOVED lines=12> */
[----:B------:R-:W3:Y:S04]  /*11bb0*/  LDL R4, [R1+0xdf0] ;  /* 0x000df00001047983 */ /* 0x000ee80000100800 */
[----:B------:R-:W3:Y:S01]  /*11bc0*/  LDL R5, [R1+0xdf4] ;  /* 0x000df40001057983 */ /* 0x000ee20000100800 */
[----:B------:R-:W-:-:S02]  /*11bd0*/  PRMT R17, RZ, 0x7610, R17 ;  /* 0x00007610ff117816 */ /* 0x000fc40000000011 */
[----:B---3--:R-:W-:-:S04]  /*11be0*/  @P1 LOP3.LUT R5, R5, R4, RZ, 0x3c, !PT ;  /* 0x0000000405051212 */ /* 0x008fc800078e3cff */
[----:B------:R-:W-:-:S04]  /*11bf0*/  @P1 LOP3.LUT R4, R5, R4, RZ, 0x3c, !PT ;  /* 0x0000000405041212 */ /* 0x000fc800078e3cff */
[----:B------:R-:W-:-:S05]  /*11c00*/  @P1 LOP3.LUT R5, R5, R4, RZ, 0x3c, !PT ;  /* 0x0000000405051212 */ /* 0x000fca00078e3cff */
[----:B------:R-:W3:Y:S04]  /*11c10*/  @P1 LDG.E.U16 R17, desc[UR8][R4.64] ;  /* 0x0000000804111981 */ /* 0x000ee8000c1e1500 */
[----:B---3--:R0:W-:Y:S04]  /*11c20*/  STL [R1+0x50], R17 ;  /* 0x0000501101007387 */ /* 0x0081e80000100800 */
[----:B0-----:R-:W3:Y:S04]  /*11c30*/  LDL.LU R17, [R1+0x250c] ;  /* 0x00250c0001117983 */ /* 0x001ee80000300800 */
[----:B------:R-:W2:Y:S04]  /*11c40*/  LDL R4, [R1+0xde8] ;  /* 0x000de80001047983 */ /* 0x000ea80000100800 */
[----:B------:R-:W2:Y:S01]  /*11c50*/  LDL R5, [R1+0xdec] ;  /* 0x000dec0001057983 */ /* 0x000ea20000100800 */
[----:B------:R-:W-:-:S02]  /*11c60*/  PRMT R16, RZ, 0x7610, R16 ;  /* 0x00007610ff107816 */ /* 0x000fc40000000010 */
[----:B--2---:R-:W-:-:S04]  /*11c70*/  @P1 LOP3.LUT R5, R5, R4, RZ, 0x3c, !PT ;  /* 0x0000000405051212 */ /* 0x004fc800078e3cff */
[----:B------:R-:W-:-:S04]  /*11c80*/  @P1 LOP3.LUT R4, R5, R4, RZ, 0x3c, !PT ;  /* 0x0000000405041212 */ /* 0x000fc800078e3cff */
[----:B------:R-:W-:-:S05]  /*11c90*/  @P1 LOP3.LUT R5, R5, R4, RZ, 0x3c, !PT ;  /* 0x0000000405051212 */ /* 0x000fca00078e3cff */
[----:B------:R-:W2:Y:S01]  /*11ca0*/  @P1 LDG.E.U16 R16, desc[UR8][R4.64] ;  /* 0x0000000804101981 */ /* 0x000ea2000c1e1500 */
[----:B------:R-:W-:-:S03]  /*11cb0*/  ISETP.GT.AND P0, PT, R3, 0xc, PT ;  /* 0x0000000c0300780c */ /* 0x000fc60003f04270 */
        /* <DEDUP_REMOVED lines=8> */
[----:B------:R-:W4:Y:S04]  /*11d40*/  @P0 LDG.E.U16 R21, desc[UR8][R4.64] ;  /* 0x0000000804150981 */ /* 0x000f28000c1e1500 */
        /* <DEDUP_REMOVED lines=8> */
[----:B------:R-:W3:Y:S01]  /*11dd0*/  @P0 LDG.E.U16 R20, desc[UR8][R4.64] ;  /* 0x0000000804140981 */ /* 0x000ee2000c1e1500 */
[----:B------:R-:W-:-:S03]  /*11de0*/  ISETP.GT.AND P1, PT, R3, 0xd, PT ;  /* 0x0000000d0300780c */ /* 0x000fc60003f24270 */
        /* <DEDUP_REMOVED lines=65> */
[----:B------:R0:W2:Y:S04]  /*12200*/  @P0 LDG.E.U16 R9, desc[UR8][R4.64] ;  /* 0x0000000804090981 */ /* 0x0000a8000c1e1500 */
[----:B------:R-:W0:Y:S04]  /*12210*/  LDL R4, [R1+0xd98] ;  /* 0x000d980001047983 */ /* 0x000e280000100800 */
[----:B------:R-:W0:Y:S01]  /*12220*/  LDL R5, [R1+0xd9c] ;  /* 0x000d9c0001057983 */ /* 0x000e220000100800 */
[----:B------:R-:W-:Y:S02]  /*12230*/  PRMT R8, RZ, 0x7610, R8 ;  /* 0x00007610ff087816 */ /* 0x000fe40000000008 */
[----:B0-----:R-:W-:-:S04]  /*12240*/  @P0 LOP3.LUT R5, R5, R4, RZ, 0x3c, !PT ;  /* 0x0000000405050212 */ /* 0x001fc800078e3cff */
        /* <DEDUP_REMOVED lines=25> */
[----:B------:R-:W4:Y:S04]  /*123e0*/  @P0 LDG.E.U16 R17, desc[UR8][R4.64] ;  /* 0x0000000804110981 */ /* 0x000f28000c1e1500 */
[----:B------:R-:W3:Y:S04]  /*123f0*/  LDL R4, [R1+0xd88] ;  /* 0x000d880001047983 */ /* 0x000ee80000100800 */
[----:B------:R-:W3:Y:S01]  /*12400*/  LDL R5, [R1+0xd8c] ;  /* 0x000d8c0001057983 */ /* 0x000ee20000100800 */
[----:B------:R-:W-:-:S03]  /*12410*/  PRMT R16, RZ, 0x7610, R16 ;  /* 0x00007610ff107816 */ /* 0x000fc60000000010 */
[----:B----4-:R-:W-:Y:S01]  /*12420*/  STL [R1+0x2498], R17 ;  /* 0x0024981101007387 */ /* 0x010fe20000100800 */
[----:B---3--:R-:W-:-:S04]  /*12430*/  @P0 LOP3.LUT R5, R5, R4, RZ, 0x3c, !PT ;  /* 0x0000000405050212 */ /* 0x008fc800078e3cff */
[----:B------:R-:W-:-:S04]  /*12440*/  @P0 LOP3.LUT R4, R5, R4, RZ, 0x3c, !PT ;  /* 0x0000000405040212 */ /* 0x000fc800078e3cff */
[----:B------:R-:W-:Y:S01]  /*12450*/  @P0 LOP3.LUT R5, R5, R4, RZ, 0x3c, !PT ;  /* 0x0000000405050212 */ /* 0x000fe200078e3cff */
[----:B------:R-:W-:Y:S04]  /*12460*/  STL [R1+0x249c], R17 ;  /* 0x00249c1101007387 */ /* 0x000fe80000100800 */
[----:B------:R-:W-:Y:S04]  /*12470*/  STL [R1+0x24a0], R17 ;  /* 0x0024a01101007387 */ /* 0x000fe80000100800 */
[----:B------:R0:W3:Y:S04]  /*12480*/  @P0 LDG.E.U16 R16, desc[UR8][R4.64] ;  /* 0x0000000804100981 */ /* 0x0000e8000c1e1500 */
[----:B------:R-:W0:Y:S04]  /*12490*/  LDL R4, [R1+0xd80] ;  /* 0x000d800001047983 */ /* 0x000e280000100800 */
[----:B------:R-:W0:Y:S01]  /*124a0*/  LDL R5, [R1+0xd84] ;  /* 0x000d840001057983 */ /* 0x000e220000100800 */
[----:B------:R-:W-:-:S02]  /*124b0*/  ISETP.GT.AND P1, PT, R3, 0x12, PT ;  /* 0x000000120300780c */ /* 0x000fc40003f24270 */
[----:B------:R-:W-:-:S11]  /*124c0*/  PRMT R21, RZ, 0x7610, R21 ;  /* 0x00007610ff157816 */ /* 0x000fd60000000015 */
[----:B0-----:R-:W-:-:S04]  /*124d0*/  @P1 LOP3.LUT R5, R5, R4, RZ, 0x3c, !PT ;  /* 0x0000000405051212 */ /* 0x001fc800078e3cff */
[----:B------:R-:W-:-:S04]  /*124e0*/  @P1 LOP3.LUT R4, R5, R4, RZ, 0x3c, !PT ;  /* 0x0000000405041212 */ /* 0x000fc800078e3cff */
[----:B------:R-:W-:-:S05]  /*124f0*/  @P1 LOP3.LUT R5, R5, R4, RZ, 0x3c, !PT ;  /* 0x0000000405051212 */ /* 0x000fca00078e3cff */
[----:B------:R0:W4:Y:S04]  /*12500*/  @P1 LDG.E.U16 R21, desc[UR8][R4.64] ;  /* 0x0000000804151981 */ /* 0x000128000c1e1500 */
[----:B------:R-:W0:Y:S04]  /*12510*/  LDL R4, [R1+0xd78] ;  /* 0x000d780001047983 */ /* 0x000e280000100800 */
[----:B------:R-:W0:Y:S01]  /*12520*/  LDL R5, [R1+0xd7c] ;  /* 0x000d7c0001057983 */ /* 0x000e220000100800 */
[----:B------:R-:W-:Y:S02]  /*12530*/  PRMT R20, RZ, 0x7610, R20 ;  /* 0x00007610ff147816 */ /* 0x000fe40000000014 */
[----:B0-----:R-:W-:-:S04]  /*12540*/  @P1 LOP3.LUT R5, R5, R4, RZ, 0x3c, !PT ;  /* 0x0000000405051212 */ /* 0x001fc800078e3cff */
        /* <DEDUP_REMOVED lines=11> */
[----:B------:R-:W3:Y:S04]  /*12600*/  LDL R4, [R1+0xd10] ;  /* 0x000d100001047983 */ /* 0x000ee80000100800 */
[----:B------:R-:W3:Y:S01]  /*12610*/  LDL R5, [R1+0xd14] ;  /* 0x000d140001057983 */ /* 0x000ee20000100800 */
[----:B------:R-:W-:Y:S02]  /*12620*/  ISETP.GT.AND P1, PT, R3, 0x19, PT ;  /* 0x000000190300780c */ /* 0x000fe40003f24270 */
[----:B------:R-:W-:Y:S01]  /*12630*/  PRMT R13, RZ, 0x7610, R13 ;  /* 0x00007610ff0d7816 */ /* 0x000fe2000000000d */
[----:B--2---:R-:W-:Y:S10]  /*12640*/  STL [R1+0x2480], R27 ;  /* 0x0024801b01007387 */ /* 0x004ff40000100800 */
[----:B---3--:R-:W-:-:S04]  /*12650*/  @P1 LOP3.LUT R5, R5, R4, RZ, 0x3c, !PT ;  /* 0x0000000405051212 */ /* 0x008fc800078e3cff */
        /* <DEDUP_REMOVED lines=9> */
[----:B------:R0:W3:Y:S04]  /*126f0*/  @P1 LDG.E.U16 R12, desc[UR8][R4.64] ;  /* 0x00000008040c1981 */ /* 0x0000e8000c1e1500 */
        /* <DEDUP_REMOVED lines=21> */
[----:B------:R-:W3:Y:S04]  /*12850*/  @P1 LDG.E.U16 R15, desc[UR8][R4.64] ;  /* 0x00000008040f1981 */ /* 0x000ee8000c1e1500 */
[----:B--2---:R0:W-:Y:S04]  /*12860*/  STL [R1+0x4], R2 ;  /* 0x0000040201007387 */ /* 0x0041e80000100800 */
[----:B0-----:R-:W2:Y:S04]  /*12870*/  LDL R2, [R1+0xd04] ;  /* 0x000d040001027983 */ /* 0x001ea80000100800 */
[----:B---3--:R0:W-:Y:S04]  /*12880*/  STL [R1], R15 ;  /* 0x0000000f01007387 */ /* 0x0081e80000100800 */
[----:B0-----:R-:W3:Y:S04]  /*12890*/  LDL.LU R15, [R1+0x24e4] ;  /* 0x0024e400010f7983 */ /* 0x001ee80000300800 */
[----:B------:R-:W4:Y:S04]  /*128a0*/  LDL R4, [R1+0xd50] ;  /* 0x000d500001047983 */ /* 0x000f280000100800 */
[----:B------:R-:W4:Y:S01]  /*128b0*/  LDL R5, [R1+0xd54] ;  /* 0x000d540001057983 */ /* 0x000f220000100800 */
[----:B------:R-:W-:-:S02]  /*128c0*/  ISETP.GT.AND P0, PT, R3, 0x15, PT ;  /* 0x000000150300780c */ /* 0x000fc40003f04270 */
[----:B------:R-:W-:-:S11]  /*128d0*/  PRMT R14, RZ, 0x7610, R14 ;  /* 0x00007610ff0e7816 */ /* 0x000fd6000000000e */
[----:B----4-:R-:W-:-:S04]  /*128e0*/  @P0 LOP3.LUT R5, R5, R4, RZ, 0x3c, !PT ;  /* 0x0000000405050212 */ /* 0x010fc800078e3cff */
[----:B------:R-:W-:-:S04]  /*128f0*/  @P0 LOP3.LUT R4, R5, R4, RZ, 0x3c, !PT ;  /* 0x0000000405040212 */ /* 0x000fc800078e3cff */
[----:B------:R-:W-:-:S05]  /*12900*/  @P0 LOP3.LUT R5, R5, R4, RZ, 0x3c, !PT ;  /* 0x0000000405050212 */ /* 0x000fca00078e3cff */
[----:B------:R-:W4:Y:S04]  /*12910*/  @P0 LDG.E.U16 R14, desc[UR8][R4.64] ;  /* 0x00000008040e0981 */ /* 0x000f28000c1e1500 */
[----:B----4-:R0:W-:Y:S04]  /*12920*/  STL [R1+0x1c], R14 ;  /* 0x00001c0e01007387 */ /* 0x0101e80000100800 */
[----:B0-----:R-:W4:Y:S04]  /*12930*/  LDL.LU R14, [R1+0x24e0] ;  /* 0x0024e000010e7983 */ /* 0x001f280000300800 */
        /* <DEDUP_REMOVED lines=10> */
[----:B------:R-:W3:Y:S04]  /*129e0*/  LDL R4, [R1+0xd40] ;  /* 0x000d400001047983 */ /* 0x000ee80000100800 */
[----:B------:R-:W3:Y:S01]  /*129f0*/  LDL R5, [R1+0xd44] ;  /* 0x000d440001057983 */ /* 0x000ee20000100800 */
[----:B------:R-:W-:-:S02]  /*12a00*/  PRMT R18, RZ, 0x7610, R18 ;  /* 0x00007610ff127816 */ /* 0x000fc40000000012 */
[----:B---3--:R-:W-:-:S04]  /*12a10*/  @P1 LOP3.LUT R5, R5, R4, RZ, 0x3c, !PT ;  /* 0x0000000405051212 */ /* 0x008fc800078e3cff */
[----:B------:R-:W-:-:S04]  /*12a20*/  @P1 LOP3.LUT R4, R5, R4, RZ, 0x3c, !PT ;  /* 0x0000000405041212 */ /* 0x000fc800078e3cff */
[----:B------:R-:W-:-:S05]  /*12a30*/  @P1 LOP3.LUT R5, R5, R4, RZ, 0x3c, !PT ;  /* 0x0000000405051212 */ /* 0x000fca00078e3cff */
[----:B------:R-:W3:Y:S01]  /*12a40*/  @P1 LDG.E.U16 R18, desc[UR8][R4.64] ;  /* 0x0000000804121981 */ /* 0x000ee2000c1e1500 */
[----:B------:R-:W-:Y:S02]  /*12a50*/  ISETP.GT.AND P0, PT, R3, 0x1a, PT ;  /* 0x0000001a0300780c */ /* 0x000fe40003f04270 */
[----:B------:R-:W-:Y:S01]  /*12a60*/  PRMT R11, RZ, 0x7610, R11 ;  /* 0x00007610ff0b7816 */ /* 0x000fe2000000000b */
[----:B---3--:R0:W-:Y:S04]  /*12a70*/  STL [R1+0x48], R18 ;  /* 0x0000481201007387 */ /* 0x0081e80000100800 */
[----:B0-----:R-:W3:Y:S04]  /*12a80*/  LDL.LU R18, [R1+0x24d8] ;  /* 0x0024d80001127983 */ /* 0x001ee80000300800 */
[----:B------:R-:W4:Y:S02]  /*12a90*/  LDL R5, [R1+0xd00] ;  /* 0x000d000001057983 */ /* 0x000f240000100800 */
[----:B------:R-:W-:Y:S01]  /*12aa0*/  @P0 IMAD.MOV.U32 R4, RZ, RZ, R2 ;  /* 0x000000ffff040224 */ /* 0x000fe200078e0002 */
[----:B------:R-:W-:-:S02]  /*12ab0*/  PRMT R10, RZ, 0x7610, R10 ;  /* 0x00007610ff0a7816 */ /* 0x000fc4000000000a */
[----:B------:R-:W-:Y:S01]  /*12ac0*/  PRMT R24, RZ, 0x7610, R24 ;  /* 0x00007610ff187816 */ /* 0x000fe20000000018 */
[----:B------:R-:W2:Y:S04]  /*12ad0*/  LDL R2, [R1+0xcf4] ;  /* 0x000cf40001027983 */ /* 0x000ea80000100800 */
[----:B----4-:R0:W4:Y:S04]  /*12ae0*/  @P0 LDG.E.U16 R11, desc[UR8][R4.64] ;  /* 0x00000008040b0981 */ /* 0x010128000c1e1500 */
[----:B------:R-:W0:Y:S04]  /*12af0*/  LDL R4, [R1+0xcf8] ;  /* 0x000cf80001047983 */ /* 0x000e280000100800 */
[----:B------:R-:W0:Y:S02]  /*12b00*/  LDL R5, [R1+0xcfc] ;  /* 0x000cfc0001057983 */ /* 0x000e240000100800 */
[----:B0-----:R-:W-:-:S04]  /*12b10*/  @P0 LOP3.LUT R5, R5, R4, RZ, 0x3c, !PT ;  /* 0x0000000405050212 */ /* 0x001fc800078e3cff */
[----:B------:R-:W-:-:S04]  /*12b20*/  @P0 LOP3.LUT R4, R5, R4, RZ, 0x3c, !PT ;  /* 0x0000000405040212 */ /* 0x000fc800078e3cff */
[----:B------:R-:W-:-:S05]  /*12b30*/  @P0 LOP3.LUT R5, R5, R4, RZ, 0x3c, !PT ;  /* 0x0000000405050212 */ /* 0x000fca00078e3cff */
[----:B------:R0:W4:Y:S04]  /*12b40*/  @P0 LDG.E.U16 R10, desc[UR8][R4.64] ;  /* 0x00000008040a0981 */ /* 0x000128000c1e1500 */
[----:B------:R-:W0:Y:S04]  /*12b50*/  LDL R4, [R1+0xd38] ;  /* 0x000d380001047983 */ /* 0x000e280000100800 */
[----:B------:R-:W0:Y:S02]  /*12b60*/  LDL R5, [R1+0xd3c] ;  /* 0x000d3c0001057983 */ /* 0x000e240000100800 */
[----:B0-----:R-:W-:-:S04]  /*12b70*/  @P1 LOP3.LUT R5, R5, R4, RZ, 0x3c, !PT ;  /* 0x0000000405051212 */ /* 0x001fc800078e3cff */
[----:B------:R-:W-:-:S04]  /*12b80*/  @P1 LOP3.LUT R4, R5, R4, RZ, 0x3c, !PT ;  /* 0x0000000405041212 */ /* 0x000fc800078e3cff */
[----:B------:R-:W-:-:S05]  /*12b90*/  @P1 LOP3.LUT R5, R5, R4, RZ, 0x3c, !PT ;  /* 0x0000000405051212 */ /* 0x000fca00078e3cff */
[----:B------:R0:W3:Y:S04]  /*12ba0*/  @P1 LDG.E.U16 R24, desc[UR8][R4.64] ;  /* 0x0000000804181981 */ /* 0x0000e8000c1e1500 */
        /* <DEDUP_REMOVED lines=8> */
[----:B---3--:R0:W-:Y:S04]  /*12c30*/  STL [R1+0x40], R24 ;  /* 0x0000401801007387 */ /* 0x0081e80000100800 */
[----:B0-----:R-:W3:Y:S04]  /*12c40*/  LDL R24, [R1+0xce4] ;  /* 0x000ce40001187983 */ /* 0x001ee80000100800 */
        /* <DEDUP_REMOVED lines=9> */
[----:B------:R-:W-:Y:S02]  /*12ce0*/  ISETP.GT.AND P1, PT, R3, 0x1b, PT ;  /* 0x0000001b0300780c */ /* 0x000fe40003f24270 */
[----:B------:R-:W-:Y:S01]  /*12cf0*/  PRMT R15, RZ, 0x7610, R15 ;  /* 0x00007610ff0f7816 */ /* 0x000fe2000000000f */
[----:B----4-:R0:W-:Y:S04]  /*12d00*/  STL [R1+0x5d0], R25 ;  /* 0x0005d01901007387 */ /* 0x0101e80000100800 */
[----:B0-----:R-:W4:Y:S04]  /*12d10*/  LDL.LU R25, [R1+0x24d0] ;  /* 0x0024d00001197983 */ /* 0x001f280000300800 */
[----:B------:R-:W3:Y:S02]  /*12d20*/  LDL R5, [R1+0xcf0] ;  /* 0x000cf00001057983 */ /* 0x000ee40000100800 */
[----:B------:R-:W-:Y:S01]  /*12d30*/  @P1 IMAD.MOV.U32 R4, RZ, RZ, R2 ;  /* 0x000000ffff041224 */ /* 0x000fe200078e0002 */
[----:B------:R-:W-:-:S02]  /*12d40*/  PRMT R14, RZ, 0x7610, R14 ;  /* 0x00007610ff0e7816 */ /* 0x000fc4000000000e */
[----:B------:R-:W-:Y:S01]  /*12d50*/  ISETP.GT.AND P0, PT, R3, 0x1c, PT ;  /* 0x0000001c0300780c */ /* 0x000fe20003f04270 */
[----:B------:R-:W4:Y:S04]  /*12d60*/  LDL R2, [R1+0xcd4] ;  /* 0x000cd40001027983 */ /* 0x000f280000100800 */
[----:B---3--:R0:W3:Y:S04]  /*12d70*/  @P1 LDG.E.U16 R15, desc[UR8][R4.64] ;  /* 0x00000008040f1981 */ /* 0x0080e8000c1e1500 */
[----:B------:R-:W0:Y:S04]  /*12d80*/  LDL R4, [R1+0xce8] ;  /* 0x000ce80001047983 */ /* 0x000e280000100800 */
[----:B------:R-:W0:Y:S02]  /*12d90*/  LDL R5, [R1+0xcec] ;  /* 0x000cec0001057983 */ /* 0x000e240000100800 */
[----:B0-----:R-:W-:-:S04]  /*12da0*/  @P1 LOP3.LUT R5, R5, R4, RZ, 0x3c, !PT ;  /* 0x0000000405051212 */ /* 0x001fc800078e3cff */
[----:B------:R-:W-:-:S04]  /*12db0*/  @P1 LOP3.LUT R4, R5, R4, RZ, 0x3c, !PT ;  /* 0x0000000405041212 */ /* 0x000fc800078e3cff */
[----:B------:R-:W-:-:S05]  /*12dc0*/  @P1 LOP3.LUT R5, R5, R4, RZ, 0x3c, !PT ;  /* 0x0000000405051212 */ /* 0x000fca00078e3cff */
[----:B------:R0:W3:Y:S04]  /*12dd0*/  @P1 LDG.E.U16 R14, desc[UR8][R4.64] ;  /* 0x00000008040e1981 */ /* 0x0000e8000c1e1500 */
[----:B------:R-:W2:Y:S01]  /*12de0*/  LDL R5, [R1+0xce0] ;  /* 0x000ce00001057983 */ /* 0x000ea20000100800 */
[----:B------:R-:W-:Y:S01]  /*12df0*/  PRMT R19, RZ, 0x7610, R19 ;  /* 0x00007610ff137816 */ /* 0x000fe20000000013 */
[----:B0-----:R-:W-:Y:S01]  /*12e00*/  @P0 IMAD.MOV.U32 R4, RZ, RZ, R24 ;  /* 0x000000ffff040224 */ /* 0x001fe200078e0018 */
[----:B------:R-:W-:Y:S01]  /*12e10*/  PRMT R18, RZ, 0x7610, R18 ;  /* 0x00007610ff127816 */ /* 0x000fe20000000012 */
[----:B------:R-:W3:Y:S04]  /*12e20*/  LDL R24, [R1+0xccc] ;  /* 0x000ccc0001187983 */ /* 0x000ee80000100800 */
[----:B--2---:R-:W2:Y:S04]  /*12e30*/  @P0 LDG.E.U16 R19, desc[UR8][R4.64] ;  /* 0x0000000804130981 */ /* 0x004ea8000c1e1500 */
[----:B------:R-:W4:Y:S04]  /*12e40*/  LDL R4, [R1+0xcd8] ;  /* 0x000cd80001047983 */ /* 0x000f280000100800 */
[----:B------:R-:W4:Y:S01]  /*12e50*/  LDL R5, [R1+0xcdc] ;  /* 0x000cdc0001057983 */ /* 0x000f220000100800 */
[----:B------:R-:W-:-:S03]  /*12e60*/  ISETP.GT.AND P1, PT, R3, 0x1d, PT ;  /* 0x0000001d0300780c */ /* 0x000fc60003f24270 */
[----:B--2---:R-:W-:Y:S01]  /*12e70*/  STL [R1+0x2468], R19 ;  /* 0x0024681301007387 */ /* 0x004fe20000100800 */
[----:B----4-:R-:W-:-:S04]  /*12e80*/  @P0 LOP3.LUT R5, R5, R4, RZ, 0x3c, !PT ;  /* 0x0000000405050212 */ /* 0x010fc800078e3cff */
[----:B------:R-:W-:-:S04]  /*12e90*/  @P0 LOP3.LUT R4, R5, R4, RZ, 0x3c, !PT ;  /* 0x0000000405040212 */ /* 0x000fc800078e3cff */
[----:B------:R-:W-:Y:S01]  /*12ea0*/  @P0 LOP3.LUT R5, R5, R4, RZ, 0x3c, !PT ;  /* 0x0000000405050212 */ /* 0x000fe200078e3cff */
[----:B------:R-:W-:Y:S04]  /*12eb0*/  STL [R1+0x246c], R19 ;  /* 0x00246c1301007387 */ /* 0x000fe80000100800 */
[----:B------:R-:W-:Y:S04]  /*12ec0*/  STL [R1+0x2470], R19 ;  /* 0x0024701301007387 */ /* 0x000fe80000100800 */
[----:B------:R0:W2:Y:S04]  /*12ed0*/  @P0 LDG.E.U16 R18, desc[UR8][R4.64] ;  /* 0x0000000804120981 */ /* 0x0000a8000c1e1500 */
[----:B------:R-:W4:Y:S01]  /*12ee0*/  LDL R5, [R1+0xcd0] ;  /* 0x000cd00001057983 */ /* 0x000f220000100800 */
[----:B------:R-:W-:Y:S01]  /*12ef0*/  PRMT R26, RZ, 0x7610, R26 ;  /* 0x00007610ff1a7816 */ /* 0x000fe2000000001a */
[----:B0-----:R-:W-:-:S02]  /*12f00*/  @P1 IMAD.MOV.U32 R4, RZ, RZ, R2 ;  /* 0x000000ffff041224 */ /* 0x001fc400078e0002 */
[----:B--2---:R-:W-:Y:S04]  /*12f10*/  STL [R1+0x2474], R18 ;  /* 0x0024741201007387 */ /* 0x004fe80000100800 */
[----:B------:R-:W-:Y:S01]  /*12f20*/  STL [R1+0x2478], R18 ;  /* 0x0024781201007387 */ /* 0x000fe20000100800 */
[----:B------:R-:W-:-:S03]  /*12f30*/  PRMT R25, RZ, 0x7610, R25 ;  /* 0x00007610ff197816 */ /* 0x000fc60000000019 */
[----:B------:R-:W2:Y:S04]  /*12f40*/  LDL R2, [R1+0xcbc] ;  /* 0x000cbc0001027983 */ /* 0x000ea80000100800 */
[----:B----4-:R3:W4:Y:S04]  /*12f50*/  @P1 LDG.E.U16 R26, desc[UR8][R4.64] ;  /* 0x00000008041a1981 */ /* 0x010728000c1e1500 */
[----:B------:R-:W2:Y:S01]  /*12f60*/  LDL R5, [R1+0xcc8] ;  /* 0x000cc80001057983 */ /* 0x000ea20000100800 */
[----:B---3--:R-:W-:-:S03]  /*12f70*/  @P1 IMAD.MOV.U32 R4, RZ, RZ, R24 ;  /* 0x000000ffff041224 */ /* 0x008fc600078e0018 */
[----:B----4-:R-:W-:Y:S04]  /*12f80*/  STL [R1+0x243c], R26 ;  /* 0x00243c1a01007387 */ /* 0x010fe80000100800 */
[----:B------:R-:W-:Y:S04]  /*12f90*/  STL [R1+0x2440], R26 ;  /* 0x0024401a01007387 */ /* 0x000fe80000100800 */
[----:B------:R-:W-:Y:S04]  /*12fa0*/  STL [R1+0x2444], R26 ;  /* 0x0024441a01007387 */ /* 0x000fe80000100800 */
[----:B------:R-:W-:Y:S04]  /*12fb0*/  STL [R1+0x247c], R26 ;  /* 0x00247c1a01007387 */ /* 0x000fe80000100800 */
[----:B--2---:R0:W2:Y:S01]  /*12fc0*/  @P1 LDG.E.U16 R25, desc[UR8][R4.64] ;  /* 0x0000000804191981 */ /* 0x0040a2000c1e1500 */
[----:B------:R-:W-:-:S02]  /*12fd0*/  ISETP.GT.AND P0, PT, R3, 0x1e, PT ;  /* 0x0000001e0300780c */ /* 0x000fc40003f04270 */
[----:B------:R-:W-:Y:S01]  /*12fe0*/  PRMT R28, RZ, 0x7610, R28 ;  /* 0x00007610ff1c7816 */ /* 0x000fe2000000001c */
[----:B------:R-:W3:Y:S04]  /*12ff0*/  LDL R24, [R1+0x127c] ;  /* 0x00127c0001187983 */ /* 0x000ee80000100800 */
[----:B------:R-:W0:Y:S04]  /*13000*/  LDL R4, [R1+0xcc0] ;  /* 0x000cc00001047983 */ /* 0x000e280000100800 */
[----:B------:R-:W0:Y:S02]  /*13010*/  LDL R5, [R1+0xcc4] ;  /* 0x000cc40001057983 */ /* 0x000e240000100800 */
[----:B0-----:R-:W-:-:S04]  /*13020*/  @P0 LOP3.LUT R5, R5, R4, RZ, 0x3c, !PT ;  /* 0x0000000405050212 */ /* 0x001fc800078e3cff */
[----:B------:R-:W-:-:S04]  /*13030*/  @P0 LOP3.LUT R4, R5, R4, RZ, 0x3c, !PT ;  /* 0x0000000405040212 */ /* 0x000fc800078e3cff */
[----:B------:R-:W-:-:S05]  /*13040*/  @P0 LOP3.LUT R5, R5, R4, RZ, 0x3c, !PT ;  /* 0x0000000405050212 */ /* 0x000fca00078e3cff */
[----:B------:R-:W4:Y:S04]  /*13050*/  @P0 LDG.E.U16 R28, desc[UR8][R4.64] ;  /* 0x00000008041c0981 */ /* 0x000f28000c1e1500 */
[----:B--2---:R-:W-:Y:S04]  /*13060*/  STL [R1+0x2448], R25 ;  /* 0x0024481901007387 */ /* 0x004fe80000100800 */
[----:B------:R-:W-:Y:S04]  /*13070*/  STL [R1+0x244c], R25 ;  /* 0x00244c1901007387 */ /* 0x000fe80000100800 */
[----:B----4-:R0:W-:Y:S04]  /*13080*/  STL [R1+0x14], R28 ;  /* 0x0000141c01007387 */ /* 0x0101e80000100800 */
[----:B0-----:R-:W2:Y:S04]  /*13090*/  LDL.LU R28, [R1+0x24cc] ;  /* 0x0024cc00011c7983 */ /* 0x001ea80000300800 */
[----:B------:R-:W4:Y:S01]  /*130a0*/  LDL R5, [R1+0xcb8] ;  /* 0x000cb80001057983 */ /* 0x000f220000100800 */
[----:B------:R-:W-:-:S02]  /*130b0*/  @P0 IMAD.MOV.U32 R4, RZ, RZ, R2 ;  /* 0x000000ffff040224 */ /* 0x000fc400078e0002 */
[----:B------:R-:W0:Y:S01]  /*130c0*/  S2R R2, SR_TID.X ;  /* 0x0000000000027919 */ /* 0x000e220000002100 */
[----:B--2---:R-:W-:-:S06]  /*130d0*/  PRMT R28, RZ, 0x7610, R28 ;  /* 0x00007610ff1c7816 */ /* 0x004fcc000000001c */
[----:B----4-:R-:W2:Y:S01]  /*130e0*/  @P0 LDG.E.U16 R28, desc[UR8][R4.64] ;  /* 0x00000008041c0981 */ /* 0x010ea2000c1e1500 */
[----:B0-----:R-:W-:-:S04]  /*130f0*/  LOP3.LUT R2, R2, 0x1f, RZ, 0xc0, !PT ;  /* 0x0000001f02027812 */ /* 0x001fc800078ec0ff */
[----:B------:R-:W-:Y:S02]  /*13100*/  ISETP.GE.AND P0, PT, R2, R3, PT ;  /* 0x000000030200720c */ /* 0x000fe40003f06270 */
[----:B------:R-:W-:Y:S01]  /*13110*/  ISETP.GT.AND P1, PT, R3, 0x1f, PT ;  /* 0x0000001f0300780c */ /* 0x000fe20003f24270 */
[----:B--2---:R0:W-:Y:S04]  /*13120*/  STL [R1+0x10], R28 ;  /* 0x0000101c01007387 */ /* 0x0041e80000100800 */
[----:B0-----:R-:W2:Y:S04]  /*13130*/  LDL.LU R28, [R1+0x24c8] ;  /* 0x0024c800011c7983 */ /* 0x001ea80000300800 */
[----:B------:R-:W4:Y:S04]  /*13140*/  LDL R4, [R1+0xcb0] ;  /* 0x000cb00001047983 */ /* 0x000f280000100800 */
[----:B------:R-:W4:Y:S04]  /*13150*/  LDL R5, [R1+0xcb4] ;  /* 0x000cb40001057983 */ /* 0x000f280000100800 */
[----:B------:R-:W3:Y:S01]  /*13160*/  LDL.LU R2, [R1+0x24c4] ;  /* 0x0024c40001027983 */ /* 0x000ee20000300800 */
[----:B----4-:R-:W-:-:S04]  /*13170*/  @P1 LOP3.LUT R5, R5, R4, RZ, 0x3c, !PT ;  /* 0x0000000405051212 */ /* 0x010fc800078e3cff */
[C---:B------:R-:W-:Y:S02]  /*13180*/  @P1 LOP3.LUT R4, R5.reuse, R4, RZ, 0x3c, !PT ;  /* 0x0000000405041212 */ /* 0x040fe400078e3cff */
[----:B---3--:R-:W-:Y:S02]  /*13190*/  PRMT R2, RZ, 0x7610, R2 ;  /* 0x00007610ff027816 */ /* 0x008fe40000000002 */
        /* <DEDUP_REMOVED lines=10> */
[----:B------:R0:W3:Y:S01]  /*13240*/  @P1 LDG.E.U16 R2, desc[UR8][R4.64] ;  /* 0x0000000804021981 */ /* 0x0000e2000c1e1500 */
[----:B------:R-:W-:Y:S01]  /*13250*/  PRMT R0, RZ, 0x7610, R0 ;  /* 0x00007610ff007816 */ /* 0x000fe20000000000 */
[----:B0-----:R-:W-:Y:S02]  /*13260*/  @!P0 IMAD.MOV.U32 R4, RZ, RZ, R24 ;  /* 0x000000ffff048224 */ /* 0x001fe400078e0018 */
[----:B--2---:R-:W-:Y:S01]  /*13270*/  @!P0 IMAD.MOV.U32 R5, RZ, RZ, R28 ;  /* 0x000000ffff058224 */ /* 0x004fe200078e001c */
[----:B------:R-:W-:Y:S06]  /*13280*/  BAR.SYNC.DEFER_BLOCKING 0x0 ;  /* 0x0000000000007b1d */ /* 0x000fec0000010000 */
[----:B------:R-:W2:Y:S04]  /*13290*/  @!P0 LDG.E.U16 R0, desc[UR8][R4.64] ;  /* 0x0000000804008981 */ /* 0x000ea8000c1e1500 */
[----:B---3--:R0:W-:Y:S04]  /*132a0*/  STL [R1+0x34], R2 ;  /* 0x0000340201007387 */ /* 0x0081e80000100800 */
[----:B0-----:R-:W3:Y:S04]  /*132b0*/  LDL.LU R2, [R1+0x24bc] ;  /* 0x0024bc0001027983 */ /* 0x001ee80000300800 */
[----:B------:R-:W4:Y:S04]  /*132c0*/  LDL.LU R24, [R1+0x2c] ;  /* 0x00002c0001187983 */ /* 0x000f280000300800 */
[----:B------:R-:W-:Y:S04]  /*132d0*/  STL [R1+0x12c4], R28 ;  /* 0x0012c41c01007387 */ /* 0x000fe80000100800 */
[----:B------:R-:W3:Y:S04]  /*132e0*/  LDL R4, [R1+0x1278] ;  /* 0x0012780001047983 */ /* 0x000ee80000100800 */
[----:B------:R-:W3:Y:S01]  /*132f0*/  LDL R5, [R1+0x1290] ;  /* 0x0012900001057983 */ /* 0x000ee20000100800 */
[----:B------:R-:W-:-:S03]  /*13300*/  PRMT R3, RZ, 0x7610, R3 ;  /* 0x00007610ff037816 */ /* 0x000fc60000000003 */
[----:B--2---:R0:W-:Y:S04]  /*13310*/  STL [R1+0x644], R0 ;  /* 0x0006440001007387 */ /* 0x0041e80000100800 */
[----:B0-----:R-:W2:Y:S01]  /*13320*/  LDL.LU R0, [R1+0x38] ;  /* 0x0000380001007983 */ /* 0x001ea20000300800 */
[----:B---3--:R-:W-:-:S04]  /*13330*/  @!P0 LOP3.LUT R5, R5, R4, RZ, 0x3c, !PT ;  /* 0x0000000405058212 */ /* 0x008fc800078e3cff */
[----:B------:R-:W-:-:S04]  /*13340*/  @!P0 LOP3.LUT R4, R5, R4, RZ, 0x3c, !PT ;  /* 0x0000000405048212 */ /* 0x000fc800078e3cff */
[----:B------:R-:W-:-:S05]  /*13350*/  @!P0 LOP3.LUT R5, R5, R4, RZ, 0x3c, !PT ;  /* 0x0000000405058212 */ /* 0x000fca00078e3cff */
[----:B------:R0:W3:Y:S04]  /*13360*/  @!P0 LDG.E.U16 R3, desc[UR8][R4.64] ;  /* 0x0000000804038981 */ /* 0x0000e8000c1e1500 */
[----:B------:R-:W0:Y:S04]  /*13370*/  LDL R4, [R1+0xea0] ;  /* 0x000ea00001047983 */ /* 0x000e280000100800 */
[----:B------:R-:W0:Y:S01]  /*13380*/  LDL R5, [R1+0x1208] ;  /* 0x0012080001057983 */ /* 0x000e220000100800 */
[----:B------:R-:W-:Y:S02]  /*13390*/  PRMT R2, RZ, 0x7610, R2 ;  /* 0x00007610ff027816 */ /* 0x000fe40000000002 */
[----:B0-----:R-:W-:-:S04]  /*133a0*/  @!P0 LOP3.LUT R5, R5, R4, RZ, 0x3c, !PT ;  /* 0x0000000405058212 */ /* 0x001fc800078e3cff */
[----:B------:R-:W-:-:S04]  /*133b0*/  @!P0 LOP3.LUT R4, R5, R4, RZ, 0x3c, !PT ;  /* 0x0000000405048212 */ /* 0x000fc800078e3cff */
[----:B------:R-:W-:-:S05]  /*133c0*/  @!P0 LOP3.LUT R5, R5, R4, RZ, 0x3c, !PT ;  /* 0x0000000405058212 */ /* 0x000fca00078e3cff */
[----:B------:R-:W4:Y:S04]  /*133d0*/  @!P0 LDG.E.U16 R2, desc[UR8][R4.64] ;  /* 0x0000000804028981 */ /* 0x000f28000c1e1500 */
[----:B---3--:R-:W-:Y:S04]  /*133e0*/  STL [R1+0x2400], R3 ;  /* 0x0024000301007387 */ /* 0x008fe80000100800 */
[----:B------:R-:W-:Y:S04]  /*133f0*/  STL [R1+0x2404], R3 ;  /* 0x0024040301007387 */ /* 0x000fe80000100800 */
[----:B------:R-:W-:Y:S04]  /*13400*/  STL [R1+0x2408], R3 ;  /* 0x0024080301007387 */ /* 0x000fe80000100800 */
[----:B----4-:R0:W-:Y:S04]  /*13410*/  STL [R1+0x30], R2 ;  /* 0x0000300201007387 */ /* 0x0101e80000100800 */
[----:B0-----:R-:W3:Y:S04]  /*13420*/  LDL.LU R2, [R1+0x24b8] ;  /* 0x0024b80001027983 */ /* 0x001ee80000300800 */
[----:B------:R-:W4:Y:S04]  /*13430*/  LDL R4, [R1+0x11f0] ;  /* 0x0011f00001047983 */ /* 0x000f280000100800 */
[----:B------:R-:W4:Y:S01]  /*13440*/  LDL R5, [R1+0x11f4] ;  /* 0x0011f40001057983 */ /* 0x000f220000100800 */
[----:B---3--:R-:W-:-:S02]  /*13450*/  PRMT R2, RZ, 0x7610, R2 ;  /* 0x00007610ff027816 */ /* 0x008fc40000000002 */
[----:B----4-:R-:W-:-:S04]  /*13460*/  @!P0 LOP3.LUT R5, R5, R4, RZ, 0x3c, !PT ;  /* 0x0000000405058212 */ /* 0x010fc800078e3cff */
[----:B------:R-:W-:-:S04]  /*13470*/  @!P0 LOP3.LUT R4, R5, R4, RZ, 0x3c, !PT ;  /* 0x0000000405048212 */ /* 0x000fc800078e3cff */
[----:B------:R-:W-:-:S05]  /*13480*/  @!P0 LOP3.LUT R5, R5, R4, RZ, 0x3c, !PT ;  /* 0x0000000405058212 */ /* 0x000fca00078e3cff */
[----:B------:R-:W3:Y:S04]  /*13490*/  @!P0 LDG.E.U16 R2, desc[UR8][R4.64] ;  /* 0x0000000804028981 */ /* 0x000ee8000c1e1500 */
[----:B---3--:R0:W-:Y:S04]  /*134a0*/  STL [R1+0x3c], R2 ;  /* 0x00003c0201007387 */ /* 0x0081e80000100800 */
        /* <DEDUP_REMOVED lines=12> */
[----:B------:R-:W-:-:S02]  /*13570*/  PRMT R25, RZ, 0x7610, R25 ;  /* 0x00007610ff197816 */ /* 0x000fc40000000019 */
[----:B----4-:R-:W-:-:S04]  /*13580*/  @!P0 LOP3.LUT R5, R5, R4, RZ, 0x3c, !PT ;  /* 0x0000000405058212 */ /* 0x010fc800078e3cff */
[----:B------:R-:W-:-:S04]  /*13590*/  @!P0 LOP3.LUT R4, R5, R4, RZ, 0x3c, !PT ;  /* 0x0000000405048212 */ /* 0x000fc800078e3cff */
[----:B------:R-:W-:-:S05]  /*135a0*/  @!P0 LOP3.LUT R5, R5, R4, RZ, 0x3c, !PT ;  /* 0x0000000405058212 */ /* 0x000fca00078e3cff */
[----:B------:R0:W4:Y:S04]  /*135b0*/  @!P0 LDG.E.U16 R25, desc[UR8][R4.64] ;  /* 0x0000000804198981 */ /* 0x000128000c1e1500 */
[----:B------:R-:W0:Y:S04]  /*135c0*/  LDL R4, [R1+0x1190] ;  /* 0x0011900001047983 */ /* 0x000e280000100800 */
[----:B------:R-:W0:Y:S01]  /*135d0*/  LDL R5, [R1+0x1194] ;  /* 0x0011940001057983 */ /* 0x000e220000100800 */
[----:B---3--:R-:W-:Y:S02]  /*135e0*/  PRMT R2, RZ, 0x7610, R2 ;  /* 0x00007610ff027816 */ /* 0x008fe40000000002 */
[----:B0-----:R-:W-:-:S04]  /*135f0*/  @!P0 LOP3.LUT R5, R5, R4, RZ, 0x3c, !PT ;  /* 0x0000000405058212 */ /* 0x001fc800078e3cff */
[----:B------:R-:W-:-:S04]  /*13600*/  @!P0 LOP3.LUT R4, R5, R4, RZ, 0x3c, !PT ;  /* 0x0000000405048212 */ /* 0x000fc800078e3cff */
[----:B------:R-:W-:-:S05]  /*13610*/  @!P0 LOP3.LUT R5, R5, R4, RZ, 0x3c, !PT ;  /* 0x0000000405058212 */ /* 0x000fca00078e3cff */
[----:B------:R-:W3:Y:S04]  /*13620*/  @!P0 LDG.E.U16 R2, desc[UR8][R4.64] ;  /* 0x0000000804028981 */ /* 0x000ee8000c1e1500 */
[----:B----4-:R0:W-:Y:S04]  /*13630*/  STL [R1+0x54], R25 ;  /* 0x0000541901007387 */ /* 0x0101e80000100800 */
[----:B0-----:R-:W4:Y:S04]  /*13640*/  LDL R25, [R1+0x1114] ;  /* 0x0011140001197983 */ /* 0x001f280000100800 */
[----:B---3--:R0:W-:Y:S04]  /*13650*/  STL [R1+0x58], R2 ;  /* 0x0000580201007387 */ /* 0x0081e80000100800 */
[----:B0-----:R-:W3:Y:S04]  /*13660*/  LDL.LU R2, [R1+0x24ac] ;  /* 0x0024ac0001027983 */ /* 0x001ee80000300800 */
[----:B------:R-:W2:Y:S04]  /*13670*/  LDL R4, [R1+0x1170] ;  /* 0x0011700001047983 */ /* 0x000ea80000100800 */
[----:B------:R-:W2:Y:S01]  /*13680*/  LDL R5, [R1+0x1174] ;  /* 0x0011740001057983 */ /* 0x000ea20000100800 */
[----:B---3--:R-:W-:-:S02]  /*13690*/  PRMT R2, RZ, 0x7610, R2 ;  /* 0x00007610ff027816 */ /* 0x008fc40000000002 */
[----:B--2---:R-:W-:-:S04]  /*136a0*/  @!P0 LOP3.LUT R5, R5, R4, RZ, 0x3c, !PT ;  /* 0x0000000405058212 */ /* 0x004fc800078e3cff */
[----:B------:R-:W-:-:S04]  /*136b0*/  @!P0 LOP3.LUT R4, R5, R4, RZ, 0x3c, !PT ;  /* 0x0000000405048212 */ /* 0x000fc800078e3cff */
[----:B------:R-:W-:-:S05]  /*136c0*/  @!P0 LOP3.LUT R5, R5, R4, RZ, 0x3c, !PT ;  /* 0x0000000405058212 */ /* 0x000fca00078e3cff */
[----:B------:R-:W2:Y:S04]  /*136d0*/  @!P0 LDG.E.U16 R2, desc[UR8][R4.64] ;  /* 0x0000000804028981 */ /* 0x000ea8000c1e1500 */
[----:B--2---:R0:W-:Y:S04]  /*136e0*/  STL [R1+0x68], R2 ;  /* 0x0000680201007387 */ /* 0x0041e80000100800 */
[----:B------:R-:W2:Y:S04]  /*136f0*/  LDL R4, [R1+0x1150] ;  /* 0x0011500001047983 */ /* 0x000ea80000100800 */
[----:B------:R-:W2:Y:S01]  /*13700*/  LDL R5, [R1+0x1154] ;  /* 0x0011540001057983 */ /* 0x000ea20000100800 */
[----:B0-----:R-:W0:Y:S02]  /*13710*/  S2R R2, SR_TID.X ;  /* 0x0000000000027919 */ /* 0x001e240000002100 */
[----:B0-----:R-:W-:-:S05]  /*13720*/  LOP3.LUT R2, R2, 0x3f, RZ, 0xc0, !PT ;  /* 0x0000003f02027812 */ /* 0x001fca00078ec0ff */
[----:B------:R-:W-:-:S05]  /*13730*/  IMAD.SHL.U32 R2, R2, 0x2, RZ ;  /* 0x0000000202027824 */ /* 0x000fca00078e00ff */
[----:B------:R0:W-:Y:S02]  /*13740*/  STS.U16 [R2+UR5+0x4000], R24 ;  /* 0x0040001802007988 */ /* 0x0001e40008000405 */
[----:B0-----:R-:W-:Y:S02]  /*13750*/  PRMT R2, RZ, 0x7610, R2 ;  /* 0x00007610ff027816 */ /* 0x001fe40000000002 */
[----:B------:R-:W3:Y:S01]  /*13760*/  LDL.LU R24, [R1+0x24a8] ;  /* 0x0024a80001187983 */ /* 0x000ee20000300800 */
[----:B--2---:R-:W-:-:S04]  /*13770*/  @!P0 LOP3.LUT R5, R5, R4, RZ, 0x3c, !PT ;  /* 0x0000000405058212 */ /* 0x004fc800078e3cff */
[----:B------:R-:W-:-:S04]  /*13780*/  @!P0 LOP3.LUT R4, R5, R4, RZ, 0x3c, !PT ;  /* 0x0000000405048212 */ /* 0x000fc800078e3cff */
[----:B------:R-:W-:-:S05]  /*13790*/  @!P0 LOP3.LUT R5, R5, R4, RZ, 0x3c, !PT ;  /* 0x0000000405058212 */ /* 0x000fca00078e3cff */
[----:B------:R-:W2:Y:S04]  /*137a0*/  @!P0 LDG.E.U16 R2, desc[UR8][R4.64] ;  /* 0x0000000804028981 */ /* 0x000ea8000c1e1500 */
[----:B--2---:R0:W-:Y:S04]  /*137b0*/  STL [R1+0x64], R2 ;  /* 0x0000640201007387 */ /* 0x0041e80000100800 */
[----:B------:R-:W2:Y:S04]  /*137c0*/  LDL R4, [R1+0x1130] ;  /* 0x0011300001047983 */ /* 0x000ea80000100800 */
[----:B------:R-:W2:Y:S01]  /*137d0*/  LDL R5, [R1+0x1134] ;  /* 0x0011340001057983 */ /* 0x000ea20000100800 */
[----:B0-----:R-:W0:Y:S01]  /*137e0*/  S2R R2, SR_TID.X ;  /* 0x0000000000027919 */ /* 0x001e220000002100 */
[----:B------:R-:W-:-:S02]  /*137f0*/  PRMT R26, RZ, 0x7610, R26 ;  /* 0x00007610ff1a7816 */ /* 0x000fc4000000001a */
[----:B0-----:R-:W-:-:S05]  /*13800*/  LOP3.LUT R2, R2, 0x3f, RZ, 0xc0, !PT ;  /* 0x0000003f02027812 */ /* 0x001fca00078ec0ff */
[----:B------:R-:W-:-:S05]  /*13810*/  IMAD.SHL.U32 R2, R2, 0x2, RZ ;  /* 0x0000000202027824 */ /* 0x000fca00078e00ff */
[----:B------:R0:W-:Y:S04]  /*13820*/  STS.U16 [R2+UR5+0x4080], R0 ;  /* 0x0040800002007988 */ /* 0x0001e80008000405 */
[----:B0-----:R-:W3:Y:S01]  /*13830*/  LDL.LU R0, [R1+0x24a4] ;  /* 0x0024a40001007983 */ /* 0x001ee20000300800 */
[----:B--2---:R-:W-:-:S04]  /*13840*/  @!P0 LOP3.LUT R5, R5, R4, RZ, 0x3c, !PT ;  /* 0x0000000405058212 */ /* 0x004fc800078e3cff */
[----:B------:R-:W-:-:S04]  /*13850*/  @!P0 LOP3.LUT R4, R5, R4, RZ, 0x3c, !PT ;  /* 0x0000000405048212 */ /* 0x000fc800078e3cff */
[----:B------:R-:W-:-:S05]  /*13860*/  @!P0 LOP3.LUT R5, R5, R4, RZ, 0x3c, !PT ;  /* 0x0000000405058212 */ /* 0x000fca00078e3cff */
[----:B------:R4:W2:Y:S04]  /*13870*/  @!P0 LDG.E.U16 R26, desc[UR8][R4.64] ;  /* 0x00000008041a8981 */ /* 0x0008a8000c1e1500 */
[----:B------:R-:W3:Y:S01]  /*13880*/  LDL R5, [R1+0x1110] ;  /* 0x0011100001057983 */ /* 0x000ee20000100800 */
[----:B------:R-:W-:Y:S01]  /*13890*/  PRMT R18, RZ, 0x7610, R18 ;  /* 0x00007610ff127816 */ /* 0x000fe20000000012 */
[----:B----4-:R-:W-:Y:S02]  /*138a0*/  @!P0 IMAD.MOV.U32 R4, RZ, RZ, R25 ;  /* 0x000000ffff048224 */ /* 0x010fe400078e0019 */
[----:B--2---:R0:W-:Y:S04]  /*138b0*/  STL [R1+0xc0], R26 ;  /* 0x0000c01a01007387 */ /* 0x0041e80000100800 */
[----:B---3--:R-:W-:Y:S04]  /*138c0*/  STS.U16 [R2+UR5+0x4800], R24 ;  /* 0x0048001802007988 */ /* 0x008fe80008000405 */
[----:B------:R1:W-:Y:S04]  /*138d0*/  STS.U16 [R2+UR5+0x4880], R23 ;  /* 0x0048801702007988 */ /* 0x0003e80008000405 */
[----:B------:R2:W3:Y:S04]  /*138e0*/  @!P0 LDG.E.U16 R18, desc[UR8][R4.64] ;  /* 0x0000000804128981 */ /* 0x0004e8000c1e1500 */
[----:B0-----:R-:W4:Y:S04]  /*138f0*/  LDL R26, [R1+0x10b4] ;  /* 0x0010b400011a7983 */ /* 0x001f280000100800 */
[----:B------:R-:W4:Y:S04]  /*13900*/  LDL R25, [R1+0x1090] ;  /* 0x0010900001197983 */ /* 0x000f280000100800 */
[----:B------:R-:W2:Y:S04]  /*13910*/  LDL R4, [R1+0x10f0] ;  /* 0x0010f00001047983 */ /* 0x000ea80000100800 */
[----:B------:R-:W2:Y:S01]  /*13920*/  LDL R5, [R1+0x10f4] ;  /* 0x0010f40001057983 */ /* 0x000ea20000100800 */
[----:B-1----:R-:W-:-:S02]  /*13930*/  PRMT R2, RZ, 0x7610, R2 ;  /* 0x00007610ff027816 */ /* 0x002fc40000000002 */
[----:B--2---:R-:W-:-:S04]  /*13940*/  @!P0 LOP3.LUT R5, R5, R4, RZ, 0x3c, !PT ;  /* 0x0000000405058212 */ /* 0x004fc800078e3cff */
[----:B------:R-:W-:-:S04]  /*13950*/  @!P0 LOP3.LUT R4, R5, R4, RZ, 0x3c, !PT ;  /* 0x0000000405048212 */ /* 0x000fc800078e3cff */
[----:B------:R-:W-:-:S05]  /*13960*/  @!P0 LOP3.LUT R5, R5, R4, RZ, 0x3c, !PT ;  /* 0x0000000405058212 */ /* 0x000fca00078e3cff */
[----:B------:R-:W2:Y:S04]  /*13970*/  @!P0 LDG.E.U16 R2, desc[UR8][R4.64] ;  /* 0x0000000804028981 */ /* 0x000ea8000c1e1500 */
[----:B---3--:R0:W-:Y:S04]  /*13980*/  STL [R1+0xbc], R18 ;  /* 0x0000bc1201007387 */ /* 0x0081e80000100800 */
[----:B0-----:R-:W3:Y:S04]  /*13990*/  LDL R18, [R1+0x1094] ;  /* 0x0010940001127983 */ /* 0x001ee80000100800 */
[----:B--2---:R-:W-:Y:S04]  /*139a0*/  STL [R1+0xb8], R2 ;  /* 0x0000b80201007387 */ /* 0x004fe80000100800 */
[----:B------:R-:W2:Y:S04]  /*139b0*/  LDL R4, [R1+0x10d0] ;  /* 0x0010d00001047983 */ /* 0x000ea80000100800 */
[----:B------:R-:W2:Y:S01]  /*139c0*/  LDL R5, [R1+0x10d4] ;  /* 0x0010d40001057983 */ /* 0x000ea20000100800 */
[----:B------:R-:W-:-:S02]  /*139d0*/  PRMT R29, RZ, 0x7610, R29 ;  /* 0x00007610ff1d7816 */ /* 0x000fc4000000001d */
[----:B--2---:R-:W-:-:S04]  /*139e0*/  @!P0 LOP3.LUT R5, R5, R4, RZ, 0x3c, !PT ;  /* 0x0000000405058212 */ /* 0x004fc800078e3cff */
[----:B------:R-:W-:-:S04]  /*139f0*/  @!P0 LOP3.LUT R4, R5, R4, RZ, 0x3c, !PT ;  /* 0x0000000405048212 */ /* 0x000fc800078e3cff */
[----:B------:R-:W-:-:S05]  /*13a00*/  @!P0 LOP3.LUT R5, R5, R4, RZ, 0x3c, !PT ;  /* 0x0000000405058212 */ /* 0x000fca00078e3cff */
[----:B------:R4:W2:Y:S04]  /*13a10*/  @!P0 LDG.E.U16 R29, desc[UR8][R4.64] ;  /* 0x00000008041d8981 */ /* 0x0008a8000c1e1500 */
[----:B------:R-:W3:Y:S01]  /*13a20*/  LDL R5, [R1+0x10b0] ;  /* 0x0010b00001057983 */ /* 0x000ee20000100800 */
[----:B------:R-:W-:Y:S01]  /*13a30*/  PRMT R19, RZ, 0x7610, R19 ;  /* 0x00007610ff137816 */ /* 0x000fe20000000013 */
[----:B----4-:R-:W-:Y:S01]  /*13a40*/  @!P0 IMAD.MOV.U32 R4, RZ, RZ, R26 ;  /* 0x000000ffff048224 */ /* 0x010fe200078e001a */
[----:B------:R-:W-:-:S04]  /*13a50*/  PRMT R0, RZ, 0x7610, R0 ;  /* 0x00007610ff007816 */ /* 0x000fc80000000000 */
[----:B---3--:R0:W3:Y:S04]  /*13a60*/  @!P0 LDG.E.U16 R19, desc[UR8][R4.64] ;  /* 0x0000000804138981 */ /* 0x0080e8000c1e1500 */
[----:B--2---:R1:W-:Y:S01]  /*13a70*/  STL [R1+0xb4], R29 ;  /* 0x0000b41d01007387 */ /* 0x0043e20000100800 */
[----:B0-----:R-:W-:Y:S02]  /*13a80*/  @!P0 IMAD.MOV.U32 R4, RZ, RZ, R18 ;  /* 0x000000ffff048224 */ /* 0x001fe400078e0012 */
[----:B------:R-:W-:Y:S01]  /*13a90*/  @!P0 IMAD.MOV.U32 R5, RZ, RZ, R25 ;  /* 0x000000ffff058224 */ /* 0x000fe200078e0019 */
[----:B-1----:R-:W2:Y:S04]  /*13aa0*/  LDL.LU R29, [R1+0xc] ;  /* 0x00000c00011d7983 */ /* 0x002ea80000300800 */
[----:B------:R-:W4:Y:S04]  /*13ab0*/  LDL R26, [R1+0x1050] ;  /* 0x00105000011a7983 */ /* 0x000f280000100800 */
[----:B------:R0:W2:Y:S04]  /*13ac0*/  @!P0 LDG.E.U16 R0, desc[UR8][R4.64] ;  /* 0x0000000804008981 */ /* 0x0000a8000c1e1500 */
[----:B---3--:R1:W-:Y:S04]  /*13ad0*/  STL [R1+0xb0], R19 ;  /* 0x0000b01301007387 */ /* 0x0083e80000100800 */
[----:B------:R-:W0:Y:S04]  /*13ae0*/  LDL R4, [R1+0x1070] ;  /* 0x0010700001047983 */ /* 0x000e280000100800 */
[----:B------:R-:W0:Y:S01]  /*13af0*/  LDL R5, [R1+0x1074] ;  /* 0x0010740001057983 */ /* 0x000e220000100800 */
[----:B------:R-:W-:Y:S01]  /*13b00*/  PRMT R17, RZ, 0x7610, R17 ;  /* 0x00007610ff117816 */ /* 0x000fe20000000011 */
[----:B------:R-:W3:Y:S02]  /*13b10*/  S2R R2, SR_TID.X ;  /* 0x0000000000027919 */ /* 0x000ee40000002100 */
[----:B-1----:R-:W4:Y:S04]  /*13b20*/  LDL R19, [R1+0x1054] ;  /* 0x0010540001137983 */ /* 0x002f280000100800 */
[----:B------:R-:W4:Y:S01]  /*13b30*/  LDL R18, [R1+0x1030] ;  /* 0x0010300001127983 */ /* 0x000f220000100800 */
[----:B0-----:R-:W-:-:S04]  /*13b40*/  @!P0 LOP3.LUT R5, R5, R4, RZ, 0x3c, !PT ;  /* 0x0000000405058212 */ /* 0x001fc800078e3cff */
[----:B------:R-:W-:-:S04]  /*13b50*/  @!P0 LOP3.LUT R4, R5, R4, RZ, 0x3c, !PT ;  /* 0x0000000405048212 */ /* 0x000fc800078e3cff */
[----:B------:R-:W-:-:S05]  /*13b60*/  @!P0 LOP3.LUT R5, R5, R4, RZ, 0x3c, !PT ;  /* 0x0000000405058212 */ /* 0x000fca00078e3cff */
[----:B------:R-:W4:Y:S01]  /*13b70*/  @!P0 LDG.E.U16 R17, desc[UR8][R4.64] ;  /* 0x0000000804118981 */ /* 0x000f22000c1e1500 */
[----:B---3--:R-:W-:-:S05]  /*13b80*/  LOP3.LUT R2, R2, 0x3f, RZ, 0xc0, !PT ;  /* 0x0000003f02027812 */ /* 0x008fca00078ec0ff */
[----:B------:R-:W-:Y:S01]  /*13b90*/  IMAD.SHL.U32 R2, R2, 0x2, RZ ;  /* 0x0000000202027824 */ /* 0x000fe200078e00ff */
[----:B--2---:R0:W-:Y:S04]  /*13ba0*/  STL [R1+0xac], R0 ;  /* 0x0000ac0001007387 */ /* 0x0041e80000100800 */
[----:B0-----:R-:W2:Y:S04]  /*13bb0*/  LDL R0, [R1+0x1034] ;  /* 0x0010340001007983 */ /* 0x001ea80000100800 */
[----:B------:R-:W-:Y:S04]  /*13bc0*/  STL [R1+0x2450], R2 ;  /* 0x0024500201007387 */ /* 0x000fe80000100800 */
[----:B------:R-:W-:Y:S04]  /*13bd0*/  STL [R1+0x2454], R2 ;  /* 0x0024540201007387 */ /* 0x000fe80000100800 */
[----:B------:R-:W-:Y:S01]  /*13be0*/  STL [R1+0x2458], R2 ;  /* 0x0024580201007387 */ /* 0x000fe20000100800 */
[----:B------:R-:W0:Y:S03]  /*13bf0*/  S2R R25, SR_TID.X ;  /* 0x0000000000197919 */ /* 0x000e260000002100 */
[----:B----4-:R1:W-:Y:S04]  /*13c00*/  STL [R1+0xa8], R17 ;  /* 0x0000a81101007387 */ /* 0x0103e80000100800 */
[----:B-1----:R-:W3:Y:S04]  /*13c10*/  LDL.LU R17, [R1+0x24a0] ;  /* 0x0024a00001117983 */ /* 0x002ee80000300800 */
[----:B------:R-:W4:Y:S01]  /*13c20*/  LDL.LU R5, [R1+0x60] ;  /* 0x0000600001057983 */ /* 0x000f220000300800 */
[----:B0-----:R-:W-:-:S05]  /*13c30*/  LOP3.LUT R25, R25, 0x3f, RZ, 0xc0, !PT ;  /* 0x0000003f19197812 */ /* 0x001fca00078ec0ff */
[----:B------:R-:W-:Y:S01]  /*13c40*/  IMAD.SHL.U32 R25, R25, 0x2, RZ ;  /* 0x0000000219197824 */ /* 0x000fe200078e00ff */
[----:B------:R-:W-:Y:S04]  /*13c50*/  STS.U16 [R2+UR5+0x5000], R9 ;  /* 0x0050000902007988 */ /* 0x000fe80008000405 */
[----:B------:R-:W-:Y:S01]  /*13c60*/  LOP3.LUT R25, R25, 0x10, RZ, 0x3c, !PT ;  /* 0x0000001019197812 */ /* 0x000fe200078e3cff */
[----:B------:R-:W-:Y:S01]  /*13c70*/  STS.U16 [R2+UR5+0x5080], R8 ;  /* 0x0050800802007988 */ /* 0x000fe20008000405 */
[----:B------:R-:W-:-:S03]  /*13c80*/  @!P0 IMAD.MOV.U32 R4, RZ, RZ, R19 ;  /* 0x000000ffff048224 */ /* 0x000fc600078e0013 */
[----:B------:R-:W-:Y:S04]  /*13c90*/  STS.U16 [R2+UR5+0x5800], R7 ;  /* 0x0058000702007988 */ /* 0x000fe80008000405 */
[----:B------:R-:W-:Y:S04]  /*13ca0*/  STS.U16 [R2+UR5+0x5880], R6 ;  /* 0x0058800602007988 */ /* 0x000fe80008000405 */
[----:B------:R-:W2:Y:S01]  /*13cb0*/  LDL R19, [R1+0xff4] ;  /* 0x000ff40001137983 */ /* 0x000ea20000100800 */
[----:B---3--:R-:W-:-:S03]  /*13cc0*/  PRMT R17, RZ, 0x7610, R17 ;  /* 0x00007610ff117816 */ /* 0x008fc60000000011 */
[----:B----4-:R0:W-:Y:S02]  /*13cd0*/  STS.U16 [R25+UR5+0x4100], R5 ;  /* 0x0041000519007988 */ /* 0x0101e40008000405 */
[----:B0-----:R-:W-:Y:S02]  /*13ce0*/  @!P0 IMAD.MOV.U32 R5, RZ, RZ, R26 ;  /* 0x000000ffff058224 */ /* 0x001fe400078e001a */
[----:B------:R-:W3:Y:S04]  /*13cf0*/  LDL R26, [R1+0xff0] ;  /* 0x000ff000011a7983 */ /* 0x000ee80000100800 */
[----:B------:R-:W4:Y:S04]  /*13d00*/  @!P0 LDG.E.U16 R17, desc[UR8][R4.64] ;  /* 0x0000000804118981 */ /* 0x000f28000c1e1500 */
[----:B----4-:R0:W-:Y:S04]  /*13d10*/  STL [R1+0x38], R17 ;  /* 0x0000381101007387 */ /* 0x0101e80000100800 */
[----:B0-----:R-:W4:Y:S04]  /*13d20*/  LDL.LU R17, [R1+0x249c] ;  /* 0x00249c0001117983 */ /* 0x001f280000300800 */
[----:B------:R-:W3:Y:S01]  /*13d30*/  LDL.LU R5, [R1+0x5c] ;  /* 0x00005c0001057983 */ /* 0x000ee20000300800 */
[----:B--2---:R-:W-:-:S03]  /*13d40*/  @!P0 IMAD.MOV.U32 R4, RZ, RZ, R0 ;  /* 0x000000ffff048224 */ /* 0x004fc600078e0000 */
[----:B------:R-:W2:Y:S01]  /*13d50*/  LDL R0, [R1+0xfd4] ;  /* 0x000fd40001007983 */ /* 0x000ea20000100800 */
[----:B----4-:R-:W-:-:S03]  /*13d60*/  PRMT R17, RZ, 0x7610, R17 ;  /* 0x00007610ff117816 */ /* 0x010fc60000000011 */
[----:B---3--:R0:W-:Y:S02]  /*13d70*/  STS.U16 [R25+UR5+0x4180], R5 ;  /* 0x0041800519007988 */ /* 0x0081e40008000405 */
[----:B0-----:R-:W-:Y:S02]  /*13d80*/  @!P0 IMAD.MOV.U32 R5, RZ, RZ, R18 ;  /* 0x000000ffff058224 */ /* 0x001fe400078e0012 */
[----:B------:R-:W3:Y:S04]  /*13d90*/  LDL R18, [R1+0xfd0] ;  /* 0x000fd00001127983 */ /* 0x000ee80000100800 */
[----:B------:R-:W4:Y:S04]  /*13da0*/  @!P0 LDG.E.U16 R17, desc[UR8][R4.64] ;  /* 0x0000000804118981 */ /* 0x000f28000c1e1500 */
[----:B----4-:R0:W-:Y:S04]  /*13db0*/  STL [R1+0x2c], R17 ;  /* 0x00002c1101007387 */ /* 0x0101e80000100800 */
[----:B0-----:R-:W4:Y:S04]  /*13dc0*/  LDL.LU R17, [R1+0x2498] ;  /* 0x0024980001117983 */ /* 0x001f280000300800 */
[----:B------:R-:W2:Y:S04]  /*13dd0*/  LDL R4, [R1+0x1010] ;  /* 0x0010100001047983 */ /* 0x000ea80000100800 */
[----:B------:R-:W2:Y:S01]  /*13de0*/  LDL R5, [R1+0x1014] ;  /* 0x0010140001057983 */ /* 0x000ea20000100800 */
[----:B------:R-:W-:-:S02]  /*13df0*/  PRMT R24, RZ, 0x7610, R24 ;  /* 0x00007610ff187816 */ /* 0x000fc40000000018 */
[----:B------:R-:W-:Y:S01]  /*13e00*/  PRMT R23, RZ, 0x7610, R23 ;  /* 0x00007610ff177816 */ /* 0x000fe20000000017 */
[----:B------:R0:W-:Y:S04]  /*13e10*/  STS.U16 [R25+UR5+0x4900], R29 ;  /* 0x0049001d19007988 */ /* 0x0001e80008000405 */
[----:B0-----:R-:W3:Y:S01]  /*13e20*/  LDL.LU R29, [R1+0x2494] ;  /* 0x00249400011d7983 */ /* 0x001ee20000300800 */
[----:B--2---:R-:W-:-:S04]  /*13e30*/  @!P0 LOP3.LUT R5, R5, R4, RZ, 0x3c, !PT ;  /* 0x0000000405058212 */ /* 0x004fc800078e3cff */
[----:B------:R-:W-:-:S04]  /*13e40*/  @!P0 LOP3.LUT R4, R5, R4, RZ, 0x3c, !PT ;  /* 0x0000000405048212 */ /* 0x000fc800078e3cff */
[----:B------:R-:W-:-:S05]  /*13e50*/  @!P0 LOP3.LUT R5, R5, R4, RZ, 0x3c, !PT ;  /* 0x0000000405058212 */ /* 0x000fca00078e3cff */
[----:B------:R0:W2:Y:S02]  /*13e60*/  @!P0 LDG.E.U16 R24, desc[UR8][R4.64] ;  /* 0x0000000804188981 */ /* 0x0000a4000c1e1500 */
[----:B0-----:R-:W-:Y:S02]  /*13e70*/  @!P0 IMAD.MOV.U32 R4, RZ, RZ, R19 ;  /* 0x000000ffff048224 */ /* 0x001fe400078e0013 */
[----:B------:R-:W-:-:S05]  /*13e80*/  @!P0 IMAD.MOV.U32 R5, RZ, RZ, R26 ;  /* 0x000000ffff058224 */ /* 0x000fca00078e001a */
[----:B------:R0:W2:Y:S01]  /*13e90*/  @!P0 LDG.E.U16 R23, desc[UR8][R4.64] ;  /* 0x0000000804178981 */ /* 0x0000a2000c1e1500 */
[----:B------:R-:W-:-:S03]  /*13ea0*/  PRMT R9, RZ, 0x7610, R9 ;  /* 0x00007610ff097816 */ /* 0x000fc60000000009 */
[----:B---3--:R1:W-:Y:S01]  /*13eb0*/  STS.U16 [R25+UR5+0x4980], R29 ;  /* 0x0049801d19007988 */ /* 0x0083e20008000405 */
[----:B0-----:R-:W-:Y:S02]  /*13ec0*/  @!P0 IMAD.MOV.U32 R4, RZ, RZ, R0 ;  /* 0x000000ffff048224 */ /* 0x001fe400078e0000 */
[----:B------:R-:W-:-:S05]  /*13ed0*/  @!P0 IMAD.MOV.U32 R5, RZ, RZ, R18 ;  /* 0x000000ffff058224 */ /* 0x000fca00078e0012 */
[----:B------:R0:W3:Y:S04]  /*13ee0*/  @!P0 LDG.E.U16 R9, desc[UR8][R4.64] ;  /* 0x0000000804098981 */ /* 0x0000e8000c1e1500 */
[----:B----4-:R4:W-:Y:S01]  /*13ef0*/  STS.U16 [R25+UR5+0x5100], R17 ;  /* 0x0051001119007988 */ /* 0x0109e20008000405 */
[----:B0-----:R-:W0:Y:S03]  /*13f00*/  S2R R4, SR_TID.X ;  /* 0x0000000000047919 */ /* 0x001e260000002100 */
[----:B--2---:R-:W-:Y:S04]  /*13f10*/  STL [R1+0x23e4], R24 ;  /* 0x0023e41801007387 */ /* 0x004fe80000100800 */
[----:B------:R-:W-:Y:S04]  /*13f20*/  STL [R1+0x245c], R24 ;  /* 0x00245c1801007387 */ /* 0x000fe80000100800 */
[----:B------:R-:W-:Y:S04]  /*13f30*/  STL [R1+0x2460], R24 ;  /* 0x0024601801007387 */ /* 0x000fe80000100800 */
[----:B-1----:R-:W2:Y:S04]  /*13f40*/  LDL.LU R29, [R1+0x2490] ;  /* 0x00249000011d7983 */ /* 0x002ea80000300800 */
[----:B------:R-:W3:Y:S04]  /*13f50*/  LDL R19, [R1+0xfb4] ;  /* 0x000fb40001137983 */ /* 0x000ee80000100800 */
[----:B------:R-:W-:Y:S04]  /*13f60*/  STL [R1+0x23e8], R23 ;  /* 0x0023e81701007387 */ /* 0x000fe80000100800 */
[----:B------:R-:W2:Y:S04]  /*13f70*/  LDL R5, [R1+0xfb0] ;  /* 0x000fb00001057983 */ /* 0x000ea80000100800 */
[----:B----4-:R-:W4:Y:S04]  /*13f80*/  LDL R25, [R1+0xf90] ;  /* 0x000f900001197983 */ /* 0x010f280000100800 */
[----:B------:R-:W4:Y:S01]  /*13f90*/  LDL R18, [R1+0xf94] ;  /* 0x000f940001127983 */ /* 0x000f220000100800 */
[----:B0-----:R-:W-:-:S02]  /*13fa0*/  LOP3.LUT R4, R4, 0x3f, RZ, 0xc0, !PT ;  /* 0x0000003f04047812 */ /* 0x001fc400078ec0ff */
[----:B------:R-:W-:Y:S01]  /*13fb0*/  PRMT R8, RZ, 0x7610, R8 ;  /* 0x00007610ff087816 */ /* 0x000fe20000000008 */
[----:B------:R-:W4:Y:S02]  /*13fc0*/  LDL R26, [R1+0xf70] ;  /* 0x000f7000011a7983 */ /* 0x000f240000100800 */
[----:B------:R-:W-:Y:S02]  /*13fd0*/  IMAD.SHL.U32 R4, R4, 0x2, RZ ;  /* 0x0000000204047824 */ /* 0x000fe400078e00ff */
[----:B------:R-:W4:Y:S03]  /*13fe0*/  LDL R0, [R1+0xf74] ;  /* 0x000f740001007983 */ /* 0x000f260000100800 */
[----:B------:R-:W-:-:S05]  /*13ff0*/  LOP3.LUT R4, R4, 0x10, RZ, 0x3c, !PT ;  /* 0x0000001004047812 */ /* 0x000fca00078e3cff */
[----:B------:R3:W-:Y:S01]  /*14000*/  STS.U16 [R4+UR5+0x5180], R16 ;  /* 0x0051801004007988 */ /* 0x0007e20008000405 */
[----:B------:R-:W-:Y:S01]  /*14010*/  PRMT R7, RZ, 0x7610, R7 ;  /* 0x00007610ff077816 */ /* 0x000fe20000000007 */
[----:B---3--:R-:W-:-:S05]  /*14020*/  @!P0 IMAD.MOV.U32 R4, RZ, RZ, R19 ;  /* 0x000000ffff048224 */ /* 0x008fca00078e0013 */
[----:B--2---:R0:W2:Y:S02]  /*14030*/  @!P0 LDG.E.U16 R8, desc[UR8][R4.64] ;  /* 0x0000000804088981 */ /* 0x0040a4000c1e1500 */
[----:B0-----:R-:W0:Y:S01]  /*14040*/  S2R R5, SR_TID.X ;  /* 0x0000000000057919 */ /* 0x001e220000002100 */
[----:B----4-:R-:W-:Y:S01]  /*14050*/  @!P0 IMAD.MOV.U32 R4, RZ, RZ, R18 ;  /* 0x000000ffff048224 */ /* 0x010fe200078e0012 */
[----:B0-----:R-:W-:-:S05]  /*14060*/  LOP3.LUT R5, R5, 0x3f, RZ, 0xc0, !PT ;  /* 0x0000003f05057812 */ /* 0x001fca00078ec0ff */
[----:B------:R-:W-:-:S05]  /*14070*/  IMAD.SHL.U32 R5, R5, 0x2, RZ ;  /* 0x0000000205057824 */ /* 0x000fca00078e00ff */
[----:B------:R-:W-:-:S05]  /*14080*/  LOP3.LUT R5, R5, 0x10, RZ, 0x3c, !PT ;  /* 0x0000001005057812 */ /* 0x000fca00078e3cff */
[----:B------:R0:W-:Y:S02]  /*14090*/  STS.U16 [R5+UR5+0x5900], R13 ;  /* 0x0059000d05007988 */ /* 0x0001e40008000405 */
[----:B0-----:R-:W-:-:S05]  /*140a0*/  @!P0 IMAD.MOV.U32 R5, RZ, RZ, R25 ;  /* 0x000000ffff058224 */ /* 0x001fca00078e0019 */
[----:B------:R0:W3:Y:S02]  /*140b0*/  @!P0 LDG.E.U16 R7, desc[UR8][R4.64] ;  /* 0x0000000804078981 */ /* 0x0000e4000c1e1500 */
[----:B0-----:R-:W0:Y:S02]  /*140c0*/  S2R R5, SR_TID.X ;  /* 0x0000000000057919 */ /* 0x001e240000002100 */
[----:B------:R-:W-:Y:S04]  /*140d0*/  STL [R1+0x23ec], R9 ;  /* 0x0023ec0901007387 */ /* 0x000fe80000100800 */
[----:B------:R-:W-:Y:S01]  /*140e0*/  STL [R1+0x240c], R9 ;  /* 0x00240c0901007387 */ /* 0x000fe20000100800 */
[----:B------:R-:W-:-:S03]  /*140f0*/  PRMT R6, RZ, 0x7610, R6 ;  /* 0x00007610ff067816 */ /* 0x000fc60000000006 */
[----:B------:R-:W-:Y:S01]  /*14100*/  STL [R1+0x2410], R9 ;  /* 0x0024100901007387 */ /* 0x000fe20000100800 */
[----:B------:R-:W-:-:S03]  /*14110*/  @!P0 IMAD.MOV.U32 R4, RZ, RZ, R0 ;  /* 0x000000ffff048224 */ /* 0x000fc600078e0000 */
[----:B------:R-:W-:Y:S01]  /*14120*/  STL [R1+0x2414], R9 ;  /* 0x0024140901007387 */ /* 0x000fe20000100800 */
[----:B0-----:R-:W-:-:S05]  /*14130*/  LOP3.LUT R5, R5, 0x3f, RZ, 0xc0, !PT ;  /* 0x0000003f05057812 */ /* 0x001fca00078ec0ff */
[----:B------:R-:W-:Y:S01]  /*14140*/  IMAD.SHL.U32 R5, R5, 0x2, RZ ;  /* 0x0000000205057824 */ /* 0x000fe200078e00ff */
[----:B------:R-:W-:Y:S04]  /*14150*/  STL [R1+0x2430], R9 ;  /* 0x0024300901007387 */ /* 0x000fe80000100800 */
[----:B------:R-:W-:Y:S01]  /*14160*/  LOP3.LUT R5, R5, 0x10, RZ, 0x3c, !PT ;  /* 0x0000001005057812 */ /* 0x000fe200078e3cff */
[----:B------:R-:W-:Y:S04]  /*14170*/  STL [R1+0x2434], R9 ;  /* 0x0024340901007387 */ /* 0x000fe80000100800 */
[----:B------:R0:W-:Y:S04]  /*14180*/  STS.U16 [R5+UR5+0x5980], R12 ;  /* 0x0059800c05007988 */ /* 0x0001e80008000405 */
[----:B------:R-:W-:Y:S04]  /*14190*/  STL [R1+0x2438], R9 ;  /* 0x0024380901007387 */ /* 0x000fe80000100800 */
[----:B------:R-:W-:Y:S01]  /*141a0*/  STL [R1+0x2464], R9 ;  /* 0x0024640901007387 */ /* 0x000fe20000100800 */
[----:B0-----:R-:W-:-:S03]  /*141b0*/  @!P0 IMAD.MOV.U32 R5, RZ, RZ, R26 ;  /* 0x000000ffff058224 */ /* 0x001fc600078e001a */
[----:B------:R-:W4:Y:S04]  /*141c0*/  LDL.LU R19, [R1+0x24] ;  /* 0x0000240001137983 */ /* 0x000f280000300800 */
[----:B------:R-:W4:Y:S04]  /*141d0*/  @!P0 LDG.E.U16 R6, desc[UR8][R4.64] ;  /* 0x0000000804068981 */ /* 0x000f28000c1e1500 */
[----:B--2---:R-:W-:Y:S04]  /*141e0*/  STL [R1+0x23f0], R8 ;  /* 0x0023f00801007387 */ /* 0x004fe80000100800 */
[----:B------:R-:W-:Y:S04]  /*141f0*/  STL [R1+0x2418], R8 ;  /* 0x0024180801007387 */ /* 0x000fe80000100800 */
[----:B------:R-:W-:Y:S04]  /*14200*/  STL [R1+0x241c], R8 ;  /* 0x00241c0801007387 */ /* 0x000fe80000100800 */
[----:B------:R-:W2:Y:S04]  /*14210*/  LDL R25, [R1+0xf54] ;  /* 0x000f540001197983 */ /* 0x000ea80000100800 */
[----:B------:R-:W2:Y:S04]  /*14220*/  LDL.LU R18, [R1+0x20] ;  /* 0x0000200001127983 */ /* 0x000ea80000300800 */
[----:B---3--:R-:W-:Y:S04]  /*14230*/  STL [R1+0x23f4], R7 ;  /* 0x0023f40701007387 */ /* 0x008fe80000100800 */
[----:B------:R-:W-:Y:S04]  /*14240*/  STL [R1+0x2420], R7 ;  /* 0x0024200701007387 */ /* 0x000fe80000100800 */
[----:B------:R-:W3:Y:S01]  /*14250*/  LDL R5, [R1+0xf50] ;  /* 0x000f500001057983 */ /* 0x000ee20000100800 */
[----:B------:R-:W0:Y:S01]  /*14260*/  S2R R0, SR_TID.X ;  /* 0x0000000000007919 */ /* 0x000e220000002100 */
[----:B------:R-:W-:-:S02]  /*14270*/  PRMT R12, RZ, 0x7610, R12 ;  /* 0x00007610ff0c7816 */ /* 0x000fc4000000000c */
[----:B------:R-:W3:Y:S01]  /*14280*/  LDL R26, [R1+0xf34] ;  /* 0x000f3400011a7983 */ /* 0x000ee20000100800 */
[----:B0-----:R-:W-:-:S05]  /*14290*/  LOP3.LUT R0, R0, 0x3f, RZ, 0xc0, !PT ;  /* 0x0000003f00007812 */ /* 0x001fca00078ec0ff */
[----:B------:R-:W-:-:S05]  /*142a0*/  IMAD.SHL.U32 R0, R0, 0x2, RZ ;  /* 0x0000000200007824 */ /* 0x000fca00078e00ff */
[----:B------:R-:W-:-:S05]  /*142b0*/  LOP3.LUT R0, R0, 0x20, RZ, 0x3c, !PT ;  /* 0x0000002000007812 */ /* 0x000fca00078e3cff */
[----:B------:R-:W-:Y:S04]  /*142c0*/  STS.U16 [R0+UR5+0x4200], R29 ;  /* 0x0042001d00007988 */ /* 0x000fe80008000405 */
[----:B----4-:R-:W-:Y:S04]  /*142d0*/  STL [R1+0x23f8], R6 ;  /* 0x0023f80601007387 */ /* 0x010fe80000100800 */
[----:B------:R-:W-:Y:S04]  /*142e0*/  STL [R1+0x2424], R6 ;  /* 0x0024240601007387 */ /* 0x000fe80000100800 */
[----:B------:R-:W-:Y:S04]  /*142f0*/  STL [R1+0x2428], R6 ;  /* 0x0024280601007387 */ /* 0x000fe80000100800 */
[----:B------:R0:W-:Y:S04]  /*14300*/  STL [R1+0x242c], R6 ;  /* 0x00242c0601007387 */ /* 0x0001e80000100800 */
[----:B0-----:R-:W4:Y:S04]  /*14310*/  LDL R6, [R1+0xf14] ;  /* 0x000f140001067983 */ /* 0x001f280000100800 */
[----:B------:R-:W4:Y:S01]  /*14320*/  LDL.LU R29, [R1+0x248c] ;  /* 0x00248c00011d7983 */ /* 0x000f220000300800 */
[----:B--2---:R-:W-:-:S03]  /*14330*/  @!P0 IMAD.MOV.U32 R4, RZ, RZ, R25 ;  /* 0x000000ffff048224 */ /* 0x004fc600078e0019 */
[----:B------:R-:W2:Y:S04]  /*14340*/  LDL R25, [R1+0xef4] ;  /* 0x000ef40001197983 */ /* 0x000ea80000100800 */
[----:B---3--:R-:W3:Y:S04]  /*14350*/  @!P0 LDG.E.U16 R12, desc[UR8][R4.64] ;  /* 0x00000008040c8981 */ /* 0x008ee8000c1e1500 */
[----:B------:R-:W4:Y:S04]  /*14360*/  LDL.LU R4, [R1+0x70] ;  /* 0x0000700001047983 */ /* 0x000f280000300800 */
[----:B------:R-:W2:Y:S01]  /*14370*/  LDL R5, [R1+0xf30] ;  /* 0x000f300001057983 */ /* 0x000ea20000100800 */
[----:B------:R-:W-:-:S03]  /*14380*/  PRMT R24, RZ, 0x7610, R24 ;  /* 0x00007610ff187816 */ /* 0x000fc60000000018 */
[----:B---3--:R-:W-:Y:S04]  /*14390*/  STL [R1+0x23fc], R12 ;  /* 0x0023fc0c01007387 */ /* 0x008fe80000100800 */
[----:B----4-:R0:W-:Y:S02]  /*143a0*/  STS.U16 [R0+UR5+0x4280], R4 ;  /* 0x0042800400007988 */ /* 0x0101e40008000405 */
[----:B0-----:R-:W-:Y:S01]  /*143b0*/  @!P0 IMAD.MOV.U32 R4, RZ, RZ, R26 ;  /* 0x000000ffff048224 */ /* 0x001fe200078e001a */
[----:B------:R-:W-:Y:S01]  /*143c0*/  PRMT R29, RZ, 0x7610, R29 ;  /* 0x00007610ff1d7816 */ /* 0x000fe2000000001d */
[----:B------:R-:W3:Y:S04]  /*143d0*/  LDL R26, [R1+0xed4] ;  /* 0x000ed400011a7983 */ /* 0x000ee80000100800 */
[----:B--2---:R0:W2:Y:S04]  /*143e0*/  @!P0 LDG.E.U16 R24, desc[UR8][R4.64] ;  /* 0x0000000804188981 */ /* 0x0040a8000c1e1500 */
[----:B------:R-:W4:Y:S01]  /*143f0*/  LDL R5, [R1+0xf10] ;  /* 0x000f100001057983 */ /* 0x000f220000100800 */
[----:B0-----:R-:W-:-:S03]  /*14400*/  @!P0 IMAD.MOV.U32 R4, RZ, RZ, R6 ;  /* 0x000000ffff048224 */ /* 0x001fc600078e0006 */
[----:B--2---:R0:W-:Y:S04]  /*14410*/  STL [R1+0xc], R24 ;  /* 0x00000c1801007387 */ /* 0x0041e80000100800 */
[----:B----4-:R1:W2:Y:S01]  /*14420*/  @!P0 LDG.E.U16 R29, desc[UR8][R4.64] ;  /* 0x00000008041d8981 */ /* 0x0102a2000c1e1500 */
[----:B------:R-:W-:-:S03]  /*14430*/  PRMT R17, RZ, 0x7610, R17 ;  /* 0x00007610ff117816 */ /* 0x000fc60000000011 */
[----:B------:R4:W-:Y:S04]  /*14440*/  STS.U16 [R0+UR5+0x4a00], R19 ;  /* 0x004a001300007988 */ /* 0x0009e80008000405 */
[----:B0-----:R-:W3:Y:S04]  /*14450*/  LDL R24, [R1+0xebc] ;  /* 0x000ebc0001187983 */ /* 0x001ee80000100800 */
[----:B------:R-:W3:Y:S01]  /*14460*/  LDL R5, [R1+0xef0] ;  /* 0x000ef00001057983 */ /* 0x000ee20000100800 */
[----:B-1----:R-:W-:-:S03]  /*14470*/  @!P0 IMAD.MOV.U32 R4, RZ, RZ, R25 ;  /* 0x000000ffff048224 */ /* 0x002fc600078e0019 */
[----:B----4-:R-:W4:Y:S04]  /*14480*/  LDL R19, [R1+0x1228] ;  /* 0x0012280001137983 */ /* 0x010f280000100800 */
[----:B------:R0:W-:Y:S04]  /*14490*/  STS.U16 [R0+UR5+0x4a80], R18 ;  /* 0x004a801200007988 */ /* 0x0001e80008000405 */
[----:B--2---:R-:W-:Y:S04]  /*144a0*/  STL [R1+0x23e0], R29 ;  /* 0x0023e01d01007387 */ /* 0x004fe80000100800 */
[----:B0-----:R-:W2:Y:S04]  /*144b0*/  LDL R18, [R1+0x1214] ;  /* 0x0012140001127983 */ /* 0x001ea80000100800 */
[----:B------:R-:W2:Y:S04]  /*144c0*/  LDL R6, [R1+0x1248] ;  /* 0x0012480001067983 */ /* 0x000ea80000100800 */
[----:B------:R-:W2:Y:S04]  /*144d0*/  LDL.LU R25, [R1+0x50] ;  /* 0x0000500001197983 */ /* 0x000ea80000300800 */
[----:B---3--:R0:W3:Y:S04]  /*144e0*/  @!P0 LDG.E.U16 R17, desc[UR8][R4.64] ;  /* 0x0000000804118981 */ /* 0x0080e8000c1e1500 */
[----:B------:R-:W4:Y:S01]  /*144f0*/  LDL R5, [R1+0xed0] ;  /* 0x000ed00001057983 */ /* 0x000f220000100800 */
[----:B------:R-:W-:Y:S01]  /*14500*/  PRMT R16, RZ, 0x7610, R16 ;  /* 0x00007610ff107816 */ /* 0x000fe20000000010 */
[----:B0-----:R-:W-:Y:S01]  /*14510*/  @!P0 IMAD.MOV.U32 R4, RZ, RZ, R26 ;  /* 0x000000ffff048224 */ /* 0x001fe200078e001a */
[----:B------:R-:W-:Y:S01]  /*14520*/  PRMT R13, RZ, 0x7610, R13 ;  /* 0x00007610ff0d7816 */ /* 0x000fe2000000000d */
[----:B------:R-:W-:Y:S04]  /*14530*/  STS.U16 [R0+UR5+0x5200], R21 ;  /* 0x0052001500007988 */ /* 0x000fe80008000405 */
[----:B------:R-:W-:Y:S04]  /*14540*/  STS.U16 [R0+UR5+0x5280], R20 ;  /* 0x0052801400007988 */ /* 0x000fe80008000405 */
[----:B------:R0:W-:Y:S02]  /*14550*/  STS.U16 [R0+UR5+0x5a00], R11 ;  /* 0x005a000b00007988 */ /* 0x0001e40008000405 */
[----:B0-----:R-:W-:-:S02]  /*14560*/  PRMT R11, RZ, 0x7610, R11 ;  /* 0x00007610ff0b7816 */ /* 0x001fc4000000000b */
[----:B----4-:R0:W4:Y:S02]  /*14570*/  @!P0 LDG.E.U16 R16, desc[UR8][R4.64] ;  /* 0x0000000804108981 */ /* 0x010124000c1e1500 */
[----:B0-----:R-:W-:Y:S02]  /*14580*/  @!P0 IMAD.MOV.U32 R4, RZ, RZ, R19 ;  /* 0x000000ffff048224 */ /* 0x001fe400078e0013 */
[----:B------:R-:W-:Y:S02]  /*14590*/  @!P0 IMAD.MOV.U32 R5, RZ, RZ, R24 ;  /* 0x000000ffff058224 */ /* 0x000fe400078e0018 */
[----:B------:R-:W3:Y:S04]  /*145a0*/  LDL R24, [R1+0xeac] ;  /* 0x000eac0001187983 */ /* 0x000ee80000100800 */
[----:B------:R2:W4:Y:S04]  /*145b0*/  @!P0 LDG.E.U16 R13, desc[UR8][R4.64] ;  /* 0x00000008040d8981 */ /* 0x000528000c1e1500 */
[----:B------:R-:W4:Y:S01]  /*145c0*/  LDL.LU R19, [R1+0x4c] ;  /* 0x00004c0001137983 */ /* 0x000f220000300800 */
[----:B--2---:R-:W-:-:S02]  /*145d0*/  @!P0 IMAD.MOV.U32 R4, RZ, RZ, R6 ;  /* 0x000000ffff048224 */ /* 0x004fc400078e0006 */
[----:B------:R-:W-:Y:S01]  /*145e0*/  @!P0 IMAD.MOV.U32 R5, RZ, RZ, R18 ;  /* 0x000000ffff058224 */ /* 0x000fe200078e0012 */
[----:B------:R0:W-:Y:S04]  /*145f0*/  STS.U16 [R0+UR5+0x5a80], R10 ;  /* 0x005a800a00007988 */ /* 0x0001e80008000405 */
[----:B------:R1:W2:Y:S04]  /*14600*/  @!P0 LDG.E.U16 R11, desc[UR8][R4.64] ;  /* 0x00000008040b8981 */ /* 0x0002a8000c1e1500 */
[----:B------:R-:W4:Y:S04]  /*14610*/  LDL R18, [R1+0xe9c] ;  /* 0x000e9c0001127983 */ /* 0x000f280000100800 */
[----:B------:R-:W2:Y:S04]  /*14620*/  LDL R6, [R1+0x1204] ;  /* 0x0012040001067983 */ /* 0x000ea80000100800 */
[----:B------:R-:W1:Y:S04]  /*14630*/  LDL R4, [R1+0x1234] ;  /* 0x0012340001047983 */ /* 0x000e680000100800 */
[----:B------:R-:W1:Y:S01]  /*14640*/  LDL R5, [R1+0x1268] ;  /* 0x0012680001057983 */ /* 0x000e620000100800 */
[----:B0-----:R-:W-:-:S03]  /*14650*/  PRMT R10, RZ, 0x7610, R10 ;  /* 0x00007610ff0a7816 */ /* 0x001fc6000000000a */
[----:B------:R-:W3:Y:S01]  /*14660*/  LDL.LU R0, [R1+0x2488] ;  /* 0x0024880001007983 */ /* 0x000ee20000300800 */
[----:B------:R-:W0:Y:S01]  /*14670*/  S2R R26, SR_TID.X ;  /* 0x00000000001a7919 */ /* 0x000e220000002100 */
[----:B-1----:R-:W-:-:S04]  /*14680*/  @!P0 LOP3.LUT R5, R5, R4, RZ, 0x3c, !PT ;  /* 0x0000000405058212 */ /* 0x002fc800078e3cff */
[----:B------:R-:W-:-:S04]  /*14690*/  @!P0 LOP3.LUT R4, R5, R4, RZ, 0x3c, !PT ;  /* 0x0000000405048212 */ /* 0x000fc800078e3cff */
[----:B------:R-:W-:-:S05]  /*146a0*/  @!P0 LOP3.LUT R5, R5, R4, RZ, 0x3c, !PT ;  /* 0x0000000405058212 */ /* 0x000fca00078e3cff */
[----:B------:R1:W4:Y:S04]  /*146b0*/  @!P0 LDG.E.U16 R10, desc[UR8][R4.64] ;  /* 0x00000008040a8981 */ /* 0x000328000c1e1500 */
[----:B------:R-:W1:Y:S04]  /*146c0*/  LDL R4, [R1+0x1254] ;  /* 0x0012540001047983 */ /* 0x000e680000100800 */
[----:B------:R-:W1:Y:S01]  /*146d0*/  LDL R5, [R1+0x1288] ;  /* 0x0012880001057983 */ /* 0x000e620000100800 */
[----:B0-----:R-:W-:-:S05]  /*146e0*/  LOP3.LUT R26, R26, 0x3f, RZ, 0xc0, !PT ;  /* 0x0000003f1a1a7812 */ /* 0x001fca00078ec0ff */
[----:B------:R-:W-:Y:S01]  /*146f0*/  IMAD.SHL.U32 R26, R26, 0x2, RZ ;  /* 0x000000021a1a7824 */ /* 0x000fe200078e00ff */
[----:B------:R-:W-:-:S04]  /*14700*/  PRMT R20, RZ, 0x7610, R20 ;  /* 0x00007610ff147816 */ /* 0x000fc80000000014 */
[----:B------:R-:W-:-:S05]  /*14710*/  LOP3.LUT R26, R26, 0x30, RZ, 0x3c, !PT ;  /* 0x000000301a1a7812 */ /* 0x000fca00078e3cff */
[----:B---3--:R0:W-:Y:S04]  /*14720*/  STS.U16 [R26+UR5+0x4300], R0 ;  /* 0x004300001a007988 */ /* 0x0081e80008000405 */
[----:B0-----:R-:W3:Y:S01]  /*14730*/  LDL.LU R0, [R1+0x2484] ;  /* 0x0024840001007983 */ /* 0x001ee20000300800 */
[----:B-1----:R-:W-:-:S04]  /*14740*/  @!P0 LOP3.LUT R5, R5, R4, RZ, 0x3c, !PT ;  /* 0x0000000405058212 */ /* 0x002fc800078e3cff */
[----:B------:R-:W-:-:S04]  /*14750*/  @!P0 LOP3.LUT R4, R5, R4, RZ, 0x3c, !PT ;  /* 0x0000000405048212 */ /* 0x000fc800078e3cff */
[----:B------:R-:W-:-:S05]  /*14760*/  @!P0 LOP3.LUT R5, R5, R4, RZ, 0x3c, !PT ;  /* 0x0000000405058212 */ /* 0x000fca00078e3cff */
[----:B------:R0:W4:Y:S04]  /*14770*/  @!P0 LDG.E.U16 R20, desc[UR8][R4.64] ;  /* 0x0000000804148981 */ /* 0x000128000c1e1500 */
[----:B------:R-:W2:Y:S04]  /*14780*/  LDL.LU R4, [R1+0x80] ;  /* 0x0000800001047983 */ /* 0x000ea80000300800 */
[----:B------:R-:W4:Y:S01]  /*14790*/  LDL R5, [R1+0xca4] ;  /* 0x000ca40001057983 */ /* 0x000f220000100800 */
[----:B---3--:R-:W-:Y:S02]  /*147a0*/  PRMT R0, RZ, 0x7610, R0 ;  /* 0x00007610ff007816 */ /* 0x008fe40000000000 */
[----:B------:R-:W-:Y:S01]  /*147b0*/  PRMT R3, RZ, 0x7610, R3 ;  /* 0x00007610ff037816 */ /* 0x000fe20000000003 */
[----:B--2---:R0:W-:Y:S02]  /*147c0*/  STS.U16 [R26+UR5+0x4380], R4 ;  /* 0x004380041a007988 */ /* 0x0041e40008000405 */
[----:B0-----:R-:W-:-:S02]  /*147d0*/  @!P0 IMAD.MOV.U32 R4, RZ, RZ, R24 ;  /* 0x000000ffff048224 */ /* 0x001fc400078e0018 */
[----:B------:R0:W-:Y:S04]  /*147e0*/  STS.U16 [R26+UR5+0x4b00], R25 ;  /* 0x004b00191a007988 */ /* 0x0001e80008000405 */
[----:B----4-:R1:W2:Y:S04]  /*147f0*/  @!P0 LDG.E.U16 R0, desc[UR8][R4.64] ;  /* 0x0000000804008981 */ /* 0x0102a8000c1e1500 */
[----:B------:R-:W3:Y:S04]  /*14800*/  LDL R24, [R1+0x11ac] ;  /* 0x0011ac0001187983 */ /* 0x000ee80000100800 */
[----:B0-----:R-:W4:Y:S01]  /*14810*/  LDL R25, [R1+0x11a8] ;  /* 0x0011a80001197983 */ /* 0x001f220000100800 */
[----:B-1----:R-:W-:-:S02]  /*14820*/  @!P0 IMAD.MOV.U32 R4, RZ, RZ, R6 ;  /* 0x000000ffff048224 */ /* 0x002fc400078e0006 */
[----:B------:R-:W-:Y:S02]  /*14830*/  @!P0 IMAD.MOV.U32 R5, RZ, RZ, R18 ;  /* 0x000000ffff058224 */ /* 0x000fe400078e0012 */
[----:B------:R-:W2:Y:S04]  /*14840*/  LDL.LU R18, [R1+0x90] ;  /* 0x0000900001127983 */ /* 0x000ea80000300800 */
[----:B------:R0:W3:Y:S01]  /*14850*/  @!P0 LDG.E.U16 R3, desc[UR8][R4.64] ;  /* 0x0000000804038981 */ /* 0x0000e2000c1e1500 */
[----:B------:R-:W-:-:S03]  /*14860*/  PRMT R27, RZ, 0x7610, R27 ;  /* 0x00007610ff1b7816 */ /* 0x000fc6000000001b */
[----:B------:R-:W2:Y:S04]  /*14870*/  LDL R6, [R1+0x1188] ;  /* 0x0011880001067983 */ /* 0x000ea80000100800 */
[----:B------:R-:W0:Y:S04]  /*14880*/  LDL R4, [R1+0x11e8] ;  /* 0x0011e80001047983 */ /* 0x000e280000100800 */
[----:B------:R-:W0:Y:S02]  /*14890*/  LDL R5, [R1+0x11ec] ;  /* 0x0011ec0001057983 */ /* 0x000e240000100800 */
[----:B0-----:R-:W-:-:S04]  /*148a0*/  @!P0 LOP3.LUT R5, R5, R4, RZ, 0x3c, !PT ;  /* 0x0000000405058212 */ /* 0x001fc800078e3cff */
[----:B------:R-:W-:-:S04]  /*148b0*/  @!P0 LOP3.LUT R4, R5, R4, RZ, 0x3c, !PT ;  /* 0x0000000405048212 */ /* 0x000fc800078e3cff */
[----:B------:R-:W-:-:S05]  /*148c0*/  @!P0 LOP3.LUT R5, R5, R4, RZ, 0x3c, !PT ;  /* 0x0000000405058212 */ /* 0x000fca00078e3cff */
[----:B------:R-:W4:Y:S04]  /*148d0*/  @!P0 LDG.E.U16 R27, desc[UR8][R4.64] ;  /* 0x00000008041b8981 */ /* 0x000f28000c1e1500 */
[----:B---3--:R0:W-:Y:S04]  /*148e0*/  STL [R1+0xd4], R3 ;  /* 0x0000d40301007387 */ /* 0x0081e80000100800 */
[----:B------:R1:W-:Y:S04]  /*148f0*/  STS.U16 [R26+UR5+0x4b80], R19 ;  /* 0x004b80131a007988 */ /* 0x0003e80008000405 */
[----:B0-----:R-:W3:Y:S04]  /*14900*/  LDL R3, [R1+0x118c] ;  /* 0x00118c0001037983 */ /* 0x001ee80000100800 */
[----:B-1----:R-:W2:Y:S04]  /*14910*/  LDL.LU R19, [R1+0x94] ;  /* 0x0000940001137983 */ /* 0x002ea80000300800 */
[----:B----4-:R0:W-:Y:S04]  /*14920*/  STL [R1+0xd0], R27 ;  /* 0x0000d01b01007387 */ /* 0x0101e80000100800 */
[----:B0-----:R-:W4:Y:S04]  /*14930*/  LDL.LU R27, [R1+0x2480] ;  /* 0x00248000011b7983 */ /* 0x001f280000300800 */
[----:B------:R-:W3:Y:S04]  /*14940*/  LDL R4, [R1+0x11c8] ;  /* 0x0011c80001047983 */ /* 0x000ee80000100800 */
[----:B------:R-:W3:Y:S01]  /*14950*/  LDL R5, [R1+0x11cc] ;  /* 0x0011cc0001057983 */ /* 0x000ee20000100800 */
[----:B------:R-:W-:-:S02]  /*14960*/  PRMT R28, RZ, 0x7610, R28 ;  /* 0x00007610ff1c7816 */ /* 0x000fc4000000001c */
[----:B---3--:R-:W-:-:S04]  /*14970*/  @!P0 LOP3.LUT R5, R5, R4, RZ, 0x3c, !PT ;  /* 0x0000000405058212 */ /* 0x008fc800078e3cff */
[----:B------:R-:W-:-:S04]  /*14980*/  @!P0 LOP3.LUT R4, R5, R4, RZ, 0x3c, !PT ;  /* 0x0000000405048212 */ /* 0x000fc800078e3cff */
[----:B------:R-:W-:-:S05]  /*14990*/  @!P0 LOP3.LUT R5, R5, R4, RZ, 0x3c, !PT ;  /* 0x0000000405058212 */ /* 0x000fca00078e3cff */
[----:B------:R0:W3:Y:S01]  /*149a0*/  @!P0 LDG.E.U16 R28, desc[UR8][R4.64] ;  /* 0x00000008041c8981 */ /* 0x0000e2000c1e1500 */
[----:B------:R-:W-:-:S03]  /*149b0*/  PRMT R21, RZ, 0x7610, R21 ;  /* 0x00007610ff157816 */ /* 0x000fc60000000015 */
[----:B----4-:R-:W-:Y:S01]  /*149c0*/  STS.U16 [R26+UR5+0x5300], R27 ;  /* 0x0053001b1a007988 */ /* 0x010fe20008000405 */
[----:B0-----:R-:W-:Y:S02]  /*149d0*/  @!P0 IMAD.MOV.U32 R4, RZ, RZ, R24 ;  /* 0x000000ffff048224 */ /* 0x001fe400078e0018 */
[----:B------:R-:W-:Y:S01]  /*149e0*/  @!P0 IMAD.MOV.U32 R5, RZ, RZ, R25 ;  /* 0x000000ffff058224 */ /* 0x000fe200078e0019 */
[----:B------:R-:W-:Y:S04]  /*149f0*/  STS.U16 [R26+UR5+0x5380], R22 ;  /* 0x005380161a007988 */ /* 0x000fe80008000405 */
[----:B------:R0:W-:Y:S04]  /*14a00*/  STS.U16 [R26+UR5+0x5b00], R15 ;  /* 0x005b000f1a007988 */ /* 0x0001e80008000405 */
[----:B------:R1:W4:Y:S01]  /*14a10*/  @!P0 LDG.E.U16 R21, desc[UR8][R4.64] ;  /* 0x0000000804158981 */ /* 0x000322000c1e1500 */
[----:B0-----:R-:W-:Y:S01]  /*14a20*/  PRMT R15, RZ, 0x7610, R15 ;  /* 0x00007610ff0f7816 */ /* 0x001fe2000000000f */
[----:B-1----:R-:W-:-:S02]  /*14a30*/  @!P0 IMAD.MOV.U32 R4, RZ, RZ, R3 ;  /* 0x000000ffff048224 */ /* 0x002fc400078e0003 */
[----:B--2---:R-:W-:-:S05]  /*14a40*/  @!P0 IMAD.MOV.U32 R5, RZ, RZ, R6 ;  /* 0x000000ffff058224 */ /* 0x004fca00078e0006 */
[----:B------:R0:W2:Y:S04]  /*14a50*/  @!P0 LDG.E.U16 R15, desc[UR8][R4.64] ;  /* 0x00000008040f8981 */ /* 0x0000a8000c1e1500 */
[----:B---3--:R1:W-:Y:S04]  /*14a60*/  STL [R1+0xcc], R28 ;  /* 0x0000cc1c01007387 */ /* 0x0083e80000100800 */
[----:B-1----:R-:W3:Y:S04]  /*14a70*/  LDL.LU R28, [R1+0x74] ;  /* 0x00007400011c7983 */ /* 0x002ee80000300800 */
[----:B------:R-:W4:Y:S04]  /*14a80*/  LDL R25, [R1+0x1108] ;  /* 0x0011080001197983 */ /* 0x000f280000100800 */
[----:B------:R-:W2:Y:S04]  /*14a90*/  LDL R24, [R1+0x110c] ;  /* 0x00110c0001187983 */ /* 0x000ea80000100800 */
[----:B------:R-:W3:Y:S04]  /*14aa0*/  LDL.LU R3, [R1+0x4] ;  /* 0x0000040001037983 */ /* 0x000ee80000300800 */
[----:B------:R-:W0:Y:S04]  /*14ab0*/  LDL R4, [R1+0x1168] ;  /* 0x0011680001047983 */ /* 0x000e280000100800 */
[----:B------:R-:W0:Y:S01]  /*14ac0*/  LDL R5, [R1+0x116c] ;  /* 0x00116c0001057983 */ /* 0x000e220000100800 */
[----:B------:R-:W1:Y:S03]  /*14ad0*/  S2R R6, SR_TID.X ;  /* 0x0000000000067919 */ /* 0x000e660000002100 */
[----:B------:R1:W-:Y:S02]  /*14ae0*/  STS.U16 [R26+UR5+0x5b80], R14 ;  /* 0x005b800e1a007988 */ /* 0x0003e40008000405 */
[----:B-1----:R-:W-:-:S02]  /*14af0*/  PRMT R14, RZ, 0x7610, R14 ;  /* 0x00007610ff0e7816 */ /* 0x002fc4000000000e */
[----:B------:R-:W3:Y:S01]  /*14b00*/  LDL.LU R26, [R1+0x247c] ;  /* 0x00247c00011a7983 */ /* 0x000ee20000300800 */
[----:B------:R-:W-:-:S05]  /*14b10*/  LOP3.LUT R6, R6, 0x3f, RZ, 0xc0, !PT ;  /* 0x0000003f06067812 */ /* 0x000fca00078ec0ff */
[----:B------:R-:W-:-:S05]  /*14b20*/  IMAD.SHL.U32 R6, R6, 0x2, RZ ;  /* 0x0000000206067824 */ /* 0x000fca00078e00ff */
[----:B------:R-:W-:-:S05]  /*14b30*/  LOP3.LUT R6, R6, 0x40, RZ, 0x3c, !PT ;  /* 0x0000004006067812 */ /* 0x000fca00078e3cff */
[----:B------:R1:W-:Y:S01]  /*14b40*/  STS.U16 [R6+UR5+0x4400], R18 ;  /* 0x0044001206007988 */ /* 0x0003e20008000405 */
[----:B0-----:R-:W-:-:S04]  /*14b50*/  @!P0 LOP3.LUT R5, R5, R4, RZ, 0x3c, !PT ;  /* 0x0000000405058212 */ /* 0x001fc800078e3cff */
[----:B------:R-:W-:-:S04]  /*14b60*/  @!P0 LOP3.LUT R4, R5, R4, RZ, 0x3c, !PT ;  /* 0x0000000405048212 */ /* 0x000fc800078e3cff */
[----:B------:R-:W-:-:S05]  /*14b70*/  @!P0 LOP3.LUT R5, R5, R4, RZ, 0x3c, !PT ;  /* 0x0000000405058212 */ /* 0x000fca00078e3cff */
[----:B------:R0:W3:Y:S04]  /*14b80*/  @!P0 LDG.E.U16 R14, desc[UR8][R4.64] ;  /* 0x00000008040e8981 */ /* 0x0000e8000c1e1500 */
[----:B------:R-:W0:Y:S04]  /*14b90*/  LDL R4, [R1+0x1148] ;  /* 0x0011480001047983 */ /* 0x000e280000100800 */
[----:B------:R-:W0:Y:S04]  /*14ba0*/  LDL R5, [R1+0x114c] ;  /* 0x00114c0001057983 */ /* 0x000e280000100800 */
[----:B-1----:R-:W4:Y:S01]  /*14bb0*/  LDL.LU R18, [R1+0x2478] ;  /* 0x0024780001127983 */ /* 0x002f220000300800 */
[----:B0-----:R-:W-:-:S04]  /*14bc0*/  @!P0 LOP3.LUT R5, R5, R4, RZ, 0x3c, !PT ;  /* 0x0000000405058212 */ /* 0x001fc800078e3cff */
[C---:B------:R-:W-:Y:S02]  /*14bd0*/  @!P0 LOP3.LUT R4, R5.reuse, R4, RZ, 0x3c, !PT ;  /* 0x0000000405048212 */ /* 0x040fe400078e3cff */
[----:B----4-:R-:W-:Y:S02]  /*14be0*/  PRMT R18, RZ, 0x7610, R18 ;  /* 0x00007610ff127816 */ /* 0x010fe40000000012 */
[----:B------:R-:W-:-:S05]  /*14bf0*/  @!P0 LOP3.LUT R5, R5, R4, RZ, 0x3c, !PT ;  /* 0x0000000405058212 */ /* 0x000fca00078e3cff */
[----:B------:R-:W4:Y:S04]  /*14c00*/  @!P0 LDG.E.U16 R18, desc[UR8][R4.64] ;  /* 0x0000000804128981 */ /* 0x000f28000c1e1500 */
[----:B------:R-:W-:Y:S04]  /*14c10*/  STS.U16 [R6+UR5+0x4480], R19 ;  /* 0x0044801306007988 */ /* 0x000fe80008000405 */
[----:B----4-:R0:W-:Y:S04]  /*14c20*/  STL [R1+0xdc], R18 ;  /* 0x0000dc1201007387 */ /* 0x0101e80000100800 */
[----:B0-----:R-:W4:Y:S04]  /*14c30*/  LDL.LU R18, [R1+0x2474] ;  /* 0x0024740001127983 */ /* 0x001f280000300800 */
[----:B------:R-:W2:Y:S04]  /*14c40*/  LDL R4, [R1+0x1128] ;  /* 0x0011280001047983 */ /* 0x000ea80000100800 */
[----:B------:R-:W2:Y:S04]  /*14c50*/  LDL R5, [R1+0x112c] ;  /* 0x00112c0001057983 */ /* 0x000ea80000100800 */
[----:B------:R-:W3:Y:S01]  /*14c60*/  LDL.LU R19, [R1+0x2470] ;  /* 0x0024700001137983 */ /* 0x000ee20000300800 */
[----:B--2---:R-:W-:-:S04]  /*14c70*/  @!P0 LOP3.LUT R5, R5, R4, RZ, 0x3c, !PT ;  /* 0x0000000405058212 */ /* 0x004fc800078e3cff */
[C---:B------:R-:W-:Y:S02]  /*14c80*/  @!P0 LOP3.LUT R4, R5.reuse, R4, RZ, 0x3c, !PT ;  /* 0x0000000405048212 */ /* 0x040fe400078e3cff */
[----:B---3--:R-:W-:Y:S02]  /*14c90*/  PRMT R19, RZ, 0x7610, R19 ;  /* 0x00007610ff137816 */ /* 0x008fe40000000013 */
[----:B------:R-:W-:-:S05]  /*14ca0*/  @!P0 LOP3.LUT R5, R5, R4, RZ, 0x3c, !PT ;  /* 0x0000000405058212 */ /* 0x000fca00078e3cff */
[----:B------:R-:W2:Y:S04]  /*14cb0*/  @!P0 LDG.E.U16 R19, desc[UR8][R4.64] ;  /* 0x0000000804138981 */ /* 0x000ea8000c1e1500 */
[----:B--2---:R0:W-:Y:S04]  /*14cc0*/  STL [R1+0xfc], R19 ;  /* 0x0000fc1301007387 */ /* 0x0041e80000100800 */
[----:B0-----:R-:W2:Y:S04]  /*14cd0*/  LDL.LU R19, [R1+0x246c] ;  /* 0x00246c0001137983 */ /* 0x001ea80000300800 */
[----:B------:R-:W3:Y:S01]  /*14ce0*/  LDL.LU R5, [R1+0x78] ;  /* 0x0000780001057983 */ /* 0x000ee20000300800 */
[----:B------:R-:W-:Y:S01]  /*14cf0*/  PRMT R23, RZ, 0x7610, R23 ;  /* 0x00007610ff177816 */ /* 0x000fe20000000017 */
[----:B------:R-:W-:-:S02]  /*14d00*/  @!P0 IMAD.MOV.U32 R4, RZ, RZ, R24 ;  /* 0x000000ffff048224 */ /* 0x000fc400078e0018 */
[----:B---3--:R0:W-:Y:S02]  /*14d10*/  STS.U16 [R6+UR5+0x4c00], R5 ;  /* 0x004c000506007988 */ /* 0x0081e40008000405 */
[----:B0-----:R-:W-:Y:S01]  /*14d20*/  @!P0 IMAD.MOV.U32 R5, RZ, RZ, R25 ;  /* 0x000000ffff058224 */ /* 0x001fe200078e0019 */
[----:B------:R-:W-:Y:S01]  /*14d30*/  PRMT R2, RZ, 0x7610, R2 ;  /* 0x00007610ff027816 */ /* 0x000fe20000000002 */
[----:B------:R0:W-:Y:S04]  /*14d40*/  STS.U16 [R6+UR5+0x4c80], R28 ;  /* 0x004c801c06007988 */ /* 0x0001e80008000405 */
[----:B------:R-:W3:Y:S04]  /*14d50*/  @!P0 LDG.E.U16 R23, desc[UR8][R4.64] ;  /* 0x0000000804178981 */ /* 0x000ee8000c1e1500 */
[----:B------:R-:W4:Y:S04]  /*14d60*/  LDL R25, [R1+0x10ac] ;  /* 0x0010ac0001197983 */ /* 0x000f280000100800 */
[----:B0-----:R-:W4:Y:S04]  /*14d70*/  LDL R28, [R1+0x1088] ;  /* 0x00108800011c7983 */ /* 0x001f280000100800 */
[----:B------:R-:W2:Y:S04]  /*14d80*/  LDL R4, [R1+0x10e8] ;  /* 0x0010e80001047983 */ /* 0x000ea80000100800 */
[----:B------:R-:W2:Y:S04]  /*14d90*/  LDL R5, [R1+0x10ec] ;  /* 0x0010ec0001057983 */ /* 0x000ea80000100800 */
[----:B---3--:R0:W-:Y:S04]  /*14da0*/  STL [R1+0xf8], R23 ;  /* 0x0000f81701007387 */ /* 0x0081e80000100800 */
[----:B0-----:R-:W3:Y:S04]  /*14db0*/  LDL R23, [R1+0x108c] ;  /* 0x00108c0001177983 */ /* 0x001ee80000100800 */
[----:B------:R-:W3:Y:S01]  /*14dc0*/  LDL.LU R24, [R1+0xa0] ;  /* 0x0000a00001187983 */ /* 0x000ee20000300800 */
[----:B--2---:R-:W-:-:S04]  /*14dd0*/  @!P0 LOP3.LUT R5, R5, R4, RZ, 0x3c, !PT ;  /* 0x0000000405058212 */ /* 0x004fc800078e3cff */
[----:B------:R-:W-:-:S04]  /*14de0*/  @!P0 LOP3.LUT R4, R5, R4, RZ, 0x3c, !PT ;  /* 0x0000000405048212 */ /* 0x000fc800078e3cff */
[----:B------:R-:W-:-:S05]  /*14df0*/  @!P0 LOP3.LUT R5, R5, R4, RZ, 0x3c, !PT ;  /* 0x0000000405058212 */ /* 0x000fca00078e3cff */
[----:B------:R0:W2:Y:S04]  /*14e00*/  @!P0 LDG.E.U16 R2, desc[UR8][R4.64] ;  /* 0x0000000804028981 */ /* 0x0000a8000c1e1500 */
[----:B------:R-:W0:Y:S04]  /*14e10*/  LDL R4, [R1+0x10c8] ;  /* 0x0010c80001047983 */ /* 0x000e280000100800 */
[----:B------:R-:W0:Y:S01]  /*14e20*/  LDL R5, [R1+0x10cc] ;  /* 0x0010cc0001057983 */ /* 0x000e220000100800 */
[----:B------:R-:W-:Y:S02]  /*14e30*/  PRMT R19, RZ, 0x7610, R19 ;  /* 0x00007610ff137816 */ /* 0x000fe40000000013 */
[----:B0-----:R-:W-:-:S04]  /*14e40*/  @!P0 LOP3.LUT R5, R5, R4, RZ, 0x3c, !PT ;  /* 0x0000000405058212 */ /* 0x001fc800078e3cff */
[----:B------:R-:W-:-:S04]  /*14e50*/  @!P0 LOP3.LUT R4, R5, R4, RZ, 0x3c, !PT ;  /* 0x0000000405048212 */ /* 0x000fc800078e3cff */
[----:B------:R-:W-:-:S05]  /*14e60*/  @!P0 LOP3.LUT R5, R5, R4, RZ, 0x3c, !PT ;  /* 0x0000000405058212 */ /* 0x000fca00078e3cff */
[----:B------:R-:W4:Y:S04]  /*14e70*/  @!P0 LDG.E.U16 R19, desc[UR8][R4.64] ;  /* 0x0000000804138981 */ /* 0x000f28000c1e1500 */
[----:B--2---:R0:W-:Y:S04]  /*14e80*/  STL [R1+0xf4], R2 ;  /* 0x0000f40201007387 */ /* 0x0041e80000100800 */
[----:B------:R1:W-:Y:S04]  /*14e90*/  STS.U16 [R6+UR5+0x5400], R3 ;  /* 0x0054000306007988 */ /* 0x0003e80008000405 */
[----:B0-----:R-:W2:Y:S04]  /*14ea0*/  LDL.LU R2, [R1+0xa4] ;  /* 0x0000a40001027983 */ /* 0x001ea80000300800 */
[----:B-1----:R-:W2:Y:S04]  /*14eb0*/  LDL.LU R3, [R1+0x84] ;  /* 0x0000840001037983 */ /* 0x002ea80000300800 */
[----:B----4-:R0:W-:Y:S04]  /*14ec0*/  STL [R1+0xf0], R19 ;  /* 0x0000f01301007387 */ /* 0x0101e80000100800 */
[----:B0-----:R-:W4:Y:S04]  /*14ed0*/  LDL.LU R19, [R1+0x2468] ;  /* 0x0024680001137983 */ /* 0x001f280000300800 */
[----:B------:R-:W3:Y:S04]  /*14ee0*/  LDL.LU R4, [R1] ;  /* 0x0000000001047983 */ /* 0x000ee80000300800 */
[----:B------:R-:W2:Y:S01]  /*14ef0*/  LDL R5, [R1+0x10a8] ;  /* 0x0010a80001057983 */ /* 0x000ea20000100800 */
[----:B------:R-:W-:-:S03]  /*14f00*/  PRMT R26, RZ, 0x7610, R26 ;  /* 0x00007610ff1a7816 */ /* 0x000fc6000000001a */
[----:B---3--:R0:W-:Y:S02]  /*14f10*/  STS.U16 [R6+UR5+0x5480], R4 ;  /* 0x0054800406007988 */ /* 0x0081e40008000405 */
[----:B0-----:R-:W-:Y:S01]  /*14f20*/  @!P0 IMAD.MOV.U32 R4, RZ, RZ, R25 ;  /* 0x000000ffff048224 */ /* 0x001fe200078e0019 */
[----:B------:R-:W-:Y:S01]  /*14f30*/  PRMT R8, RZ, 0x7610, R8 ;  /* 0x00007610ff087816 */ /* 0x000fe20000000008 */
[----:B------:R-:W3:Y:S04]  /*14f40*/  LDL.LU R25, [R1+0x88] ;  /* 0x0000880001197983 */ /* 0x000ee80000300800 */
[----:B--2---:R0:W2:Y:S02]  /*14f50*/  @!P0 LDG.E.U16 R26, desc[UR8][R4.64] ;  /* 0x00000008041a8981 */ /* 0x0040a4000c1e1500 */
[----:B0-----:R-:W-:-:S02]  /*14f60*/  @!P0 IMAD.MOV.U32 R4, RZ, RZ, R23 ;  /* 0x000000ffff048224 */ /* 0x001fc400078e0017 */
[----:B------:R-:W-:-:S05]  /*14f70*/  @!P0 IMAD.MOV.U32 R5, RZ, RZ, R28 ;  /* 0x000000ffff058224 */ /* 0x000fca00078e001c */
[----:B------:R0:W3:Y:S04]  /*14f80*/  @!P0 LDG.E.U16 R8, desc[UR8][R4.64] ;  /* 0x0000000804088981 */ /* 0x0000e8000c1e1500 */
[----:B--2---:R1:W-:Y:S04]  /*14f90*/  STL [R1+0xec], R26 ;  /* 0x0000ec1a01007387 */ /* 0x0043e80000100800 */
[----:B-1----:R-:W2:Y:S04]  /*14fa0*/  LDL.LU R26, [R1+0x1c] ;  /* 0x00001c00011a7983 */ /* 0x002ea80000300800 */
[----:B------:R-:W0:Y:S04]  /*14fb0*/  LDL R4, [R1+0x1068] ;  /* 0x0010680001047983 */ /* 0x000e280000100800 */
[----:B------:R-:W0:Y:S01]  /*14fc0*/  LDL R5, [R1+0x106c] ;  /* 0x00106c0001057983 */ /* 0x000e220000100800 */
[----:B------:R-:W-:-:S03]  /*14fd0*/  PRMT R9, RZ, 0x7610, R9 ;  /* 0x00007610ff097816 */ /* 0x000fc60000000009 */
[----:B----4-:R-:W-:Y:S04]  /*14fe0*/  STS.U16 [R6+UR5+0x5c00], R19 ;  /* 0x005c001306007988 */ /* 0x010fe80008000405 */
[----:B------:R1:W-:Y:S04]  /*14ff0*/  STS.U16 [R6+UR5+0x5c80], R18 ;  /* 0x005c801206007988 */ /* 0x0003e80008000405 */
[----:B------:R-:W4:Y:S01]  /*15000*/  LDL R23, [R1+0x1008] ;  /* 0x0010080001177983 */ /* 0x000f220000100800 */
[----:B-1----:R-:W1:Y:S01]  /*15010*/  S2R R6, SR_TID.X ;  /* 0x0000000000067919 */ /* 0x002e620000002100 */
[----:B0-----:R-:W-:-:S04]  /*15020*/  @!P0 LOP3.LUT R5, R5, R4, RZ, 0x3c, !PT ;  /* 0x0000000405058212 */ /* 0x001fc800078e3cff */
[----:B------:R-:W-:-:S04]  /*15030*/  @!P0 LOP3.LUT R4, R5, R4, RZ, 0x3c, !PT ;  /* 0x0000000405048212 */ /* 0x000fc800078e3cff */
[----:B------:R-:W-:-:S05]  /*15040*/  @!P0 LOP3.LUT R5, R5, R4, RZ, 0x3c, !PT ;  /* 0x0000000405058212 */ /* 0x000fca00078e3cff */
[----:B------:R-:W2:Y:S01]  /*15050*/  @!P0 LDG.E.U16 R9, desc[UR8][R4.64] ;  /* 0x0000000804098981 */ /* 0x000ea2000c1e1500 */
[----:B-1----:R-:W-:-:S03]  /*15060*/  LOP3.LUT R6, R6, 0x3f, RZ, 0xc0, !PT ;  /* 0x0000003f06067812 */ /* 0x002fc600078ec0ff */
[----:B---3--:R0:W-:Y:S02]  /*15070*/  STL [R1+0xe8], R8 ;  /* 0x0000e80801007387 */ /* 0x0081e40000100800 */
[----:B------:R-:W-:Y:S02]  /*15080*/  IMAD.SHL.U32 R6, R6, 0x2, RZ ;  /* 0x0000000206067824 */ /* 0x000fe400078e00ff */
[----:B0-----:R-:W3:Y:S04]  /*15090*/  LDL R8, [R1+0x100c] ;  /* 0x00100c0001087983 */ /* 0x001ee80000100800 */
[----:B------:R-:W4:Y:S01]  /*150a0*/  LDL.LU R28, [R1+0x18] ;  /* 0x00001800011c7983 */ /* 0x000f220000300800 */
[----:B------:R-:W-:-:S05]  /*150b0*/  LOP3.LUT R6, R6, 0x50, RZ, 0x3c, !PT ;  /* 0x0000005006067812 */ /* 0x000fca00078e3cff */
[----:B------:R-:W-:Y:S04]  /*150c0*/  STS.U16 [R6+UR5+0x4500], R24 ;  /* 0x0045001806007988 */ /* 0x000fe80008000405 */
[----:B--2---:R0:W-:Y:S04]  /*150d0*/  STL [R1+0xe4], R9 ;  /* 0x0000e40901007387 */ /* 0x0041e80000100800 */
[----:B0-----:R-:W2:Y:S04]  /*150e0*/  LDL.LU R9, [R1+0x2464] ;  /* 0x0024640001097983 */ /* 0x001ea80000300800 */
[----:B------:R-:W3:Y:S04]  /*150f0*/  LDL R4, [R1+0x1048] ;  /* 0x0010480001047983 */ /* 0x000ee80000100800 */
[----:B------:R-:W3:Y:S04]  /*15100*/  LDL R5, [R1+0x104c] ;  /* 0x00104c0001057983 */ /* 0x000ee80000100800 */
[----:B------:R-:W4:Y:S01]  /*15110*/  LDL.LU R24, [R1+0x2460] ;  /* 0x0024600001187983 */ /* 0x000f220000300800 */
[----:B---3--:R-:W-:-:S04]  /*15120*/  @!P0 LOP3.LUT R5, R5, R4, RZ, 0x3c, !PT ;  /* 0x0000000405058212 */ /* 0x008fc800078e3cff */
[C---:B------:R-:W-:Y:S02]  /*15130*/  @!P0 LOP3.LUT R4, R5.reuse, R4, RZ, 0x3c, !PT ;  /* 0x0000000405048212 */ /* 0x040fe400078e3cff */
[----:B----4-:R-:W-:Y:S02]  /*15140*/  PRMT R24, RZ, 0x7610, R24 ;  /* 0x00007610ff187816 */ /* 0x010fe40000000018 */
[----:B------:R-:W-:-:S05]  /*15150*/  @!P0 LOP3.LUT R5, R5, R4, RZ, 0x3c, !PT ;  /* 0x0000000405058212 */ /* 0x000fca00078e3cff */
[----:B------:R-:W3:Y:S04]  /*15160*/  @!P0 LDG.E.U16 R24, desc[UR8][R4.64] ;  /* 0x0000000804188981 */ /* 0x000ee8000c1e1500 */
[----:B------:R-:W-:Y:S04]  /*15170*/  STS.U16 [R6+UR5+0x4580], R2 ;  /* 0x0045800206007988 */ /* 0x000fe80008000405 */
[----:B---3--:R0:W-:Y:S04]  /*15180*/  STL [R1+0x100], R24 ;  /* 0x0001001801007387 */ /* 0x0081e80000100800 */
[----:B0-----:R-:W3:Y:S04]  /*15190*/  LDL.LU R24, [R1+0x245c] ;  /* 0x00245c0001187983 */ /* 0x001ee80000300800 */
[----:B------:R-:W4:Y:S04]  /*151a0*/  LDL R4, [R1+0x1028] ;  /* 0x0010280001047983 */ /* 0x000f280000100800 */
[----:B------:R-:W4:Y:S04]  /*151b0*/  LDL R5, [R1+0x102c] ;  /* 0x00102c0001057983 */ /* 0x000f280000100800 */
[----:B------:R-:W2:Y:S01]  /*151c0*/  LDL.LU R2, [R1+0x2458] ;  /* 0x0024580001027983 */ /* 0x000ea20000300800 */
[----:B----4-:R-:W-:-:S04]  /*151d0*/  @!P0 LOP3.LUT R5, R5, R4, RZ, 0x3c, !PT ;  /* 0x0000000405058212 */ /* 0x010fc800078e3cff */
[C---:B------:R-:W-:Y:S02]  /*151e0*/  @!P0 LOP3.LUT R4, R5.reuse, R4, RZ, 0x3c, !PT ;  /* 0x0000000405048212 */ /* 0x040fe400078e3cff */
[----:B--2---:R-:W-:Y:S02]  /*151f0*/  PRMT R2, RZ, 0x7610, R2 ;  /* 0x00007610ff027816 */ /* 0x004fe40000000002 */
[----:B------:R-:W-:-:S05]  /*15200*/  @!P0 LOP3.LUT R5, R5, R4, RZ, 0x3c, !PT ;  /* 0x0000000405058212 */ /* 0x000fca00078e3cff */
[----:B------:R-:W2:Y:S04]  /*15210*/  @!P0 LDG.E.U16 R2, desc[UR8][R4.64] ;  /* 0x0000000804028981 */ /* 0x000ea8000c1e1500 */
[----:B--2---:R0:W-:Y:S04]  /*15220*/  STL [R1+0x108], R2 ;  /* 0x0001080201007387 */ /* 0x0041e80000100800 */
[----:B0-----:R-:W2:Y:S01]  /*15230*/  LDL.LU R2, [R1+0x2454] ;  /* 0x0024540001027983 */ /* 0x001ea20000300800 */
[----:B------:R-:W-:Y:S02]  /*15240*/  @!P0 IMAD.MOV.U32 R4, RZ, RZ, R8 ;  /* 0x000000ffff048224 */ /* 0x000fe400078e0008 */
[----:B------:R-:W-:Y:S01]  /*15250*/  @!P0 IMAD.MOV.U32 R5, RZ, RZ, R23 ;  /* 0x000000ffff058224 */ /* 0x000fe200078e0017 */
[----:B--2---:R-:W-:-:S06]  /*15260*/  PRMT R2, RZ, 0x7610, R2 ;  /* 0x00007610ff027816 */ /* 0x004fcc0000000002 */
[----:B------:R-:W2:Y:S04]  /*15270*/  @!P0 LDG.E.U16 R2, desc[UR8][R4.64] ;  /* 0x0000000804028981 */ /* 0x000ea8000c1e1500 */
[----:B------:R0:W-:Y:S04]  /*15280*/  STS.U16 [R6+UR5+0x4d00], R3 ;  /* 0x004d000306007988 */ /* 0x0001e80008000405 */
[----:B0-----:R-:W4:Y:S04]  /*15290*/  LDL.LU R3, [R1+0xc4] ;  /* 0x0000c40001037983 */ /* 0x001f280000300800 */
[----:B------:R-:W3:Y:S04]  /*152a0*/  LDL R23, [R1+0xf88] ;  /* 0x000f880001177983 */ /* 0x000ee80000100800 */
[----:B------:R-:W4:Y:S04]  /*152b0*/  LDL R8, [R1+0xf8c] ;  /* 0x000f8c0001087983 */ /* 0x000f280000100800 */
        /* <DEDUP_REMOVED lines=23> */
[----:B0-----:R-:W2:Y:S04]  /*15430*/  LDL.LU R26, [R1+0x2440] ;  /* 0x00244000011a7983 */ /* 0x001ea80000300800 */
[----:B------:R-:W4:Y:S04]  /*15440*/  LDL R4, [R1+0xfa8] ;  /* 0x000fa80001047983 */ /* 0x000f280000100800 */
[----:B------:R-:W4:Y:S01]  /*15450*/  LDL R5, [R1+0xfac] ;  /* 0x000fac0001057983 */ /* 0x000f220000100800 */
[----:B--2---:R-:W-:-:S02]  /*15460*/  PRMT R26, RZ, 0x7610, R26 ;  /* 0x00007610ff1a7816 */ /* 0x004fc4000000001a */
[----:B----4-:R-:W-:-:S04]  /*15470*/  @!P0 LOP3.LUT R5, R5, R4, RZ, 0x3c, !PT ;  /* 0x0000000405058212 */ /* 0x010fc800078e3cff */
[----:B------:R-:W-:-:S04]  /*15480*/  @!P0 LOP3.LUT R4, R5, R4, RZ, 0x3c, !PT ;  /* 0x0000000405048212 */ /* 0x000fc800078e3cff */
[----:B------:R-:W-:-:S05]  /*15490*/  @!P0 LOP3.LUT R5, R5, R4, RZ, 0x3c, !PT ;  /* 0x0000000405058212 */ /* 0x000fca00078e3cff */
[----:B------:R0:W2:Y:S01]  /*154a0*/  @!P0 LDG.E.U16 R26, desc[UR8][R4.64] ;  /* 0x00000008041a8981 */ /* 0x0000a2000c1e1500 */
[----:B------:R-:W-:-:S03]  /*154b0*/  PRMT R2, RZ, 0x7610, R2 ;  /* 0x00007610ff027816 */ /* 0x000fc60000000002 */
[----:B------:R1:W-:Y:S01]  /*154c0*/  STS.U16 [R6+UR5+0x5580], R28 ;  /* 0x0055801c06007988 */ /* 0x0003e20008000405 */
[----:B0-----:R-:W-:Y:S02]  /*154d0*/  @!P0 IMAD.MOV.U32 R4, RZ, RZ, R8 ;  /* 0x000000ffff048224 */ /* 0x001fe400078e0008 */
[----:B------:R-:W-:Y:S01]  /*154e0*/  @!P0 IMAD.MOV.U32 R5, RZ, RZ, R23 ;  /* 0x000000ffff058224 */ /* 0x000fe200078e0017 */
[----:B-1----:R-:W4:Y:S04]  /*154f0*/  LDL.LU R28, [R1+0x9c] ;  /* 0x00009c00011c7983 */ /* 0x002f280000300800 */
[----:B------:R-:W3:Y:S04]  /*15500*/  @!P0 LDG.E.U16 R2, desc[UR8][R4.64] ;  /* 0x0000000804028981 */ /* 0x000ee8000c1e1500 */
[----:B--2---:R0:W-:Y:S04]  /*15510*/  STL [R1+0x11c], R26 ;  /* 0x00011c1a01007387 */ /* 0x0041e80000100800 */
[----:B0-----:R-:W2:Y:S04]  /*15520*/  LDL.LU R26, [R1+0x243c] ;  /* 0x00243c00011a7983 */ /* 0x001ea80000300800 */
[----:B------:R-:W4:Y:S04]  /*15530*/  LDL R4, [R1+0xf68] ;  /* 0x000f680001047983 */ /* 0x000f280000100800 */
[----:B------:R-:W4:Y:S01]  /*15540*/  LDL R5, [R1+0xf6c] ;  /* 0x000f6c0001057983 */ /* 0x000f220000100800 */
[----:B------:R-:W-:-:S03]  /*15550*/  PRMT R24, RZ, 0x7610, R24 ;  /* 0x00007610ff187816 */ /* 0x000fc60000000018 */
[----:B---3--:R0:W-:Y:S04]  /*15560*/  STL [R1+0x118], R2 ;  /* 0x0001180201007387 */ /* 0x0081e80000100800 */
[----:B0-----:R-:W3:Y:S04]  /*15570*/  LDL R2, [R1+0xf2c] ;  /* 0x000f2c0001027983 */ /* 0x001ee80000100800 */
[----:B------:R-:W3:Y:S01]  /*15580*/  LDL.LU R8, [R1+0x48] ;  /* 0x0000480001087983 */ /* 0x000ee20000300800 */
[----:B----4-:R-:W-:-:S04]  /*15590*/  @!P0 LOP3.LUT R5, R5, R4, RZ, 0x3c, !PT ;  /* 0x0000000405058212 */ /* 0x010fc800078e3cff */
[----:B------:R-:W-:-:S04]  /*155a0*/  @!P0 LOP3.LUT R4, R5, R4, RZ, 0x3c, !PT ;  /* 0x0000000405048212 */ /* 0x000fc800078e3cff */
[----:B------:R-:W-:-:S05]  /*155b0*/  @!P0 LOP3.LUT R5, R5, R4, RZ, 0x3c, !PT ;  /* 0x0000000405058212 */ /* 0x000fca00078e3cff */
[----:B------:R0:W4:Y:S04]  /*155c0*/  @!P0 LDG.E.U16 R24, desc[UR8][R4.64] ;  /* 0x0000000804188981 */ /* 0x000128000c1e1500 */
[----:B------:R-:W0:Y:S04]  /*155d0*/  LDL R4, [R1+0xf48] ;  /* 0x000f480001047983 */ /* 0x000e280000100800 */
[----:B------:R-:W0:Y:S01]  /*155e0*/  LDL R5, [R1+0xf4c] ;  /* 0x000f4c0001057983 */ /* 0x000e220000100800 */
[----:B------:R-:W-:Y:S01]  /*155f0*/  PRMT R9, RZ, 0x7610, R9 ;  /* 0x00007610ff097816 */ /* 0x000fe20000000009 */
[----:B------:R-:W1:Y:S01]  /*15600*/  S2R R23, SR_TID.X ;  /* 0x0000000000177919 */ /* 0x000e620000002100 */
[----:B0-----:R-:W-:-:S04]  /*15610*/  @!P0 LOP3.LUT R5, R5, R4, RZ, 0x3c, !PT ;  /* 0x0000000405058212 */ /* 0x001fc800078e3cff */
[----:B------:R-:W-:-:S04]  /*15620*/  @!P0 LOP3.LUT R4, R5, R4, RZ, 0x3c, !PT ;  /* 0x0000000405048212 */ /* 0x000fc800078e3cff */
[----:B------:R-:W-:-:S05]  /*15630*/  @!P0 LOP3.LUT R5, R5, R4, RZ, 0x3c, !PT ;  /* 0x0000000405058212 */ /* 0x000fca00078e3cff */
[----:B------:R-:W3:Y:S01]  /*15640*/  @!P0 LDG.E.U16 R9, desc[UR8][R4.64] ;  /* 0x0000000804098981 */ /* 0x000ee2000c1e1500 */
[----:B-1----:R-:W-:-:S03]  /*15650*/  LOP3.LUT R23, R23, 0x3f, RZ, 0xc0, !PT ;  /* 0x0000003f17177812 */ /* 0x002fc600078ec0ff */
[----:B--2---:R-:W-:Y:S04]  /*15660*/  STS.U16 [R6+UR5+0x5d00], R26 ;  /* 0x005d001a06007988 */ /* 0x004fe80008000405 */
[----:B------:R0:W-:Y:S02]  /*15670*/  STS.U16 [R6+UR5+0x5d80], R25 ;  /* 0x005d801906007988 */ /* 0x0001e40008000405 */
[----:B0-----:R-:W-:Y:S02]  /*15680*/  IMAD.SHL.U32 R6, R23, 0x2, RZ ;  /* 0x0000000217067824 */ /* 0x001fe400078e00ff */
[----:B------:R-:W2:Y:S03]  /*15690*/  LDL R23, [R1+0xf0c] ;  /* 0x000f0c0001177983 */ /* 0x000ea60000100800 */
[----:B------:R-:W-:Y:S01]  /*156a0*/  LOP3.LUT R6, R6, 0x60, RZ, 0x3c, !PT ;  /* 0x0000006006067812 */ /* 0x000fe200078e3cff */
[----:B----4-:R0:W-:Y:S04]  /*156b0*/  STL [R1+0x114], R24 ;  /* 0x0001141801007387 */ /* 0x0101e80000100800 */
[----:B------:R1:W-:Y:S04]  /*156c0*/  STS.U16 [R6+UR5+0x4600], R3 ;  /* 0x0046000306007988 */ /* 0x0003e80008000405 */
[----:B0-----:R-:W4:Y:S04]  /*156d0*/  LDL R24, [R1+0xeec] ;  /* 0x000eec0001187983 */ /* 0x001f280000100800 */
[----:B-1----:R-:W4:Y:S04]  /*156e0*/  LDL.LU R3, [R1+0x14] ;  /* 0x0000140001037983 */ /* 0x002f280000300800 */
[----:B---3--:R0:W-:Y:S04]  /*156f0*/  STL [R1+0x578], R9 ;  /* 0x0005780901007387 */ /* 0x0081e80000100800 */
[----:B0-----:R-:W3:Y:S04]  /*15700*/  LDL.LU R9, [R1+0x2438] ;  /* 0x0024380001097983 */ /* 0x001ee80000300800 */
[----:B------:R-:W2:Y:S04]  /*15710*/  LDL.LU R4, [R1+0xc8] ;  /* 0x0000c80001047983 */ /* 0x000ea80000300800 */
[----:B------:R-:W4:Y:S01]  /*15720*/  LDL R5, [R1+0xf28] ;  /* 0x000f280001057983 */ /* 0x000f220000100800 */
[----:B---3--:R-:W-:-:S03]  /*15730*/  PRMT R9, RZ, 0x7610, R9 ;  /* 0x00007610ff097816 */ /* 0x008fc60000000009 */
[----:B--2---:R0:W-:Y:S02]  /*15740*/  STS.U16 [R6+UR5+0x4680], R4 ;  /* 0x0046800406007988 */ /* 0x0041e40008000405 */
[----:B0-----:R-:W-:Y:S02]  /*15750*/  @!P0 IMAD.MOV.U32 R4, RZ, RZ, R2 ;  /* 0x000000ffff048224 */ /* 0x001fe400078e0002 */
[----:B------:R-:W2:Y:S04]  /*15760*/  LDL.LU R2, [R1+0x10] ;  /* 0x0000100001027983 */ /* 0x000ea80000300800 */
[----:B----4-:R-:W3:Y:S04]  /*15770*/  @!P0 LDG.E.U16 R9, desc[UR8][R4.64] ;  /* 0x0000000804098981 */ /* 0x010ee8000c1e1500 */
[----:B---3--:R0:W-:Y:S04]  /*15780*/  STL [R1+0x57c], R9 ;  /* 0x00057c0901007387 */ /* 0x0081e80000100800 */
[----:B0-----:R-:W3:Y:S04]  /*15790*/  LDL.LU R9, [R1+0x2434] ;  /* 0x0024340001097983 */ /* 0x001ee80000300800 */
[----:B------:R-:W4:Y:S04]  /*157a0*/  LDL.LU R4, [R1+0x98] ;  /* 0x0000980001047983 */ /* 0x000f280000300800 */
[----:B------:R-:W2:Y:S01]  /*157b0*/  LDL R5, [R1+0xf08] ;  /* 0x000f080001057983 */ /* 0x000ea20000100800 */
[----:B------:R-:W-:-:S03]  /*157c0*/  PRMT R7, RZ, 0x7610, R7 ;  /* 0x00007610ff077816 */ /* 0x000fc60000000007 */
[----:B----4-:R0:W-:Y:S02]  /*157d0*/  STS.U16 [R6+UR5+0x4e00], R4 ;  /* 0x004e000406007988 */ /* 0x0101e40008000405 */
[----:B0-----:R-:W-:Y:S01]  /*157e0*/  @!P0 IMAD.MOV.U32 R4, RZ, RZ, R23 ;  /* 0x000000ffff048224 */ /* 0x001fe200078e0017 */
[----:B---3--:R-:W-:Y:S01]  /*157f0*/  PRMT R9, RZ, 0x7610, R9 ;  /* 0x00007610ff097816 */ /* 0x008fe20000000009 */
[----:B------:R-:W3:Y:S04]  /*15800*/  LDL R23, [R1+0x1230] ;  /* 0x0012300001177983 */ /* 0x000ee80000100800 */
[----:B--2---:R0:W2:Y:S04]  /*15810*/  @!P0 LDG.E.U16 R7, desc[UR8][R4.64] ;  /* 0x0000000804078981 */ /* 0x0040a8000c1e1500 */
[----:B------:R-:W4:Y:S01]  /*15820*/  LDL R5, [R1+0xee8] ;  /* 0x000ee80001057983 */ /* 0x000f220000100800 */
[----:B0-----:R-:W-:-:S05]  /*15830*/  @!P0 IMAD.MOV.U32 R4, RZ, RZ, R24 ;  /* 0x000000ffff048224 */ /* 0x001fca00078e0018 */
[----:B----4-:R-:W4:Y:S04]  /*15840*/  @!P0 LDG.E.U16 R9, desc[UR8][R4.64] ;  /* 0x0000000804098981 */ /* 0x010f28000c1e1500 */
[----:B--2---:R0:W-:Y:S04]  /*15850*/  STL [R1+0x110], R7 ;  /* 0x0001100701007387 */ /* 0x0041e80000100800 */
[----:B------:R1:W-:Y:S04]  /*15860*/  STS.U16 [R6+UR5+0x4e80], R28 ;  /* 0x004e801c06007988 */ /* 0x0003e80008000405 */
[----:B0-----:R-:W2:Y:S04]  /*15870*/  LDL.LU R7, [R1+0x5dc] ;  /* 0x0005dc0001077983 */ /* 0x001ea80000300800 */
[----:B-1----:R-:W2:Y:S04]  /*15880*/  LDL.LU R28, [R1+0x123c] ;  /* 0x00123c00011c7983 */ /* 0x002ea80000300800 */
[----:B------:R-:W2:Y:S04]  /*15890*/  LDL R24, [R1+0x1250] ;  /* 0x0012500001187983 */ /* 0x000ea80000100800 */
[----:B----4-:R0:W-:Y:S04]  /*158a0*/  STL [R1+0x104], R9 ;  /* 0x0001040901007387 */ /* 0x0101e80000100800 */
[----:B0-----:R-:W4:Y:S04]  /*158b0*/  LDL.LU R9, [R1+0x2430] ;  /* 0x0024300001097983 */ /* 0x001f280000300800 */
[----:B------:R-:W3:Y:S04]  /*158c0*/  LDL R4, [R1+0xec8] ;  /* 0x000ec80001047983 */ /* 0x000ee80000100800 */
[----:B------:R-:W3:Y:S04]  /*158d0*/  LDL R5, [R1+0xecc] ;  /* 0x000ecc0001057983 */ /* 0x000ee80000100800 */
[----:B------:R0:W-:Y:S04]  /*158e0*/  STS.U16 [R6+UR5+0x5600], R8 ;  /* 0x0056000806007988 */ /* 0x0001e80008000405 */
[----:B0-----:R-:W2:Y:S01]  /*158f0*/  LDL.LU R8, [R1+0x640] ;  /* 0x0006400001087983 */ /* 0x001ea20000300800 */
[----:B----4-:R-:W-:-:S02]  /*15900*/  PRMT R9, RZ, 0x7610, R9 ;  /* 0x00007610ff097816 */ /* 0x010fc40000000009 */
[----:B---3--:R-:W-:-:S04]  /*15910*/  @!P0 LOP3.LUT R5, R5, R4, RZ, 0x3c, !PT ;  /* 0x0000000405058212 */ /* 0x008fc800078e3cff */
[----:B------:R-:W-:-:S04]  /*15920*/  @!P0 LOP3.LUT R4, R5, R4, RZ, 0x3c, !PT ;  /* 0x0000000405048212 */ /* 0x000fc800078e3cff */
[----:B------:R-:W-:-:S05]  /*15930*/  @!P0 LOP3.LUT R5, R5, R4, RZ, 0x3c, !PT ;  /* 0x0000000405058212 */ /* 0x000fca00078e3cff */
[----:B------:R-:W3:Y:S04]  /*15940*/  @!P0 LDG.E.U16 R9, desc[UR8][R4.64] ;  /* 0x0000000804098981 */ /* 0x000ee8000c1e1500 */
[----:B------:R-:W4:Y:S04]  /*15950*/  LDL.LU R4, [R1+0x40] ;  /* 0x0000400001047983 */ /* 0x000f280000300800 */
[----:B------:R-:W2:Y:S04]  /*15960*/  LDL R5, [R1+0xeb8] ;  /* 0x000eb80001057983 */ /* 0x000ea80000100800 */
[----:B---3--:R0:W-:Y:S04]  /*15970*/  STL [R1+0xe0], R9 ;  /* 0x0000e00901007387 */ /* 0x0081e80000100800 */
[----:B0-----:R-:W3:Y:S04]  /*15980*/  LDL.LU R9, [R1+0x5d4] ;  /* 0x0005d40001097983 */ /* 0x001ee80000300800 */
[----:B----4-:R0:W-:Y:S04]  /*15990*/  STS.U16 [R6+UR5+0x5680], R4 ;  /* 0x0056800406007988 */ /* 0x0101e80008000405 */
[----:B0-----:R-:W4:Y:S01]  /*159a0*/  LDL.LU R6, [R1+0x242c] ;  /* 0x00242c0001067983 */ /* 0x001f220000300800 */
[----:B------:R-:W-:-:S03]  /*159b0*/  @!P0 IMAD.MOV.U32 R4, RZ, RZ, R23 ;  /* 0x000000ffff048224 */ /* 0x000fc600078e0017 */
[----:B------:R-:W3:Y:S01]  /*159c0*/  LDL.LU R23, [R1+0x5d8] ;  /* 0x0005d80001177983 */ /* 0x000ee20000300800 */
[----:B----4-:R-:W-:-:S06]  /*159d0*/  PRMT R6, RZ, 0x7610, R6 ;  /* 0x00007610ff067816 */ /* 0x010fcc0000000006 */
[----:B--2---:R0:W2:Y:S02]  /*159e0*/  @!P0 LDG.E.U16 R6, desc[UR8][R4.64] ;  /* 0x0000000804068981 */ /* 0x0040a4000c1e1500 */
[----:B0-----:R-:W0:Y:S02]  /*159f0*/  S2R R5, SR_TID.X ;  /* 0x0000000000057919 */ /* 0x001e240000002100 */
[----:B0-----:R-:W-:-:S05]  /*15a00*/  LOP3.LUT R5, R5, 0x3f, RZ, 0xc0, !PT ;  /* 0x0000003f05057812 */ /* 0x001fca00078ec0ff */
[----:B------:R-:W-:Y:S01]  /*15a10*/  IMAD.SHL.U32 R4, R5, 0x2, RZ ;  /* 0x0000000205047824 */ /* 0x000fe200078e00ff */
[----:B--2---:R0:W-:Y:S04]  /*15a20*/  STL [R1+0xc8], R6 ;  /* 0x0000c80601007387 */ /* 0x0041e80000100800 */
[----:B0-----:R-:W2:Y:S04]  /*15a30*/  LDL.LU R6, [R1+0x2428] ;  /* 0x0024280001067983 */ /* 0x001ea80000300800 */
[----:B------:R-:W4:Y:S01]  /*15a40*/  LDL R5, [R1+0x121c] ;  /* 0x00121c0001057983 */ /* 0x000f220000100800 */
[----:B------:R-:W-:-:S05]  /*15a50*/  LOP3.LUT R4, R4, 0x60, RZ, 0x3c, !PT ;  /* 0x0000006004047812 */ /* 0x000fca00078e3cff */
[----:B------:R0:W-:Y:S02]  /*15a60*/  STS.U16 [R4+UR5+0x5e00], R3 ;  /* 0x005e000304007988 */ /* 0x0001e40008000405 */
[----:B0-----:R-:W-:Y:S02]  /*15a70*/  @!P0 IMAD.MOV.U32 R4, RZ, RZ, R24 ;  /* 0x000000ffff048224 */ /* 0x001fe400078e0018 */
[----:B------:R-:W3:Y:S01]  /*15a80*/  LDL.LU R24, [R1+0x8c] ;  /* 0x00008c0001187983 */ /* 0x000ee20000300800 */
[----:B--2---:R-:W-:-:S06]  /*15a90*/  PRMT R6, RZ, 0x7610, R6 ;  /* 0x00007610ff067816 */ /* 0x004fcc0000000006 */
[----:B----4-:R-:W2:Y:S01]  /*15aa0*/  @!P0 LDG.E.U16 R6, desc[UR8][R4.64] ;  /* 0x0000000804068981 */ /* 0x010ea2000c1e1500 */
[----:B------:R-:W0:Y:S03]  /*15ab0*/  S2R R3, SR_TID.X ;  /* 0x0000000000037919 */ /* 0x000e260000002100 */
[----:B--2---:R1:W-:Y:S04]  /*15ac0*/  STL [R1+0xc4], R6 ;  /* 0x0000c40601007387 */ /* 0x0043e80000100800 */
[----:B-1----:R-:W2:Y:S04]  /*15ad0*/  LDL.LU R6, [R1+0x2424] ;  /* 0x0024240001067983 */ /* 0x002ea80000300800 */
[----:B------:R-:W4:Y:S01]  /*15ae0*/  LDL R5, [R1+0x1270] ;  /* 0x0012700001057983 */ /* 0x000f220000100800 */
[----:B0-----:R-:W-:-:S05]  /*15af0*/  LOP3.LUT R3, R3, 0x3f, RZ, 0xc0, !PT ;  /* 0x0000003f03037812 */ /* 0x001fca00078ec0ff */
[----:B------:R-:W-:-:S05]  /*15b00*/  IMAD.SHL.U32 R4, R3, 0x2, RZ ;  /* 0x0000000203047824 */ /* 0x000fca00078e00ff */
[----:B------:R-:W-:-:S05]  /*15b10*/  LOP3.LUT R4, R4, 0x60, RZ, 0x3c, !PT ;  /* 0x0000006004047812 */ /* 0x000fca00078e3cff */
[----:B------:R4:W-:Y:S01]  /*15b20*/  STS.U16 [R4+UR5+0x5e80], R2 ;  /* 0x005e800204007988 */ /* 0x0009e20008000405 */
[----:B------:R-:W0:Y:S01]  /*15b30*/  S2R R3, SR_TID.X ;  /* 0x0000000000037919 */ /* 0x000e220000002100 */
[----:B--2---:R-:W-:Y:S01]  /*15b40*/  PRMT R6, RZ, 0x7610, R6 ;  /* 0x00007610ff067816 */ /* 0x004fe20000000006 */
[----:B----4-:R-:W-:Y:S02]  /*15b50*/  @!P0 IMAD.MOV.U32 R4, RZ, RZ, R5 ;  /* 0x000000ffff048224 */ /* 0x010fe400078e0005 */
[----:B------:R-:W-:-:S05]  /*15b60*/  @!P0 IMAD.MOV.U32 R5, RZ, RZ, R28 ;  /* 0x000000ffff058224 */ /* 0x000fca00078e001c */
[----:B------:R-:W2:Y:S01]  /*15b70*/  @!P0 LDG.E.U16 R6, desc[UR8][R4.64] ;  /* 0x0000000804068981 */ /* 0x000ea2000c1e1500 */
[----:B0-----:R-:W-:-:S05]  /*15b80*/  LOP3.LUT R3, R3, 0x3f, RZ, 0xc0, !PT ;  /* 0x0000003f03037812 */ /* 0x001fca00078ec0ff */
[----:B------:R-:W-:Y:S02]  /*15b90*/  IMAD.SHL.U32 R2, R3, 0x2, RZ ;  /* 0x0000000203027824 */ /* 0x000fe400078e00ff */
[----:B------:R-:W4:Y:S04]  /*15ba0*/  LDL.LU R3, [R1+0x5d0] ;  /* 0x0005d00001037983 */ /* 0x000f280000300800 */
[----:B------:R-:W-:Y:S01]  /*15bb0*/  STL [R1+0x12c8], R28 ;  /* 0x0012c81c01007387 */ /* 0x000fe20000100800 */
[----:B------:R-:W-:-:S03]  /*15bc0*/  LOP3.LUT R2, R2, 0x70, RZ, 0x3c, !PT ;  /* 0x0000007002027812 */ /* 0x000fc600078e3cff */
[----:B------:R-:W3:Y:S04]  /*15bd0*/  LDL R4, [R1+0x125c] ;  /* 0x00125c0001047983 */ /* 0x000ee80000100800 */
[----:B------:R-:W3:Y:S04]  /*15be0*/  LDL R5, [R1+0x1284] ;  /* 0x0012840001057983 */ /* 0x000ee80000100800 */
[----:B------:R-:W-:Y:S04]  /*15bf0*/  STS.U16 [R2+UR5+0x4700], R7 ;  /* 0x0047000702007988 */ /* 0x000fe80008000405 */
[----:B--2---:R0:W-:Y:S04]  /*15c00*/  STL [R1+0xa4], R6 ;  /* 0x0000a40601007387 */ /* 0x0041e80000100800 */
[----:B0-----:R-:W2:Y:S04]  /*15c10*/  LDL.LU R6, [R1+0x28] ;  /* 0x0000280001067983 */ /* 0x001ea80000300800 */
[----:B------:R-:W4:Y:S01]  /*15c20*/  LDL.LU R7, [R1+0x2420] ;  /* 0x0024200001077983 */ /* 0x000f220000300800 */
[----:B---3--:R-:W-:-:S04]  /*15c30*/  @!P0 LOP3.LUT R5, R5, R4, RZ, 0x3c, !PT ;  /* 0x0000000405058212 */ /* 0x008fc800078e3cff */
[----:B------:R-:W-:-:S04]  /*15c40*/  @!P0 LOP3.LUT R4, R5, R4, RZ, 0x3c, !PT ;  /* 0x0000000405048212 */ /* 0x000fc800078e3cff */
[----:B------:R-:W-:Y:S02]  /*15c50*/  @!P0 LOP3.LUT R5, R5, R4, RZ, 0x3c, !PT ;  /* 0x0000000405058212 */ /* 0x000fe400078e3cff */
[----:B----4-:R-:W-:-:S06]  /*15c60*/  PRMT R7, RZ, 0x7610, R7 ;  /* 0x00007610ff077816 */ /* 0x010fcc0000000007 */
[----:B------:R-:W3:Y:S04]  /*15c70*/  @!P0 LDG.E.U16 R7, desc[UR8][R4.64] ;  /* 0x0000000804078981 */ /* 0x000ee8000c1e1500 */
[----:B------:R-:W-:Y:S04]  /*15c80*/  STS.U16 [R2+UR5+0x4780], R8 ;  /* 0x0047800802007988 */ /* 0x000fe80008000405 */
[----:B------:R-:W4:Y:S04]  /*15c90*/  LDL R4, [R1+0xea8] ;  /* 0x000ea80001047983 */ /* 0x000f280000100800 */
[----:B------:R-:W4:Y:S04]  /*15ca0*/  LDL R5, [R1+0x1210] ;  /* 0x0012100001057983 */ /* 0x000f280000100800 */
[----:B---3--:R0:W-:Y:S04]  /*15cb0*/  STL [R1+0xa0], R7 ;  /* 0x0000a00701007387 */ /* 0x0081e80000100800 */
[----:B0-----:R-:W3:Y:S04]  /*15cc0*/  LDL.LU R7, [R1+0x34] ;  /* 0x0000340001077983 */ /* 0x001ee80000300800 */
[----:B------:R-:W2:Y:S01]  /*15cd0*/  LDL.LU R8, [R1+0x241c] ;  /* 0x00241c0001087983 */ /* 0x000ea20000300800 */
[----:B----4-:R-:W-:-:S04]  /*15ce0*/  @!P0 LOP3.LUT R5, R5, R4, RZ, 0x3c, !PT ;  /* 0x0000000405058212 */ /* 0x010fc800078e3cff */
[----:B------:R-:W-:-:S04]  /*15cf0*/  @!P0 LOP3.LUT R4, R5, R4, RZ, 0x3c, !PT ;  /* 0x0000000405048212 */ /* 0x000fc800078e3cff */
[----:B------:R-:W-:Y:S02]  /*15d00*/  @!P0 LOP3.LUT R5, R5, R4, RZ, 0x3c, !PT ;  /* 0x0000000405058212 */ /* 0x000fe400078e3cff */
[----:B--2---:R-:W-:-:S06]  /*15d10*/  PRMT R8, RZ, 0x7610, R8 ;  /* 0x00007610ff087816 */ /* 0x004fcc0000000008 */
[----:B------:R-:W2:Y:S04]  /*15d20*/  @!P0 LDG.E.U16 R8, desc[UR8][R4.64] ;  /* 0x0000000804088981 */ /* 0x000ea8000c1e1500 */
[----:B------:R-:W-:Y:S04]  /*15d30*/  STS.U16 [R2+UR5+0x4f00], R9 ;  /* 0x004f000902007988 */ /* 0x000fe80008000405 */
[----:B--2---:R0:W-:Y:S04]  /*15d40*/  STL [R1+0x9c], R8 ;  /* 0x00009c0801007387 */ /* 0x0041e80000100800 */
[----:B0-----:R-:W2:Y:S04]  /*15d50*/  LDL.LU R8, [R1+0x2418] ;  /* 0x0024180001087983 */ /* 0x001ea80000300800 */
[----:B------:R-:W4:Y:S04]  /*15d60*/  LDL R4, [R1+0xe98] ;  /* 0x000e980001047983 */ /* 0x000f280000100800 */
[----:B------:R-:W4:Y:S04]  /*15d70*/  LDL R5, [R1+0x1200] ;  /* 0x0012000001057983 */ /* 0x000f280000100800 */
[----:B------:R-:W3:Y:S01]  /*15d80*/  LDL.LU R9, [R1+0x2414] ;  /* 0x0024140001097983 */ /* 0x000ee20000300800 */
[----:B----4-:R-:W-:-:S04]  /*15d90*/  @!P0 LOP3.LUT R5, R5, R4, RZ, 0x3c, !PT ;  /* 0x0000000405058212 */ /* 0x010fc800078e3cff */
[C---:B------:R-:W-:Y:S02]  /*15da0*/  @!P0 LOP3.LUT R4, R5.reuse, R4, RZ, 0x3c, !PT ;  /* 0x0000000405048212 */ /* 0x040fe400078e3cff */
[----:B---3--:R-:W-:Y:S02]  /*15db0*/  PRMT R9, RZ, 0x7610, R9 ;  /* 0x00007610ff097816 */ /* 0x008fe40000000009 */
        /* <DEDUP_REMOVED lines=11> */
[----:B------:R0:W-:Y:S04]  /*15e70*/  STS.U16 [R2+UR5+0x4f80], R23 ;  /* 0x004f801702007988 */ /* 0x0001e80008000405 */
[----:B0-----:R-:W4:Y:S04]  /*15e80*/  LDL.LU R23, [R1+0x30] ;  /* 0x0000300001177983 */ /* 0x001f280000300800 */
        /* <DEDUP_REMOVED lines=9> */
[----:B------:R0:W-:Y:S04]  /*15f20*/  STS.U16 [R2+UR5+0x5700], R24 ;  /* 0x0057001802007988 */ /* 0x0001e80008000405 */
[----:B0-----:R-:W3:Y:S04]  /*15f30*/  LDL.LU R24, [R1+0x3c] ;  /* 0x00003c0001187983 */ /* 0x001ee80000300800 */
[----:B------:R-:W4:Y:S04]  /*15f40*/  LDL R4, [R1+0x11a0] ;  /* 0x0011a00001047983 */ /* 0x000f280000100800 */
[----:B------:R-:W4:Y:S04]  /*15f50*/  LDL R5, [R1+0x11a4] ;  /* 0x0011a40001057983 */ /* 0x000f280000100800 */
[----:B------:R-:W-:Y:S04]  /*15f60*/  STS.U16 [R2+UR5+0x5780], R3 ;  /* 0x0057800302007988 */ /* 0x000fe80008000405 */
[----:B--2---:R0:W-:Y:S04]  /*15f70*/  STL [R1+0x90], R9 ;  /* 0x0000900901007387 */ /* 0x0041e80000100800 */
[----:B0-----:R-:W2:Y:S04]  /*15f80*/  LDL.LU R9, [R1+0x44] ;  /* 0x0000440001097983 */ /* 0x001ea80000300800 */
[----:B------:R-:W3:Y:S01]  /*15f90*/  LDL.LU R3, [R1+0x2408] ;  /* 0x0024080001037983 */ /* 0x000ee20000300800 */
[----:B----4-:R-:W-:-:S04]  /*15fa0*/  @!P0 LOP3.LUT R5, R5, R4, RZ, 0x3c, !PT ;  /* 0x0000000405058212 */ /* 0x010fc800078e3cff */
[----:B------:R-:W-:-:S04]  /*15fb0*/  @!P0 LOP3.LUT R4, R5, R4, RZ, 0x3c, !PT ;  /* 0x0000000405048212 */ /* 0x000fc800078e3cff */
[----:B------:R-:W-:Y:S02]  /*15fc0*/  @!P0 LOP3.LUT R5, R5, R4, RZ, 0x3c, !PT ;  /* 0x0000000405058212 */ /* 0x000fe400078e3cff */
[----:B---3--:R-:W-:-:S06]  /*15fd0*/  PRMT R3, RZ, 0x7610, R3 ;  /* 0x00007610ff037816 */ /* 0x008fcc0000000003 */
        /* <DEDUP_REMOVED lines=16> */
[----:B------:R-:W-:-:S03]  /*160e0*/  PRMT R12, RZ, 0x7610, R12 ;  /* 0x00007610ff0c7816 */ /* 0x000fc6000000000c */
[----:B------:R0:W-:Y:S04]  /*160f0*/  STS.U16 [R2+UR5+0x5f80], R7 ;  /* 0x005f800702007988 */ /* 0x0001e80008000405 */
[----:B0-----:R-:W4:Y:S01]  /*16100*/  LDL.LU R7, [R1+0x58] ;  /* 0x0000580001077983 */ /* 0x001f220000300800 */
[----:B------:R-:W0:Y:S01]  /*16110*/  S2R R2, SR_TID.X ;  /* 0x0000000000027919 */ /* 0x000e220000002100 */
[----:B--2---:R-:W-:-:S04]  /*16120*/  @!P0 LOP3.LUT R5, R5, R4, RZ, 0x3c, !PT ;  /* 0x0000000405058212 */ /* 0x004fc800078e3cff */
[----:B------:R-:W-:-:S04]  /*16130*/  @!P0 LOP3.LUT R4, R5, R4, RZ, 0x3c, !PT ;  /* 0x0000000405048212 */ /* 0x000fc800078e3cff */
[----:B------:R-:W-:-:S05]  /*16140*/  @!P0 LOP3.LUT R5, R5, R4, RZ, 0x3c, !PT ;  /* 0x0000000405058212 */ /* 0x000fca00078e3cff */
[----:B------:R1:W2:Y:S04]  /*16150*/  @!P0 LDG.E.U16 R12, desc[UR8][R4.64] ;  /* 0x00000008040c8981 */ /* 0x0002a8000c1e1500 */
[----:B------:R-:W1:Y:S04]  /*16160*/  LDL R4, [R1+0x1140] ;  /* 0x0011400001047983 */ /* 0x000e680000100800 */
[----:B------:R-:W1:Y:S01]  /*16170*/  LDL R5, [R1+0x1144] ;  /* 0x0011440001057983 */ /* 0x000e620000100800 */
[----:B0-----:R-:W-:-:S05]  /*16180*/  LOP3.LUT R2, R2, 0x3f, RZ, 0xc0, !PT ;  /* 0x0000003f02027812 */ /* 0x001fca00078ec0ff */
[----:B------:R-:W-:-:S05]  /*16190*/  IMAD.SHL.U32 R2, R2, 0x2, RZ ;  /* 0x0000000202027824 */ /* 0x000fca00078e00ff */
[----:B---3--:R0:W-:Y:S02]  /*161a0*/  STS.U16 [R2+UR5], R3 ;  /* 0x0000000302007988 */ /* 0x0081e40008000405 */
[----:B0-----:R-:W-:Y:S02]  /*161b0*/  PRMT R2, RZ, 0x7610, R2 ;  /* 0x00007610ff027816 */ /* 0x001fe40000000002 */
[----:B-1----:R-:W-:-:S04]  /*161c0*/  @!P0 LOP3.LUT R5, R5, R4, RZ, 0x3c, !PT ;  /* 0x0000000405058212 */ /* 0x002fc800078e3cff */
[----:B------:R-:W-:-:S04]  /*161d0*/  @!P0 LOP3.LUT R4, R5, R4, RZ, 0x3c, !PT ;  /* 0x0000000405048212 */ /* 0x000fc800078e3cff */
[----:B------:R-:W-:-:S05]  /*161e0*/  @!P0 LOP3.LUT R5, R5, R4, RZ, 0x3c, !PT ;  /* 0x0000000405058212 */ /* 0x000fca00078e3cff */
[----:B------:R-:W3:Y:S04]  /*161f0*/  @!P0 LDG.E.U16 R2, desc[UR8][R4.64] ;  /* 0x0000000804028981 */ /* 0x000ee8000c1e1500 */
[----:B--2---:R0:W-:Y:S04]  /*16200*/  STL [R1+0x84], R12 ;  /* 0x0000840c01007387 */ /* 0x0041e80000100800 */
[----:B0-----:R-:W2:Y:S04]  /*16210*/  LDL R12, [R1+0x10e4] ;  /* 0x0010e400010c7983 */ /* 0x001ea80000100800 */
[----:B---3--:R0:W-:Y:S04]  /*16220*/  STL [R1+0x80], R2 ;  /* 0x0000800201007387 */ /* 0x0081e80000100800 */
[----:B------:R-:W3:Y:S04]  /*16230*/  LDL R4, [R1+0x1120] ;  /* 0x0011200001047983 */ /* 0x000ee80000100800 */
[----:B------:R-:W3:Y:S01]  /*16240*/  LDL R5, [R1+0x1124] ;  /* 0x0011240001057983 */ /* 0x000ee20000100800 */
[----:B0-----:R-:W0:Y:S02]  /*16250*/  S2R R2, SR_TID.X ;  /* 0x0000000000027919 */ /* 0x001e240000002100 */
[----:B0-----:R-:W-:-:S05]  /*16260*/  LOP3.LUT R2, R2, 0x3f, RZ, 0xc0, !PT ;  /* 0x0000003f02027812 */ /* 0x001fca00078ec0ff */
[----:B------:R-:W-:-:S05]  /*16270*/  IMAD.SHL.U32 R2, R2, 0x2, RZ ;  /* 0x0000000202027824 */ /* 0x000fca00078e00ff */
[----:B------:R0:W-:Y:S02]  /*16280*/  STS.U16 [R2+UR5+0x200], R23 ;  /* 0x0002001702007988 */ /* 0x0001e40008000405 */
[----:B0-----:R-:W-:Y:S02]  /*16290*/  PRMT R2, RZ, 0x7610, R2 ;  /* 0x00007610ff027816 */ /* 0x001fe40000000002 */
[----:B------:R-:W4:Y:S01]  /*162a0*/  LDL.LU R23, [R1+0x64] ;  /* 0x0000640001177983 */ /* 0x000f220000300800 */
[----:B---3--:R-:W-:-:S04]  /*162b0*/  @!P0 LOP3.LUT R5, R5, R4, RZ, 0x3c, !PT ;  /* 0x0000000405058212 */ /* 0x008fc800078e3cff */
[----:B------:R-:W-:-:S04]  /*162c0*/  @!P0 LOP3.LUT R4, R5, R4, RZ, 0x3c, !PT ;  /* 0x0000000405048212 */ /* 0x000fc800078e3cff */
[----:B------:R-:W-:-:S05]  /*162d0*/  @!P0 LOP3.LUT R5, R5, R4, RZ, 0x3c, !PT ;  /* 0x0000000405058212 */ /* 0x000fca00078e3cff */
[----:B------:R-:W3:Y:S04]  /*162e0*/  @!P0 LDG.E.U16 R2, desc[UR8][R4.64] ;  /* 0x0000000804028981 */ /* 0x000ee8000c1e1500 */
        /* <DEDUP_REMOVED lines=14> */
[----:B------:R-:W3:Y:S01]  /*163d0*/  LDL R5, [R1+0x10e0] ;  /* 0x0010e00001057983 */ /* 0x000ee20000100800 */
[----:B0-----:R-:W0:Y:S01]  /*163e0*/  S2R R2, SR_TID.X ;  /* 0x0000000000027919 */ /* 0x001e220000002100 */
[----:B--2---:R-:W-:Y:S01]  /*163f0*/  @!P0 IMAD.MOV.U32 R4, RZ, RZ, R12 ;  /* 0x000000ffff048224 */ /* 0x004fe200078e000c */
[----:B0-----:R-:W-:-:S05]  /*16400*/  LOP3.LUT R2, R2, 0x3f, RZ, 0xc0, !PT ;  /* 0x0000003f02027812 */ /* 0x001fca00078ec0ff */
[----:B------:R-:W-:-:S05]  /*16410*/  IMAD.SHL.U32 R2, R2, 0x2, RZ ;  /* 0x0000000202027824 */ /* 0x000fca00078e00ff */
[----:B------:R0:W-:Y:S02]  /*16420*/  STS.U16 [R2+UR5+0x600], R9 ;  /* 0x0006000902007988 */ /* 0x0001e40008000405 */
[----:B0-----:R-:W-:Y:S02]  /*16430*/  PRMT R2, RZ, 0x7610, R2 ;  /* 0x00007610ff027816 */ /* 0x001fe40000000002 */
[----:B------:R-:W2:Y:S04]  /*16440*/  LDL R9, [R1+0x1084] ;  /* 0x0010840001097983 */ /* 0x000ea80000100800 */
[----:B------:R-:W2:Y:S04]  /*16450*/  LDL.LU R12, [R1+0xbc] ;  /* 0x0000bc00010c7983 */ /* 0x000ea80000300800 */
[----:B---3--:R-:W3:Y:S04]  /*16460*/  @!P0 LDG.E.U16 R2, desc[UR8][R4.64] ;  /* 0x0000000804028981 */ /* 0x008ee8000c1e1500 */
[----:B---3--:R0:W-:Y:S04]  /*16470*/  STL [R1+0x74], R2 ;  /* 0x0000740201007387 */ /* 0x0081e80000100800 */
[----:B------:R-:W3:Y:S04]  /*16480*/  LDL R4, [R1+0x10c0] ;  /* 0x0010c00001047983 */ /* 0x000ee80000100800 */
[----:B------:R-:W3:Y:S01]  /*16490*/  LDL R5, [R1+0x10c4] ;  /* 0x0010c40001057983 */ /* 0x000ee20000100800 */
[----:B0-----:R-:W0:Y:S02]  /*164a0*/  S2R R2, SR_TID.X ;  /* 0x0000000000027919 */ /* 0x001e240000002100 */
[----:B0-----:R-:W-:-:S05]  /*164b0*/  LOP3.LUT R2, R2, 0x3f, RZ, 0xc0, !PT ;  /* 0x0000003f02027812 */ /* 0x001fca00078ec0ff */
[----:B------:R-:W-:-:S05]  /*164c0*/  IMAD.SHL.U32 R2, R2, 0x2, RZ ;  /* 0x0000000202027824 */ /* 0x000fca00078e00ff */
[----:B----4-:R0:W-:Y:S02]  /*164d0*/  STS.U16 [R2+UR5+0x800], R6 ;  /* 0x0008000602007988 */ /* 0x0101e40008000405 */
        /* <DEDUP_REMOVED lines=9> */
[----:B0-----:R-:W0:Y:S01]  /*16570*/  S2R R2, SR_TID.X ;  /* 0x0000000000027919 */ /* 0x001e220000002100 */
[----:B------:R-:W-:-:S02]  /*16580*/  PRMT R8, RZ, 0x7610, R8 ;  /* 0x00007610ff087816 */ /* 0x000fc40000000008 */
[----:B0-----:R-:W-:-:S05]  /*16590*/  LOP3.LUT R2, R2, 0x3f, RZ, 0xc0, !PT ;  /* 0x0000003f02027812 */ /* 0x001fca00078ec0ff */
[----:B------:R-:W-:-:S05]  /*165a0*/  IMAD.SHL.U32 R2, R2, 0x2, RZ ;  /* 0x0000000202027824 */ /* 0x000fca00078e00ff */
[----:B------:R0:W-:Y:S04]  /*165b0*/  STS.U16 [R2+UR5+0xa00], R7 ;  /* 0x000a000702007988 */ /* 0x0001e80008000405 */
[----:B0-----:R-:W4:Y:S01]  /*165c0*/  LDL.LU R7, [R1+0xb4] ;  /* 0x0000b40001077983 */ /* 0x001f220000300800 */
[----:B---3--:R-:W-:-:S04]  /*165d0*/  @!P0 LOP3.LUT R5, R5, R4, RZ, 0x3c, !PT ;  /* 0x0000000405058212 */ /* 0x008fc800078e3cff */
[----:B------:R-:W-:-:S04]  /*165e0*/  @!P0 LOP3.LUT R4, R5, R4, RZ, 0x3c, !PT ;  /* 0x0000000405048212 */ /* 0x000fc800078e3cff */
[----:B------:R-:W-:-:S05]  /*165f0*/  @!P0 LOP3.LUT R5, R5, R4, RZ, 0x3c, !PT ;  /* 0x0000000405058212 */ /* 0x000fca00078e3cff */
[----:B------:R2:W3:Y:S04]  /*16600*/  @!P0 LDG.E.U16 R8, desc[UR8][R4.64] ;  /* 0x0000000804088981 */ /* 0x0004e8000c1e1500 */
[----:B------:R-:W2:Y:S04]  /*16610*/  LDL.LU R4, [R1+0x68] ;  /* 0x0000680001047983 */ /* 0x000ea80000300800 */
[----:B------:R-:W4:Y:S04]  /*16620*/  LDL R5, [R1+0x1080] ;  /* 0x0010800001057983 */ /* 0x000f280000100800 */
[----:B--2---:R0:W-:Y:S02]  /*16630*/  STS.U16 [R2+UR5+0xc00], R4 ;  /* 0x000c000402007988 */ /* 0x0041e40008000405 */
[----:B0-----:R-:W-:Y:S01]  /*16640*/  PRMT R2, RZ, 0x7610, R2 ;  /* 0x00007610ff027816 */ /* 0x001fe20000000002 */
[----:B------:R-:W-:-:S05]  /*16650*/  @!P0 IMAD.MOV.U32 R4, RZ, RZ, R9 ;  /* 0x000000ffff048224 */ /* 0x000fca00078e0009 */
[----:B----4-:R-:W2:Y:S04]  /*16660*/  @!P0 LDG.E.U16 R2, desc[UR8][R4.64] ;  /* 0x0000000804028981 */ /* 0x010ea8000c1e1500 */
[----:B---3--:R0:W-:Y:S04]  /*16670*/  STL [R1+0x6c], R8 ;  /* 0x00006c0801007387 */ /* 0x0081e80000100800 */
[----:B0-----:R-:W3:Y:S04]  /*16680*/  LDL.LU R8, [R1+0xb0] ;  /* 0x0000b00001087983 */ /* 0x001ee80000300800 */
[----:B------:R-:W4:Y:S04]  /*16690*/  LDL.LU R9, [R1+0xac] ;  /* 0x0000ac0001097983 */ /* 0x000f280000300800 */
        /* <DEDUP_REMOVED lines=8> */
[----:B------:R-:W4:Y:S01]  /*16720*/  LDL.LU R23, [R1+0xa8] ;  /* 0x0000a80001177983 */ /* 0x000f220000300800 */
        /* <DEDUP_REMOVED lines=12> */
[----:B0-----:R-:W4:Y:S01]  /*167f0*/  LDL.LU R24, [R1+0x38] ;  /* 0x0000380001187983 */ /* 0x001f220000300800 */
[----:B--2---:R-:W-:-:S04]  /*16800*/  @!P0 LOP3.LUT R5, R5, R4, RZ, 0x3c, !PT ;  /* 0x0000000405058212 */ /* 0x004fc800078e3cff */
[----:B------:R-:W-:-:S04]  /*16810*/  @!P0 LOP3.LUT R4, R5, R4, RZ, 0x3c, !PT ;  /* 0x0000000405048212 */ /* 0x000fc800078e3cff */
[----:B------:R-:W-:-:S05]  /*16820*/  @!P0 LOP3.LUT R5, R5, R4, RZ, 0x3c, !PT ;  /* 0x0000000405058212 */ /* 0x000fca00078e3cff */
[----:B------:R0:W2:Y:S04]  /*16830*/  @!P0 LDG.E.U16 R28, desc[UR8][R4.64] ;  /* 0x00000008041c8981 */ /* 0x0000a8000c1e1500 */
[----:B------:R-:W0:Y:S04]  /*16840*/  LDL R4, [R1+0x1020] ;  /* 0x0010200001047983 */ /* 0x000e280000100800 */
[----:B------:R-:W0:Y:S04]  /*16850*/  LDL R5, [R1+0x1024] ;  /* 0x0010240001057983 */ /* 0x000e280000100800 */
[----:B------:R1:W-:Y:S02]  /*16860*/  STS.U16 [R2+UR5+0x1200], R12 ;  /* 0x0012000c02007988 */ /* 0x0003e40008000405 */
[----:B-1----:R-:W-:-:S02]  /*16870*/  PRMT R2, RZ, 0x7610, R2 ;  /* 0x00007610ff027816 */ /* 0x002fc40000000002 */
[----:B0-----:R-:W-:-:S04]  /*16880*/  @!P0 LOP3.LUT R5, R5, R4, RZ, 0x3c, !PT ;  /* 0x0000000405058212 */ /* 0x001fc800078e3cff */
[----:B------:R-:W-:-:S04]  /*16890*/  @!P0 LOP3.LUT R4, R5, R4, RZ, 0x3c, !PT ;  /* 0x0000000405048212 */ /* 0x000fc800078e3cff */
[----:B------:R-:W-:-:S05]  /*168a0*/  @!P0 LOP3.LUT R5, R5, R4, RZ, 0x3c, !PT ;  /* 0x0000000405058212 */ /* 0x000fca00078e3cff */
[----:B------:R-:W3:Y:S04]  /*168b0*/  @!P0 LDG.E.U16 R2, desc[UR8][R4.64] ;  /* 0x0000000804028981 */ /* 0x000ee8000c1e1500 */
[----:B--2---:R0:W-:Y:S04]  /*168c0*/  STL [R1+0x60], R28 ;  /* 0x0000601c01007387 */ /* 0x0041e80000100800 */
[----:B0-----:R-:W2:Y:S04]  /*168d0*/  LDL.LU R28, [R1+0x2c] ;  /* 0x00002c00011c7983 */ /* 0x001ea80000300800 */
[----:B------:R-:W2:Y:S04]  /*168e0*/  LDL.LU R12, [R1+0x23fc] ;  /* 0x0023fc00010c7983 */ /* 0x000ea80000300800 */
        /* <DEDUP_REMOVED lines=8> */
[----:B------:R-:W2:Y:S01]  /*16970*/  LDL.LU R6, [R1+0x23f8] ;  /* 0x0023f80001067983 */ /* 0x000ea20000300800 */
        /* <DEDUP_REMOVED lines=76> */
[----:B--2---:R0:W-:Y:S04]  /*16e40*/  STS.U16 [R2+UR5+0x2000], R28 ;  /* 0x0020001c02007988 */ /* 0x0041e80008000405 */
[----:B0-----:R-:W2:Y:S01]  /*16e50*/  LDL.LU R28, [R1+0x1274] ;  /* 0x00127400011c7983 */ /* 0x001ea20000300800 */
[----:B---3--:R-:W-:-:S04]  /*16e60*/  @!P0 LOP3.LUT R5, R5, R4, RZ, 0x3c, !PT ;  /* 0x0000000405058212 */ /* 0x008fc800078e3cff */
[----:B------:R-:W-:-:S04]  /*16e70*/  @!P0 LOP3.LUT R4, R5, R4, RZ, 0x3c, !PT ;  /* 0x0000000405048212 */ /* 0x000fc800078e3cff */
[----:B------:R-:W-:-:S05]  /*16e80*/  @!P0 LOP3.LUT R5, R5, R4, RZ, 0x3c, !PT ;  /* 0x0000000405058212 */ /* 0x000fca00078e3cff */
[----:B------:R0:W3:Y:S04]  /*16e90*/  @!P0 LDG.E.U16 R29, desc[UR8][R4.64] ;  /* 0x00000008041d8981 */ /* 0x0000e8000c1e1500 */
[----:B------:R-:W0:Y:S04]  /*16ea0*/  LDL R4, [R1+0xf20] ;  /* 0x000f200001047983 */ /* 0x000e280000100800 */
[----:B------:R-:W0:Y:S04]  /*16eb0*/  LDL R5, [R1+0xf24] ;  /* 0x000f240001057983 */ /* 0x000e280000100800 */
[----:B----4-:R1:W-:Y:S02]  /*16ec0*/  STS.U16 [R2+UR5+0x2200], R24 ;  /* 0x0022001802007988 */ /* 0x0103e40008000405 */
[----:B-1----:R-:W-:-:S02]  /*16ed0*/  PRMT R2, RZ, 0x7610, R2 ;  /* 0x00007610ff027816 */ /* 0x002fc40000000002 */
[----:B0-----:R-:W-:-:S04]  /*16ee0*/  @!P0 LOP3.LUT R5, R5, R4, RZ, 0x3c, !PT ;  /* 0x0000000405058212 */ /* 0x001fc800078e3cff */
[----:B------:R-:W-:-:S04]  /*16ef0*/  @!P0 LOP3.LUT R4, R5, R4, RZ, 0x3c, !PT ;  /* 0x0000000405048212 */ /* 0x000fc800078e3cff */
[----:B------:R-:W-:-:S05]  /*16f00*/  @!P0 LOP3.LUT R5, R5, R4, RZ, 0x3c, !PT ;  /* 0x0000000405058212 */ /* 0x000fca00078e3cff */
[----:B------:R-:W4:Y:S04]  /*16f10*/  @!P0 LDG.E.U16 R2, desc[UR8][R4.64] ;  /* 0x0000000804028981 */ /* 0x000f28000c1e1500 */
[----:B---3--:R0:W-:Y:S04]  /*16f20*/  STL [R1+0x40], R29 ;  /* 0x0000401d01007387 */ /* 0x0081e80000100800 */
[----:B0-----:R-:W3:Y:S04]  /*16f30*/  LDL.LU R29, [R1+0xc] ;  /* 0x00000c00011d7983 */ /* 0x001ee80000300800 */
[----:B----4-:R0:W-:Y:S04]  /*16f40*/  STL [R1+0x3c], R2 ;  /* 0x00003c0201007387 */ /* 0x0101e80000100800 */
[----:B------:R-:W4:Y:S04]  /*16f50*/  LDL R4, [R1+0xf00] ;  /* 0x000f000001047983 */ /* 0x000f280000100800 */
[----:B------:R-:W4:Y:S01]  /*16f60*/  LDL R5, [R1+0xf04] ;  /* 0x000f040001057983 */ /* 0x000f220000100800 */
[----:B0-----:R-:W0:Y:S02]  /*16f70*/  S2R R2, SR_TID.X ;  /* 0x0000000000027919 */ /* 0x001e240000002100 */
[----:B0-----:R-:W-:-:S05]  /*16f80*/  LOP3.LUT R2, R2, 0x3f, RZ, 0xc0, !PT ;  /* 0x0000003f02027812 */ /* 0x001fca00078ec0ff */
[----:B------:R-:W-:-:S05]  /*16f90*/  IMAD.SHL.U32 R2, R2, 0x2, RZ ;  /* 0x0000000202027824 */ /* 0x000fca00078e00ff */
[----:B------:R0:W-:Y:S02]  /*16fa0*/  STS.U16 [R2+UR5+0x2400], R23 ;  /* 0x0024001702007988 */ /* 0x0001e40008000405 */
[----:B0-----:R-:W-:Y:S02]  /*16fb0*/  PRMT R2, RZ, 0x7610, R2 ;  /* 0x00007610ff027816 */ /* 0x001fe40000000002 */
[----:B----4-:R-:W-:-:S04]  /*16fc0*/  @!P0 LOP3.LUT R5, R5, R4, RZ, 0x3c, !PT ;  /* 0x0000000405058212 */ /* 0x010fc800078e3cff */
[----:B------:R-:W-:-:S04]  /*16fd0*/  @!P0 LOP3.LUT R4, R5, R4, RZ, 0x3c, !PT ;  /* 0x0000000405048212 */ /* 0x000fc800078e3cff */
[----:B------:R-:W-:-:S05]  /*16fe0*/  @!P0 LOP3.LUT R5, R5, R4, RZ, 0x3c, !PT ;  /* 0x0000000405058212 */ /* 0x000fca00078e3cff */
[----:B------:R-:W4:Y:S04]  /*16ff0*/  @!P0 LDG.E.U16 R2, desc[UR8][R4.64] ;  /* 0x0000000804028981 */ /* 0x000f28000c1e1500 */
        /* <DEDUP_REMOVED lines=49> */
[----:B------:R-:W4:Y:S01]  /*17310*/  LDL R5, [R1+0x1244] ;  /* 0x0012440001057983 */ /* 0x000f220000100800 */
[----:B0-----:R-:W0:Y:S01]  /*17320*/  S2R R2, SR_TID.X ;  /* 0x0000000000027919 */ /* 0x001e220000002100 */
[----:B--2---:R-:W-:Y:S01]  /*17330*/  @!P0 IMAD.MOV.U32 R4, RZ, RZ, R28 ;  /* 0x000000ffff048224 */ /* 0x004fe200078e001c */
[----:B0-----:R-:W-:-:S05]  /*17340*/  LOP3.LUT R2, R2, 0x3f, RZ, 0xc0, !PT ;  /* 0x0000003f02027812 */ /* 0x001fca00078ec0ff */
[----:B------:R-:W-:-:S05]  /*17350*/  IMAD.SHL.U32 R2, R2, 0x2, RZ ;  /* 0x0000000202027824 */ /* 0x000fca00078e00ff */
[----:B------:R0:W-:Y:S02]  /*17360*/  STS.U16 [R2+UR5+0x2e00], R12 ;  /* 0x002e000c02007988 */ /* 0x0001e40008000405 */
[----:B0-----:R-:W-:-:S06]  /*17370*/  PRMT R2, RZ, 0x7610, R2 ;  /* 0x00007610ff027816 */ /* 0x001fcc0000000002 */
[----:B----4-:R-:W2:Y:S04]  /*17380*/  @!P0 LDG.E.U16 R2, desc[UR8][R4.64] ;  /* 0x0000000804028981 */ /* 0x010ea8000c1e1500 */
[----:B------:R-:W-:Y:S04]  /*17390*/  STL [R1+0x12cc], R28 ;  /* 0x0012cc1c01007387 */ /* 0x000fe80000100800 */
[----:B--2---:R0:W-:Y:S04]  /*173a0*/  STL [R1+0x24], R2 ;  /* 0x0000240201007387 */ /* 0x0041e80000100800 */
[----:B------:R-:W2:Y:S04]  /*173b0*/  LDL R4, [R1+0x1264] ;  /* 0x0012640001047983 */ /* 0x000ea80000100800 */
[----:B------:R-:W2:Y:S01]  /*173c0*/  LDL R5, [R1+0x1280] ;  /* 0x0012800001057983 */ /* 0x000ea20000100800 */
[----:B0-----:R-:W0:Y:S02]  /*173d0*/  S2R R2, SR_TID.X ;  /* 0x0000000000027919 */ /* 0x001e240000002100 */
[----:B0-----:R-:W-:-:S05]  /*173e0*/  LOP3.LUT R2, R2, 0x3f, RZ, 0xc0, !PT ;  /* 0x0000003f02027812 */ /* 0x001fca00078ec0ff */
[----:B------:R-:W-:-:S05]  /*173f0*/  IMAD.SHL.U32 R2, R2, 0x2, RZ ;  /* 0x0000000202027824 */ /* 0x000fca00078e00ff */
[----:B---3--:R0:W-:Y:S02]  /*17400*/  STS.U16 [R2+UR5+0x3000], R29 ;  /* 0x0030001d02007988 */ /* 0x0081e40008000405 */
        /* <DEDUP_REMOVED lines=27> */
[----:B--2---:R-:W-:-:S04]  /*175c0*/  @!P0 LOP3.LUT R5, R5, R4, RZ, 0x3c, !PT ;  /* 0x0000000405058212 */ /* 0x004fc800078e3cff */
[----:B------:R-:W-:-:S04]  /*175d0*/  @!P0 LOP3.LUT R4, R5, R4, RZ, 0x3c, !PT ;  /* 0x0000000405048212 */ /* 0x000fc800078e3cff */
[----:B------:R-:W-:-:S05]  /*175e0*/  @!P0 LOP3.LUT R5, R5, R4, RZ, 0x3c, !PT ;  /* 0x0000000405058212 */ /* 0x000fca00078e3cff */
[----:B------:R-:W2:Y:S04]  /*175f0*/  @!P0 LDG.E.U16 R2, desc[UR8][R4.64] ;  /* 0x0000000804028981 */ /* 0x000ea8000c1e1500 */
[----:B--2---:R0:W-:Y:S04]  /*17600*/  STL [R1+0x18], R2 ;  /* 0x0000180201007387 */ /* 0x0041e80000100800 */
[----:B------:R-:W2:Y:S04]  /*17610*/  LDL R4, [R1+0x11d8] ;  /* 0x0011d80001047983 */ /* 0x000ea80000100800 */
[----:B------:R-:W2:Y:S01]  /*17620*/  LDL R5, [R1+0x11dc] ;  /* 0x0011dc0001057983 */ /* 0x000ea20000100800 */
[----:B------:R-:W-:Y:S01]  /*17630*/  PRMT R28, RZ, 0x7610, R28 ;  /* 0x00007610ff1c7816 */ /* 0x000fe2000000001c */
[----:B0-----:R-:W0:Y:S01]  /*17640*/  S2R R2, SR_TID.X ;  /* 0x0000000000027919 */ /* 0x001e220000002100 */
        /* <DEDUP_REMOVED lines=8> */
[----:B------:R-:W-:Y:S04]  /*176d0*/  STS.U16 [R2+UR5+0x3600], R16 ;  /* 0x0036001002007988 */ /* 0x000fe80008000405 */
[----:B------:R0:W-:Y:S02]  /*176e0*/  STS.U16 [R2+UR5+0x3800], R13 ;  /* 0x0038000d02007988 */ /* 0x0001e40008000405 */
[----:B0-----:R-:W-:Y:S02]  /*176f0*/  PRMT R2, RZ, 0x7610, R2 ;  /* 0x00007610ff027816 */ /* 0x001fe40000000002 */
[----:B-1----:R-:W-:-:S04]  /*17700*/  @!P0 LOP3.LUT R5, R5, R4, RZ, 0x3c, !PT ;  /* 0x0000000405058212 */ /* 0x002fc800078e3cff */
[----:B------:R-:W-:-:S04]  /*17710*/  @!P0 LOP3.LUT R4, R5, R4, RZ, 0x3c, !PT ;  /* 0x0000000405048212 */ /* 0x000fc800078e3cff */
[----:B------:R-:W-:-:S05]  /*17720*/  @!P0 LOP3.LUT R5, R5, R4, RZ, 0x3c, !PT ;  /* 0x0000000405058212 */ /* 0x000fca00078e3cff */
[----:B------:R-:W4:Y:S04]  /*17730*/  @!P0 LDG.E.U16 R2, desc[UR8][R4.64] ;  /* 0x0000000804028981 */ /* 0x000f28000c1e1500 */
[----:B--2---:R0:W-:Y:S04]  /*17740*/  STL [R1+0x14], R28 ;  /* 0x0000141c01007387 */ /* 0x0041e80000100800 */
[----:B0-----:R-:W2:Y:S04]  /*17750*/  LDL R28, [R1+0x115c] ;  /* 0x00115c00011c7983 */ /* 0x001ea80000100800 */
        /* <DEDUP_REMOVED lines=23> */
[----:B------:R0:W4:Y:S02]  /*178d0*/  @!P0 LDG.E.U16 R2, desc[UR8][R4.64] ;  /* 0x0000000804028981 */ /* 0x000124000c1e1500 */
[----:B0-----:R-:W0:Y:S02]  /*178e0*/  S2R R4, SR_TID.X ;  /* 0x0000000000047919 */ /* 0x001e240000002100 */
[----:B----4-:R1:W-:Y:S04]  /*178f0*/  STL [R1+0x8], R2 ;  /* 0x0000080201007387 */ /* 0x0103e80000100800 */
[----:B------:R-:W4:Y:S01]  /*17900*/  LDL R5, [R1+0x1158] ;  /* 0x0011580001057983 */ /* 0x000f220000100800 */
[----:B-1----:R-:W1:Y:S01]  /*17910*/  S2R R2, SR_TID.X ;  /* 0x0000000000027919 */ /* 0x002e620000002100 */
[----:B0-----:R-:W-:-:S02]  /*17920*/  LOP3.LUT R4, R4, 0x3f, RZ, 0xc0, !PT ;  /* 0x0000003f04047812 */ /* 0x001fc400078ec0ff */
[----:B---3--:R-:W-:Y:S02]  /*17930*/  PRMT R29, RZ, 0x7610, R29 ;  /* 0x00007610ff1d7816 */ /* 0x008fe4000000001d */
[----:B-1----:R-:W-:-:S05]  /*17940*/  LOP3.LUT R2, R2, 0x3f, RZ, 0xc0, !PT ;  /* 0x0000003f02027812 */ /* 0x002fca00078ec0ff */
[----:B------:R-:W-:-:S05]  /*17950*/  IMAD.SHL.U32 R2, R2, 0x2, RZ ;  /* 0x0000000202027824 */ /* 0x000fca00078e00ff */
[----:B------:R0:W-:Y:S02]  /*17960*/  STS.U16 [R2+UR5+0x3e00], R20 ;  /* 0x003e001402007988 */ /* 0x0001e40008000405 */
[----:B0-----:R-:W-:Y:S02]  /*17970*/  IMAD.SHL.U32 R2, R4, 0x2, RZ ;  /* 0x0000000204027824 */ /* 0x001fe400078e00ff */
[----:B--2---:R-:W-:Y:S02]  /*17980*/  @!P0 IMAD.MOV.U32 R4, RZ, RZ, R28 ;  /* 0x000000ffff048224 */ /* 0x004fe400078e001c */
[----:B------:R-:W2:Y:S04]  /*17990*/  LDL R28, [R1+0x10fc] ;  /* 0x0010fc00011c7983 */ /* 0x000ea80000100800 */
[----:B----4-:R-:W3:Y:S01]  /*179a0*/  @!P0 LDG.E.U16 R29, desc[UR8][R4.64] ;  /* 0x00000008041d8981 */ /* 0x010ee2000c1e1500 */
[----:B------:R-:W-:-:S03]  /*179b0*/  LOP3.LUT R2, R2, 0x10, RZ, 0x3c, !PT ;  /* 0x0000001002027812 */ /* 0x000fc600078e3cff */
[----:B------:R-:W4:Y:S04]  /*179c0*/  LDL R4, [R1+0x1138] ;  /* 0x0011380001047983 */ /* 0x000f280000100800 */
[----:B------:R-:W4:Y:S04]  /*179d0*/  LDL R5, [R1+0x113c] ;  /* 0x00113c0001057983 */ /* 0x000f280000100800 */
[----:B------:R-:W-:Y:S04]  /*179e0*/  STS.U16 [R2+UR5+0x80], R0 ;  /* 0x0000800002007988 */ /* 0x000fe80008000405 */
[----:B---3--:R0:W-:Y:S04]  /*179f0*/  STL [R1+0x236c], R29 ;  /* 0x00236c1d01007387 */ /* 0x0081e80000100800 */
[----:B0-----:R-:W3:Y:S04]  /*17a00*/  LDL R29, [R1+0x10f8] ;  /* 0x0010f800011d7983 */ /* 0x001ee80000100800 */
[----:B------:R-:W2:Y:S01]  /*17a10*/  LDL.LU R0, [R1+0x23d8] ;  /* 0x0023d80001007983 */ /* 0x000ea20000300800 */
[----:B----4-:R-:W-:-:S04]  /*17a20*/  @!P0 LOP3.LUT R5, R5, R4, RZ, 0x3c, !PT ;  /* 0x0000000405058212 */ /* 0x010fc800078e3cff */
[----:B------:R-:W-:-:S04]  /*17a30*/  @!P0 LOP3.LUT R4, R5, R4, RZ, 0x3c, !PT ;  /* 0x0000000405048212 */ /* 0x000fc800078e3cff */
[----:B------:R-:W-:Y:S02]  /*17a40*/  @!P0 LOP3.LUT R5, R5, R4, RZ, 0x3c, !PT ;  /* 0x0000000405058212 */ /* 0x000fe400078e3cff */
[----:B--2---:R-:W-:-:S06]  /*17a50*/  PRMT R0, RZ, 0x7610, R0 ;  /* 0x00007610ff007816 */ /* 0x004fcc0000000000 */
[----:B------:R-:W2:Y:S04]  /*17a60*/  @!P0 LDG.E.U16 R0, desc[UR8][R4.64] ;  /* 0x0000000804008981 */ /* 0x000ea8000c1e1500 */
[----:B------:R-:W4:Y:S04]  /*17a70*/  LDL R4, [R1+0x1118] ;  /* 0x0011180001047983 */ /* 0x000f280000100800 */
[----:B------:R-:W4:Y:S04]  /*17a80*/  LDL R5, [R1+0x111c] ;  /* 0x00111c0001057983 */ /* 0x000f280000100800 */
[----:B--2---:R0:W-:Y:S04]  /*17a90*/  STL [R1+0x2370], R0 ;  /* 0x0023700001007387 */ /* 0x0041e80000100800 */
[----:B0-----:R-:W2:Y:S01]  /*17aa0*/  LDL.LU R0, [R1+0xd4] ;  /* 0x0000d40001007983 */ /* 0x001ea20000300800 */
[----:B----4-:R-:W-:-:S04]  /*17ab0*/  @!P0 LOP3.LUT R5, R5, R4, RZ, 0x3c, !PT ;  /* 0x0000000405058212 */ /* 0x010fc800078e3cff */
[C---:B------:R-:W-:Y:S02]  /*17ac0*/  @!P0 LOP3.LUT R4, R5.reuse, R4, RZ, 0x3c, !PT ;  /* 0x0000000405048212 */ /* 0x040fe400078e3cff */
[----:B------:R-:W-:Y:S02]  /*17ad0*/  PRMT R27, RZ, 0x7610, R27 ;  /* 0x00007610ff1b7816 */ /* 0x000fe4000000001b */
[----:B------:R-:W-:-:S05]  /*17ae0*/  @!P0 LOP3.LUT R5, R5, R4, RZ, 0x3c, !PT ;  /* 0x0000000405058212 */ /* 0x000fca00078e3cff */
[----:B------:R0:W4:Y:S04]  /*17af0*/  @!P0 LDG.E.U16 R27, desc[UR8][R4.64] ;  /* 0x00000008041b8981 */ /* 0x000128000c1e1500 */
[----:B--2---:R1:W-:Y:S04]  /*17b00*/  STS.U16 [R2+UR5+0x280], R0 ;  /* 0x0002800002007988 */ /* 0x0043e80008000405 */
[----:B-1----:R-:W2:Y:S04]  /*17b10*/  LDL R0, [R1+0x10bc] ;  /* 0x0010bc0001007983 */ /* 0x002ea80000100800 */
[----:B------:R-:W3:Y:S01]  /*17b20*/  LDL.LU R5, [R1+0xd0] ;  /* 0x0000d00001057983 */ /* 0x000ee20000300800 */
[----:B------:R-:W-:Y:S01]  /*17b30*/  PRMT R26, RZ, 0x7610, R26 ;  /* 0x00007610ff1a7816 */ /* 0x000fe2000000001a */
[----:B0-----:R-:W-:-:S02]  /*17b40*/  @!P0 IMAD.MOV.U32 R4, RZ, RZ, R28 ;  /* 0x000000ffff048224 */ /* 0x001fc400078e001c */
[----:B----4-:R0:W-:Y:S01]  /*17b50*/  STL [R1+0x2374], R27 ;  /* 0x0023741b01007387 */ /* 0x0101e20000100800 */
[----:B------:R-:W-:Y:S02]  /*17b60*/  PRMT R25, RZ, 0x7610, R25 ;  /* 0x00007610ff197816 */ /* 0x000fe40000000019 */
[----:B------:R-:W-:Y:S01]  /*17b70*/  PRMT R24, RZ, 0x7610, R24 ;  /* 0x00007610ff187816 */ /* 0x000fe20000000018 */
[----:B------:R-:W4:Y:S04]  /*17b80*/  LDL R28, [R1+0x109c] ;  /* 0x00109c00011c7983 */ /* 0x000f280000100800 */
[----:B0-----:R-:W4:Y:S04]  /*17b90*/  LDL R27, [R1+0x10b8] ;  /* 0x0010b800011b7983 */ /* 0x001f280000100800 */
[----:B---3--:R0:W-:Y:S02]  /*17ba0*/  STS.U16 [R2+UR5+0x480], R5 ;  /* 0x0004800502007988 */ /* 0x0081e40008000405 */
[----:B0-----:R-:W-:-:S02]  /*17bb0*/  @!P0 IMAD.MOV.U32 R5, RZ, RZ, R29 ;  /* 0x000000ffff058224 */ /* 0x001fc400078e001d */
[----:B------:R-:W3:Y:S04]  /*17bc0*/  LDL R29, [R1+0x1098] ;  /* 0x00109800011d7983 */ /* 0x000ee80000100800 */
[----:B------:R-:W2:Y:S04]  /*17bd0*/  @!P0 LDG.E.U16 R26, desc[UR8][R4.64] ;  /* 0x00000008041a8981 */ /* 0x000ea8000c1e1500 */
[----:B------:R-:W4:Y:S04]  /*17be0*/  LDL R4, [R1+0x10d8] ;  /* 0x0010d80001047983 */ /* 0x000f280000100800 */
[----:B------:R-:W4:Y:S04]  /*17bf0*/  LDL R5, [R1+0x10dc] ;  /* 0x0010dc0001057983 */ /* 0x000f280000100800 */
[----:B--2---:R0:W-:Y:S04]  /*17c00*/  STL [R1+0x2378], R26 ;  /* 0x0023781a01007387 */ /* 0x0041e80000100800 */
[----:B0-----:R-:W2:Y:S01]  /*17c10*/  LDL.LU R26, [R1+0xcc] ;  /* 0x0000cc00011a7983 */ /* 0x001ea20000300800 */
[----:B----4-:R-:W-:-:S04]  /*17c20*/  @!P0 LOP3.LUT R5, R5, R4, RZ, 0x3c, !PT ;  /* 0x0000000405058212 */ /* 0x010fc800078e3cff */
[----:B------:R-:W-:-:S04]  /*17c30*/  @!P0 LOP3.LUT R4, R5, R4, RZ, 0x3c, !PT ;  /* 0x0000000405048212 */ /* 0x000fc800078e3cff */
[----:B------:R-:W-:-:S05]  /*17c40*/  @!P0 LOP3.LUT R5, R5, R4, RZ, 0x3c, !PT ;  /* 0x0000000405058212 */ /* 0x000fca00078e3cff */
[----:B------:R0:W4:Y:S02]  /*17c50*/  @!P0 LDG.E.U16 R25, desc[UR8][R4.64] ;  /* 0x0000000804198981 */ /* 0x000124000c1e1500 */
[----:B0-----:R-:W-:Y:S02]  /*17c60*/  @!P0 IMAD.MOV.U32 R4, RZ, RZ, R0 ;  /* 0x000000ffff048224 */ /* 0x001fe400078e0000 */
[----:B------:R-:W-:-:S05]  /*17c70*/  @!P0 IMAD.MOV.U32 R5, RZ, RZ, R27 ;  /* 0x000000ffff058224 */ /* 0x000fca00078e001b */
[----:B------:R0:W4:Y:S01]  /*17c80*/  @!P0 LDG.E.U16 R24, desc[UR8][R4.64] ;  /* 0x0000000804188981 */ /* 0x000122000c1e1500 */
[----:B------:R-:W-:Y:S01]  /*17c90*/  PRMT R23, RZ, 0x7610, R23 ;  /* 0x00007610ff177816 */ /* 0x000fe20000000017 */
[----:B0-----:R-:W-:Y:S02]  /*17ca0*/  @!P0 IMAD.MOV.U32 R4, RZ, RZ, R28 ;  /* 0x000000ffff048224 */ /* 0x001fe400078e001c */
[----:B---3--:R-:W-:-:S05]  /*17cb0*/  @!P0 IMAD.MOV.U32 R5, RZ, RZ, R29 ;  /* 0x000000ffff058224 */ /* 0x008fca00078e001d */
[----:B------:R0:W3:Y:S04]  /*17cc0*/  @!P0 LDG.E.U16 R23, desc[UR8][R4.64] ;  /* 0x0000000804178981 */ /* 0x0000e8000c1e1500 */
[----:B--2---:R1:W-:Y:S04]  /*17cd0*/  STS.U16 [R2+UR5+0x680], R26 ;  /* 0x0006801a02007988 */ /* 0x0043e80008000405 */
[----:B-1----:R-:W0:Y:S04]  /*17ce0*/  LDL R26, [R1+0x107c] ;  /* 0x00107c00011a7983 */ /* 0x002e280000100800 */
[----:B----4-:R-:W-:Y:S04]  /*17cf0*/  STL [R1+0x237c], R25 ;  /* 0x00237c1901007387 */ /* 0x010fe80000100800 */
[----:B------:R-:W2:Y:S04]  /*17d00*/  LDL R27, [R1+0x1058] ;  /* 0x00105800011b7983 */ /* 0x000ea80000100800 */
[----:B------:R-:W4:Y:S04]  /*17d10*/  LDL R0, [R1+0x105c] ;  /* 0x00105c0001007983 */ /* 0x000f280000100800 */
[----:B------:R1:W-:Y:S04]  /*17d20*/  STL [R1+0x2380], R24 ;  /* 0x0023801801007387 */ /* 0x0003e80000100800 */
[----:B-1----:R-:W2:Y:S04]  /*17d30*/  LDL.LU R24, [R1+0xdc] ;  /* 0x0000dc0001187983 */ /* 0x002ea80000300800 */
[----:B------:R-:W2:Y:S04]  /*17d40*/  LDL R29, [R1+0x103c] ;  /* 0x00103c00011d7983 */ /* 0x000ea80000100800 */
[----:B------:R-:W2:Y:S04]  /*17d50*/  LDL.LU R25, [R1+0xf4] ;  /* 0x0000f40001197983 */ /* 0x000ea80000300800 */
[----:B------:R-:W2:Y:S04]  /*17d60*/  LDL.LU R28, [R1+0xf0] ;  /* 0x0000f000011c7983 */ /* 0x000ea80000300800 */
[----:B------:R-:W3:Y:S01]  /*17d70*/  LDL R5, [R1+0x1078] ;  /* 0x0010780001057983 */ /* 0x000ee20000100800 */
[----:B------:R-:W-:Y:S01]  /*17d80*/  PRMT R22, RZ, 0x7610, R22 ;  /* 0x00007610ff167816 */ /* 0x000fe20000000016 */
[----:B0-----:R-:W-:-:S05]  /*17d90*/  @!P0 IMAD.MOV.U32 R4, RZ, RZ, R26 ;  /* 0x000000ffff048224 */ /* 0x001fca00078e001a */
[----:B---3--:R4:W3:Y:S04]  /*17da0*/  @!P0 LDG.E.U16 R22, desc[UR8][R4.64] ;  /* 0x0000000804168981 */ /* 0x0088e8000c1e1500 */
[----:B------:R0:W-:Y:S04]  /*17db0*/  STS.U16 [R2+UR5+0x880], R21 ;  /* 0x0008801502007988 */ /* 0x0001e80008000405 */
[----:B------:R1:W-:Y:S01]  /*17dc0*/  STL [R1+0x2384], R23 ;  /* 0x0023841701007387 */ /* 0x0003e20000100800 */
[----:B----4-:R-:W-:Y:S02]  /*17dd0*/  @!P0 IMAD.MOV.U32 R4, RZ, RZ, R0 ;  /* 0x000000ffff048224 */ /* 0x010fe400078e0000 */
[----:B--2---:R-:W-:Y:S01]  /*17de0*/  @!P0 IMAD.MOV.U32 R5, RZ, RZ, R27 ;  /* 0x000000ffff058224 */ /* 0x004fe200078e001b */
[----:B0-----:R-:W-:Y:S01]  /*17df0*/  PRMT R21, RZ, 0x7610, R21 ;  /* 0x00007610ff157816 */ /* 0x001fe20000000015 */
[----:B------:R-:W-:Y:S04]  /*17e00*/  STS.U16 [R2+UR5+0xa80], R15 ;  /* 0x000a800f02007988 */ /* 0x000fe80008000405 */
[----:B------:R-:W2:Y:S04]  /*17e10*/  LDL R26, [R1+0x1018] ;  /* 0x00101800011a7983 */ /* 0x000ea80000100800 */
[----:B-1----:R-:W4:Y:S04]  /*17e20*/  LDL R23, [R1+0x101c] ;  /* 0x00101c0001177983 */ /* 0x002f280000100800 */
[----:B------:R-:W-:Y:S04]  /*17e30*/  STS.U16 [R2+UR5+0xc80], R14 ;  /* 0x000c800e02007988 */ /* 0x000fe80008000405 */
[----:B------:R-:W-:Y:S04]  /*17e40*/  STS.U16 [R2+UR5+0xe80], R24 ;  /* 0x000e801802007988 */ /* 0x000fe80008000405 */
[----:B------:R0:W2:Y:S04]  /*17e50*/  @!P0 LDG.E.U16 R21, desc[UR8][R4.64] ;  /* 0x0000000804158981 */ /* 0x0000a8000c1e1500 */
[----:B---3--:R1:W-:Y:S04]  /*17e60*/  STL [R1+0x2388], R22 ;  /* 0x0023881601007387 */ /* 0x0083e80000100800 */
[----:B-1----:R-:W3:Y:S04]  /*17e70*/  LDL.LU R22, [R1+0xf8] ;  /* 0x0000f80001167983 */ /* 0x002ee80000300800 */
[----:B------:R-:W3:Y:S04]  /*17e80*/  LDL R24, [R1+0xff8] ;  /* 0x000ff80001187983 */ /* 0x000ee80000100800 */
[----:B------:R-:W3:Y:S04]  /*17e90*/  LDL R0, [R1+0xffc] ;  /* 0x000ffc0001007983 */ /* 0x000ee80000100800 */
[----:B------:R-:W3:Y:S04]  /*17ea0*/  LDL.LU R27, [R1+0xec] ;  /* 0x0000ec00011b7983 */ /* 0x000ee80000300800 */
[----:B------:R-:W4:Y:S04]  /*17eb0*/  LDL.LU R4, [R1+0xfc] ;  /* 0x0000fc0001047983 */ /* 0x000f280000300800 */
[----:B------:R-:W2:Y:S01]  /*17ec0*/  LDL R5, [R1+0x1038] ;  /* 0x0010380001057983 */ /* 0x000ea20000100800 */
[----:B------:R-:W-:-:S02]  /*17ed0*/  PRMT R20, RZ, 0x7610, R20 ;  /* 0x00007610ff147816 */ /* 0x000fc40000000014 */
[----:B------:R-:W-:Y:S02]  /*17ee0*/  PRMT R19, RZ, 0x7610, R19 ;  /* 0x00007610ff137816 */ /* 0x000fe40000000013 */
[----:B------:R-:W-:Y:S01]  /*17ef0*/  PRMT R18, RZ, 0x7610, R18 ;  /* 0x00007610ff127816 */ /* 0x000fe20000000012 */
[----:B----4-:R0:W-:Y:S02]  /*17f00*/  STS.U16 [R2+UR5+0x1080], R4 ;  /* 0x0010800402007988 */ /* 0x0101e40008000405 */
[----:B0-----:R-:W-:-:S05]  /*17f10*/  @!P0 IMAD.MOV.U32 R4, RZ, RZ, R29 ;  /* 0x000000ffff048224 */ /* 0x001fca00078e001d */
[----:B--2---:R0:W2:Y:S02]  /*17f20*/  @!P0 LDG.E.U16 R20, desc[UR8][R4.64] ;  /* 0x0000000804148981 */ /* 0x0040a4000c1e1500 */
[----:B0-----:R-:W-:Y:S02]  /*17f30*/  @!P0 IMAD.MOV.U32 R4, RZ, RZ, R23 ;  /* 0x000000ffff048224 */ /* 0x001fe400078e0017 */
[----:B------:R-:W-:-:S05]  /*17f40*/  @!P0 IMAD.MOV.U32 R5, RZ, RZ, R26 ;  /* 0x000000ffff058224 */ /* 0x000fca00078e001a */
[----:B------:R3:W4:Y:S02]  /*17f50*/  @!P0 LDG.E.U16 R19, desc[UR8][R4.64] ;  /* 0x0000000804138981 */ /* 0x000724000c1e1500 */
[----:B---3--:R-:W-:Y:S02]  /*17f60*/  @!P0 IMAD.MOV.U32 R4, RZ, RZ, R0 ;  /* 0x000000ffff048224 */ /* 0x008fe400078e0000 */
[----:B------:R-:W-:-:S05]  /*17f70*/  @!P0 IMAD.MOV.U32 R5, RZ, RZ, R24 ;  /* 0x000000ffff058224 */ /* 0x000fca00078e0018 */
[----:B------:R-:W3:Y:S04]  /*17f80*/  @!P0 LDG.E.U16 R18, desc[UR8][R4.64] ;  /* 0x0000000804128981 */ /* 0x000ee8000c1e1500 */
[----:B------:R-:W-:Y:S04]  /*17f90*/  STL [R1+0x238c], R21 ;  /* 0x00238c1501007387 */ /* 0x000fe80000100800 */
[----:B------:R-:W3:Y:S04]  /*17fa0*/  LDL.LU R29, [R1+0xe8] ;  /* 0x0000e800011d7983 */ /* 0x000ee80000300800 */
[----:B------:R0:W-:Y:S04]  /*17fb0*/  STS.U16 [R2+UR5+0x1280], R22 ;  /* 0x0012801602007988 */ /* 0x0001e80008000405 */
[----:B--2---:R1:W-:Y:S04]  /*17fc0*/  STL [R1+0x2390], R20 ;  /* 0x0023901401007387 */ /* 0x0043e80000100800 */
[----:B------:R-:W2:Y:S04]  /*17fd0*/  LDL R23, [R1+0xfd8] ;  /* 0x000fd80001177983 */ /* 0x000ea80000100800 */
[----:B0-----:R-:W2:Y:S04]  /*17fe0*/  LDL R22, [R1+0xfdc] ;  /* 0x000fdc0001167983 */ /* 0x001ea80000100800 */
[----:B------:R-:W2:Y:S04]  /*17ff0*/  LDL.LU R26, [R1+0xe4] ;  /* 0x0000e400011a7983 */ /* 0x000ea80000300800 */
[----:B----4-:R0:W-:Y:S04]  /*18000*/  STL [R1+0x2394], R19 ;  /* 0x0023941301007387 */ /* 0x0101e80000100800 */
[----:B------:R-:W4:Y:S04]  /*18010*/  LDL R21, [R1+0xfb8] ;  /* 0x000fb80001157983 */ /* 0x000f280000100800 */
[----:B-1----:R-:W4:Y:S04]  /*18020*/  LDL R20, [R1+0xfbc] ;  /* 0x000fbc0001147983 */ /* 0x002f280000100800 */
[----:B---3--:R-:W-:Y:S04]  /*18030*/  STL [R1+0x2398], R18 ;  /* 0x0023981201007387 */ /* 0x008fe80000100800 */
[----:B0-----:R-:W3:Y:S04]  /*18040*/  LDL R19, [R1+0xf98] ;  /* 0x000f980001137983 */ /* 0x001ee80000100800 */
[----:B------:R-:W3:Y:S01]  /*18050*/  LDL R0, [R1+0xf9c] ;  /* 0x000f9c0001007983 */ /* 0x000ee20000100800 */
[----:B------:R-:W-:-:S02]  /*18060*/  PRMT R17, RZ, 0x7610, R17 ;  /* 0x00007610ff117816 */ /* 0x000fc40000000011 */
[----:B------:R-:W-:Y:S02]  /*18070*/  PRMT R16, RZ, 0x7610, R16 ;  /* 0x00007610ff107816 */ /* 0x000fe40000000010 */
[----:B------:R-:W-:Y:S01]  /*18080*/  PRMT R15, RZ, 0x7610, R15 ;  /* 0x00007610ff0f7816 */ /* 0x000fe2000000000f */
[----:B--2---:R-:W-:Y:S02]  /*18090*/  @!P0 IMAD.MOV.U32 R5, RZ, RZ, R23 ;  /* 0x000000ffff058224 */ /* 0x004fe400078e0017 */
[----:B------:R-:W-:-:S05]  /*180a0*/  @!P0 IMAD.MOV.U32 R4, RZ, RZ, R22 ;  /* 0x000000ffff048224 */ /* 0x000fca00078e0016 */
[----:B------:R4:W2:Y:S02]  /*180b0*/  @!P0 LDG.E.U16 R17, desc[UR8][R4.64] ;  /* 0x0000000804118981 */ /* 0x0008a4000c1e1500 */
[----:B----4-:R-:W-:Y:S02]  /*180c0*/  @!P0 IMAD.MOV.U32 R5, RZ, RZ, R21 ;  /* 0x000000ffff058224 */ /* 0x010fe400078e0015 */
[----:B------:R-:W-:-:S05]  /*180d0*/  @!P0 IMAD.MOV.U32 R4, RZ, RZ, R20 ;  /* 0x000000ffff048224 */ /* 0x000fca00078e0014 */
[----:B------:R3:W4:Y:S02]  /*180e0*/  @!P0 LDG.E.U16 R16, desc[UR8][R4.64] ;  /* 0x0000000804108981 */ /* 0x000724000c1e1500 */
[----:B---3--:R-:W-:Y:S02]  /*180f0*/  @!P0 IMAD.MOV.U32 R5, RZ, RZ, R19 ;  /* 0x000000ffff058224 */ /* 0x008fe400078e0013 */
[----:B------:R-:W-:-:S05]  /*18100*/  @!P0 IMAD.MOV.U32 R4, RZ, RZ, R0 ;  /* 0x000000ffff048224 */ /* 0x000fca00078e0000 */
[----:B------:R-:W3:Y:S04]  /*18110*/  @!P0 LDG.E.U16 R15, desc[UR8][R4.64] ;  /* 0x00000008040f8981 */ /* 0x000ee8000c1e1500 */
[----:B------:R-:W-:Y:S04]  /*18120*/  STS.U16 [R2+UR5+0x1480], R25 ;  /* 0x0014801902007988 */ /* 0x000fe80008000405 */
[----:B------:R0:W-:Y:S02]  /*18130*/  STS.U16 [R2+UR5+0x1680], R28 ;  /* 0x0016801c02007988 */ /* 0x0001e40008000405 */
[----:B0-----:R-:W0:Y:S02]  /*18140*/  S2R R2, SR_TID.X ;  /* 0x0000000000027919 */ /* 0x001e240000002100 */
[----:B------:R-:W3:Y:S01]  /*18150*/  LDL.LU R28, [R1+0x100] ;  /* 0x00010000011c7983 */ /* 0x000ee20000300800 */
[----:B0-----:R-:W-:-:S03]  /*18160*/  LOP3.LUT R2, R2, 0x3f, RZ, 0xc0, !PT ;  /* 0x0000003f02027812 */ /* 0x001fc600078ec0ff */
[----:B--2---:R0:W-:Y:S04]  /*18170*/  STL [R1+0x239c], R17 ;  /* 0x00239c1101007387 */ /* 0x0041e80000100800 */
[----:B------:R-:W2:Y:S01]  /*18180*/  LDL R18, [R1+0xf78] ;  /* 0x000f780001127983 */ /* 0x000ea20000100800 */
[----:B0-----:R-:W-:-:S03]  /*18190*/  IMAD.SHL.U32 R17, R2, 0x2, RZ ;  /* 0x0000000202117824 */ /* 0x001fc600078e00ff */
[----:B------:R-:W2:Y:S02]  /*181a0*/  LDL R2, [R1+0xf7c] ;  /* 0x000f7c0001027983 */ /* 0x000ea40000100800 */
[----:B------:R-:W-:-:S05]  /*181b0*/  LOP3.LUT R17, R17, 0x10, RZ, 0x3c, !PT ;  /* 0x0000001011117812 */ /* 0x000fca00078e3cff */
[----:B------:R0:W-:Y:S04]  /*181c0*/  STS.U16 [R17+UR5+0x1880], R27 ;  /* 0x0018801b11007988 */ /* 0x0001e80008000405 */
[----:B------:R1:W-:Y:S04]  /*181d0*/  STS.U16 [R17+UR5+0x1a80], R29 ;  /* 0x001a801d11007988 */ /* 0x0003e80008000405 */
[----:B0-----:R-:W2:Y:S04]  /*181e0*/  LDL.LU R27, [R1+0x108] ;  /* 0x00010800011b7983 */ /* 0x001ea80000300800 */
[----:B------:R-:W2:Y:S04]  /*181f0*/  LDL.LU R25, [R1+0x10c] ;  /* 0x00010c0001197983 */ /* 0x000ea80000300800 */
[----:B----4-:R0:W-:Y:S04]  /*18200*/  STL [R1+0x23a0], R16 ;  /* 0x0023a01001007387 */ /* 0x0101e80000100800 */
[----:B------:R-:W4:Y:S04]  /*18210*/  LDL R21, [R1+0xf58] ;  /* 0x000f580001157983 */ /* 0x000f280000100800 */
[----:B------:R-:W4:Y:S04]  /*18220*/  LDL R0, [R1+0xf5c] ;  /* 0x000f5c0001007983 */ /* 0x000f280000100800 */
[----:B-1----:R-:W4:Y:S04]  /*18230*/  LDL.LU R29, [R1+0x574] ;  /* 0x00057400011d7983 */ /* 0x002f280000300800 */
[----:B---3--:R-:W-:Y:S04]  /*18240*/  STL [R1+0x23a4], R15 ;  /* 0x0023a40f01007387 */ /* 0x008fe80000100800 */
[----:B------:R-:W3:Y:S04]  /*18250*/  LDL R20, [R1+0xf38] ;  /* 0x000f380001147983 */ /* 0x000ee80000100800 */
[----:B------:R-:W3:Y:S01]  /*18260*/  LDL R19, [R1+0xf3c] ;  /* 0x000f3c0001137983 */ /* 0x000ee20000100800 */
[----:B------:R-:W-:-:S02]  /*18270*/  PRMT R14, RZ, 0x7610, R14 ;  /* 0x00007610ff0e7816 */ /* 0x000fc4000000000e */
[----:B------:R-:W-:Y:S01]  /*18280*/  PRMT R13, RZ, 0x7610, R13 ;  /* 0x00007610ff0d7816 */ /* 0x000fe2000000000d */
[----:B0-----:R-:W3:Y:S01]  /*18290*/  LDL R16, [R1+0xf1c] ;  /* 0x000f1c0001107983 */ /* 0x001ee20000100800 */
[----:B------:R-:W-:Y:S01]  /*182a0*/  PRMT R12, RZ, 0x7610, R12 ;  /* 0x00007610ff0c7816 */ /* 0x000fe2000000000c */
[----:B--2---:R-:W-:Y:S02]  /*182b0*/  @!P0 IMAD.MOV.U32 R5, RZ, RZ, R18 ;  /* 0x000000ffff058224 */ /* 0x004fe400078e0012 */
[----:B------:R-:W2:Y:S01]  /*182c0*/  LDL R18, [R1+0xf18] ;  /* 0x000f180001127983 */ /* 0x000ea20000100800 */
[----:B------:R-:W-:-:S03]  /*182d0*/  @!P0 IMAD.MOV.U32 R4, RZ, RZ, R2 ;  /* 0x000000ffff048224 */ /* 0x000fc600078e0002 */
[----:B------:R-:W-:Y:S04]  /*182e0*/  STS.U16 [R17+UR5+0x1c80], R26 ;  /* 0x001c801a11007988 */ /* 0x000fe80008000405 */
[----:B------:R4:W2:Y:S04]  /*182f0*/  @!P0 LDG.E.U16 R14, desc[UR8][R4.64] ;  /* 0x00000008040e8981 */ /* 0x0008a8000c1e1500 */
[----:B------:R-:W2:Y:S01]  /*18300*/  LDL.LU R2, [R1+0x570] ;  /* 0x0005700001027983 */ /* 0x000ea20000300800 */
[----:B----4-:R-:W-:Y:S02]  /*18310*/  @!P0 IMAD.MOV.U32 R5, RZ, RZ, R21 ;  /* 0x000000ffff058224 */ /* 0x010fe400078e0015 */
[----:B------:R-:W-:-:S05]  /*18320*/  @!P0 IMAD.MOV.U32 R4, RZ, RZ, R0 ;  /* 0x000000ffff048224 */ /* 0x000fca00078e0000 */
[----:B------:R3:W4:Y:S02]  /*18330*/  @!P0 LDG.E.U16 R13, desc[UR8][R4.64] ;  /* 0x00000008040d8981 */ /* 0x000724000c1e1500 */
[----:B---3--:R-:W-:Y:S02]  /*18340*/  @!P0 IMAD.MOV.U32 R5, RZ, RZ, R20 ;  /* 0x000000ffff058224 */ /* 0x008fe400078e0014 */
[----:B------:R-:W-:-:S05]  /*18350*/  @!P0 IMAD.MOV.U32 R4, RZ, RZ, R19 ;  /* 0x000000ffff048224 */ /* 0x000fca00078e0013 */
[----:B------:R0:W3:Y:S04]  /*18360*/  @!P0 LDG.E.U16 R12, desc[UR8][R4.64] ;  /* 0x00000008040c8981 */ /* 0x0000e8000c1e1500 */
[----:B------:R1:W-:Y:S04]  /*18370*/  STS.U16 [R17+UR5+0x1e80], R28 ;  /* 0x001e801c11007988 */ /* 0x0003e80008000405 */
[----:B------:R4:W-:Y:S01]  /*18380*/  STS.U16 [R17+UR5+0x2080], R27 ;  /* 0x0020801b11007988 */ /* 0x0009e20008000405 */
[----:B------:R-:W-:Y:S01]  /*18390*/  PRMT R11, RZ, 0x7610, R11 ;  /* 0x00007610ff0b7816 */ /* 0x000fe2000000000b */
[----:B0-----:R-:W-:-:S02]  /*183a0*/  @!P0 IMAD.MOV.U32 R4, RZ, RZ, R16 ;  /* 0x000000ffff048224 */ /* 0x001fc400078e0010 */
[----:B--2---:R0:W-:Y:S04]  /*183b0*/  STL [R1+0x23a8], R14 ;  /* 0x0023a80e01007387 */ /* 0x0041e80000100800 */
[----:B-1----:R-:W2:Y:S04]  /*183c0*/  LDL.LU R28, [R1+0xed8] ;  /* 0x000ed800011c7983 */ /* 0x002ea80000300800 */
[----:B------:R-:W2:Y:S04]  /*183d0*/  LDL R15, [R1+0xef8] ;  /* 0x000ef800010f7983 */ /* 0x000ea80000100800 */
[----:B------:R-:W2:Y:S04]  /*183e0*/  LDL R0, [R1+0xefc] ;  /* 0x000efc0001007983 */ /* 0x000ea80000100800 */
[----:B------:R-:W2:Y:S01]  /*183f0*/  LDL.LU R26, [R1+0x11c] ;  /* 0x00011c00011a7983 */ /* 0x000ea20000300800 */
[----:B------:R-:W-:-:S05]  /*18400*/  @!P0 IMAD.MOV.U32 R5, RZ, RZ, R18 ;  /* 0x000000ffff058224 */ /* 0x000fca00078e0012 */
[----:B------:R2:W2:Y:S04]  /*18410*/  @!P0 LDG.E.U16 R11, desc[UR8][R4.64] ;  /* 0x00000008040b8981 */ /* 0x0004a8000c1e1500 */
[----:B----4-:R1:W-:Y:S04]  /*18420*/  STL [R1+0x23ac], R13 ;  /* 0x0023ac0d01007387 */ /* 0x0103e80000100800 */
[----:B------:R-:W4:Y:S04]  /*18430*/  LDL.LU R27, [R1+0x118] ;  /* 0x00011800011b7983 */ /* 0x000f280000300800 */
[----:B---3--:R3:W-:Y:S04]  /*18440*/  STL [R1+0x23b0], R12 ;  /* 0x0023b00c01007387 */ /* 0x0087e80000100800 */
[----:B0-----:R-:W4:Y:S04]  /*18450*/  LDL R14, [R1+0xec0] ;  /* 0x000ec000010e7983 */ /* 0x001f280000100800 */
[----:B-1----:R-:W4:Y:S04]  /*18460*/  LDL R13, [R1+0x1220] ;  /* 0x00122000010d7983 */ /* 0x002f280000100800 */
[----:B---3--:R-:W3:Y:S01]  /*18470*/  LDL R12, [R1+0xedc] ;  /* 0x000edc00010c7983 */ /* 0x008ee20000100800 */
[----:B------:R-:W-:-:S02]  /*18480*/  PRMT R10, RZ, 0x7610, R10 ;  /* 0x00007610ff0a7816 */ /* 0x000fc4000000000a */
[----:B------:R-:W-:Y:S02]  /*18490*/  PRMT R9, RZ, 0x7610, R9 ;  /* 0x00007610ff097816 */ /* 0x000fe40000000009 */
[----:B------:R-:W-:Y:S01]  /*184a0*/  PRMT R8, RZ, 0x7610, R8 ;  /* 0x00007610ff087816 */ /* 0x000fe20000000008 */
[----:B------:R-:W-:Y:S04]  /*184b0*/  STS.U16 [R17+UR5+0x2280], R25 ;  /* 0x0022801911007988 */ /* 0x000fe80008000405 */
[----:B------:R0:W-:Y:S01]  /*184c0*/  STS.U16 [R17+UR5+0x2480], R29 ;  /* 0x0024801d11007988 */ /* 0x0001e20008000405 */
[----:B--2---:R-:W-:Y:S02]  /*184d0*/  @!P0 IMAD.MOV.U32 R5, RZ, RZ, R15 ;  /* 0x000000ffff058224 */ /* 0x004fe400078e000f */
[----:B------:R-:W-:-:S05]  /*184e0*/  @!P0 IMAD.MOV.U32 R4, RZ, RZ, R0 ;  /* 0x000000ffff048224 */ /* 0x000fca00078e0000 */
[----:B------:R1:W2:Y:S02]  /*184f0*/  @!P0 LDG.E.U16 R10, desc[UR8][R4.64] ;  /* 0x00000008040a8981 */ /* 0x0002a4000c1e1500 */
[----:B-1----:R-:W-:Y:S02]  /*18500*/  @!P0 IMAD.MOV.U32 R5, RZ, RZ, R28 ;  /* 0x000000ffff058224 */ /* 0x002fe400078e001c */
[----:B------:R1:W-:Y:S04]  /*18510*/  STL [R1+0x23b4], R11 ;  /* 0x0023b40b01007387 */ /* 0x0003e80000100800 */
[----:B0-----:R-:W2:Y:S04]  /*18520*/  LDL.LU R29, [R1+0x114] ;  /* 0x00011400011d7983 */ /* 0x001ea80000300800 */
[----:B------:R-:W2:Y:S04]  /*18530*/  LDL R15, [R1+0xeb0] ;  /* 0x000eb000010f7983 */ /* 0x000ea80000100800 */
[----:B------:R-:W2:Y:S04]  /*18540*/  LDL R0, [R1+0x1240] ;  /* 0x0012400001007983 */ /* 0x000ea80000100800 */
[----:B-1----:R-:W2:Y:S01]  /*18550*/  LDL R11, [R1+0x1260] ;  /* 0x00126000010b7983 */ /* 0x002ea20000100800 */
[----:B---3--:R-:W-:-:S05]  /*18560*/  @!P0 IMAD.MOV.U32 R4, RZ, RZ, R12 ;  /* 0x000000ffff048224 */ /* 0x008fca00078e000c */
[----:B------:R4:W3:Y:S02]  /*18570*/  @!P0 LDG.E.U16 R9, desc[UR8][R4.64] ;  /* 0x0000000804098981 */ /* 0x0008e4000c1e1500 */
[----:B----4-:R-:W-:Y:S02]  /*18580*/  @!P0 IMAD.MOV.U32 R4, RZ, RZ, R13 ;  /* 0x000000ffff048224 */ /* 0x010fe400078e000d */
[----:B------:R-:W-:-:S05]  /*18590*/  @!P0 IMAD.MOV.U32 R5, RZ, RZ, R14 ;  /* 0x000000ffff058224 */ /* 0x000fca00078e000e */
[----:B------:R0:W4:Y:S04]  /*185a0*/  @!P0 LDG.E.U16 R8, desc[UR8][R4.64] ;  /* 0x0000000804088981 */ /* 0x000128000c1e1500 */
[----:B------:R1:W-:Y:S01]  /*185b0*/  STS.U16 [R17+UR5+0x2680], R2 ;  /* 0x0026800211007988 */ /* 0x0003e20008000405 */
[----:B------:R-:W-:-:S03]  /*185c0*/  PRMT R7, RZ, 0x7610, R7 ;  /* 0x00007610ff077816 */ /* 0x000fc60000000007 */
[----:B--2---:R-:W-:Y:S04]  /*185d0*/  STL [R1+0x23b8], R10 ;  /* 0x0023b80a01007387 */ /* 0x004fe80000100800 */
[----:B-1----:R-:W2:Y:S04]  /*185e0*/  LDL.LU R2, [R1+0x124c] ;  /* 0x00124c0001027983 */ /* 0x002ea80000300800 */
[----:B------:R-:W-:Y:S01]  /*185f0*/  STL [R1+0x12e8], R28 ;  /* 0x0012e81c01007387 */ /* 0x000fe20000100800 */
[----:B0-----:R-:W-:Y:S02]  /*18600*/  @!P0 IMAD.MOV.U32 R5, RZ, RZ, R15 ;  /* 0x000000ffff058224 */ /* 0x001fe400078e000f */
[----:B------:R-:W-:-:S05]  /*18610*/  @!P0 IMAD.MOV.U32 R4, RZ, RZ, R0 ;  /* 0x000000ffff048224 */ /* 0x000fca00078e0000 */
[----:B------:R0:W2:Y:S04]  /*18620*/  @!P0 LDG.E.U16 R7, desc[UR8][R4.64] ;  /* 0x0000000804078981 */ /* 0x0000a8000c1e1500 */
[----:B---3--:R1:W-:Y:S04]  /*18630*/  STL [R1+0x23bc], R9 ;  /* 0x0023bc0901007387 */ /* 0x0083e80000100800 */
[----:B------:R-:W3:Y:S04]  /*18640*/  LDL.LU R12, [R1+0x578] ;  /* 0x00057800010c7983 */ /* 0x000ee80000300800 */
[----:B-1----:R-:W3:Y:S04]  /*18650*/  LDL R9, [R1+0x122c] ;  /* 0x00122c0001097983 */ /* 0x002ee80000100800 */
[----:B----4-:R1:W-:Y:S04]  /*18660*/  STL [R1+0x23c0], R8 ;  /* 0x0023c00801007387 */ /* 0x0103e80000100800 */
[----:B------:R-:W4:Y:S04]  /*18670*/  LDL.LU R13, [R1+0x57c] ;  /* 0x00057c00010d7983 */ /* 0x000f280000300800 */
[----:B------:R-:W4:Y:S04]  /*18680*/  LDL.LU R14, [R1+0x110] ;  /* 0x00011000010e7983 */ /* 0x000f280000300800 */
[----:B-1----:R-:W4:Y:S01]  /*18690*/  LDL R8, [R1+0x128c] ;  /* 0x00128c0001087983 */ /* 0x002f220000100800 */
[----:B------:R-:W-:Y:S01]  /*186a0*/  PRMT R6, RZ, 0x7610, R6 ;  /* 0x00007610ff067816 */ /* 0x000fe20000000006 */
[----:B0-----:R-:W-:Y:S01]  /*186b0*/  @!P0 IMAD.MOV.U32 R4, RZ, RZ, R11 ;  /* 0x000000ffff048224 */ /* 0x001fe200078e000b */
[----:B------:R-:W-:Y:S01]  /*186c0*/  PRMT R3, RZ, 0x7610, R3 ;  /* 0x00007610ff037816 */ /* 0x000fe20000000003 */
[----:B------:R-:W4:Y:S04]  /*186d0*/  LDL.LU R15, [R1+0x104] ;  /* 0x00010400010f7983 */ /* 0x000f280000300800 */
[----:B------:R-:W4:Y:S04]  /*186e0*/  LDL.LU R16, [R1+0xe0] ;  /* 0x0000e00001107983 */ /* 0x000f280000300800 */
[----:B------:R-:W-:Y:S04]  /*186f0*/  STS.U16 [R17+UR5+0x2880], R26 ;  /* 0x0028801a11007988 */ /* 0x000fe80008000405 */
[----:B------:R-:W4:Y:S04]  /*18700*/  LDL.LU R24, [R1+0xc8] ;  /* 0x0000c80001187983 */ /* 0x000f280000300800 */
[----:B------:R-:W-:Y:S04]  /*18710*/  STS.U16 [R17+UR5+0x2a80], R27 ;  /* 0x002a801b11007988 */ /* 0x000fe80008000405 */
[----:B------:R0:W-:Y:S04]  /*18720*/  STS.U16 [R17+UR5+0x2c80], R29 ;  /* 0x002c801d11007988 */ /* 0x0001e80008000405 */
[----:B--2---:R-:W-:Y:S04]  /*18730*/  STL [R1+0x23c4], R7 ;  /* 0x0023c40701007387 */ /* 0x004fe80000100800 */
[----:B------:R-:W2:Y:S04]  /*18740*/  LDL.LU R0, [R1+0xc4] ;  /* 0x0000c40001007983 */ /* 0x000ea80000300800 */
[----:B0-----:R-:W2:Y:S04]  /*18750*/  LDL.LU R29, [R1+0xa4] ;  /* 0x0000a400011d7983 */ /* 0x001ea80000300800 */
[----:B------:R-:W2:Y:S04]  /*18760*/  LDL.LU R18, [R1+0xa0] ;  /* 0x0000a00001127983 */ /* 0x000ea80000300800 */
[----:B------:R-:W2:Y:S04]  /*18770*/  LDL.LU R19, [R1+0x9c] ;  /* 0x00009c0001137983 */ /* 0x000ea80000300800 */
[----:B------:R-:W2:Y:S04]  /*18780*/  LDL.LU R20, [R1+0x98] ;  /* 0x0000980001147983 */ /* 0x000ea80000300800 */
[----:B------:R-:W2:Y:S04]  /*18790*/  LDL.LU R21, [R1+0x94] ;  /* 0x0000940001157983 */ /* 0x000ea80000300800 */
[----:B------:R-:W2:Y:S04]  /*187a0*/  LDL.LU R22, [R1+0x90] ;  /* 0x0000900001167983 */ /* 0x000ea80000300800 */
[----:B------:R-:W2:Y:S01]  /*187b0*/  LDL.LU R23, [R1+0x8c] ;  /* 0x00008c0001177983 */ /* 0x000ea20000300800 */
[----:B---3--:R-:W-:-:S03]  /*187c0*/  @!P0 IMAD.MOV.U32 R5, RZ, RZ, R9 ;  /* 0x000000ffff058224 */ /* 0x008fc600078e0009 */
[----:B------:R-:W3:Y:S04]  /*187d0*/  LDL.LU R25, [R1+0x88] ;  /* 0x0000880001197983 */ /* 0x000ee80000300800 */
[----:B------:R0:W3:Y:S04]  /*187e0*/  @!P0 LDG.E.U16 R6, desc[UR8][R4.64] ;  /* 0x0000000804068981 */ /* 0x0000e8000c1e1500 */
[----:B------:R-:W-:Y:S04]  /*187f0*/  STS.U16 [R17+UR5+0x2e80], R12 ;  /* 0x002e800c11007988 */ /* 0x000fe80008000405 */
[----:B------:R-:W3:Y:S01]  /*18800*/  LDL.LU R26, [R1+0x84] ;  /* 0x00008400011a7983 */ /* 0x000ee20000300800 */
[----:B0-----:R-:W-:-:S02]  /*18810*/  @!P0 IMAD.MOV.U32 R5, RZ, RZ, R2 ;  /* 0x000000ffff058224 */ /* 0x001fc400078e0002 */
[----:B----4-:R-:W-:Y:S01]  /*18820*/  @!P0 IMAD.MOV.U32 R4, RZ, RZ, R8 ;  /* 0x000000ffff048224 */ /* 0x010fe200078e0008 */
[----:B------:R-:W-:Y:S04]  /*18830*/  STS.U16 [R17+UR5+0x3080], R13 ;  /* 0x0030800d11007988 */ /* 0x000fe80008000405 */
[----:B------:R0:W4:Y:S04]  /*18840*/  @!P0 LDG.E.U16 R3, desc[UR8][R4.64] ;  /* 0x0000000804038981 */ /* 0x000128000c1e1500 */
[----:B------:R-:W4:Y:S01]  /*18850*/  LDL.LU R27, [R1+0x80] ;  /* 0x00008000011b7983 */ /* 0x000f220000300800 */
[----:B0-----:R-:W0:Y:S03]  /*18860*/  S2R R5, SR_TID.X ;  /* 0x0000000000057919 */ /* 0x001e260000002100 */
[----:B------:R-:W-:Y:S04]  /*18870*/  STS.U16 [R17+UR5+0x3280], R14 ;  /* 0x0032800e11007988 */ /* 0x000fe80008000405 */
[----:B------:R-:W-:Y:S04]  /*18880*/  STS.U16 [R17+UR5+0x3480], R15 ;  /* 0x0034800f11007988 */ /* 0x000fe80008000405 */
[----:B------:R-:W-:Y:S04]  /*18890*/  STS.U16 [R17+UR5+0x3680], R16 ;  /* 0x0036801011007988 */ /* 0x000fe80008000405 */
[----:B------:R1:W-:Y:S01]  /*188a0*/  STS.U16 [R17+UR5+0x3880], R24 ;  /* 0x0038801811007988 */ /* 0x0003e20008000405 */
[----:B0-----:R-:W-:-:S05]  /*188b0*/  LOP3.LUT R5, R5, 0x3f, RZ, 0xc0, !PT ;  /* 0x0000003f05057812 */ /* 0x001fca00078ec0ff */
[----:B-1----:R-:W-:Y:S01]  /*188c0*/  IMAD.SHL.U32 R24, R5, 0x2, RZ ;  /* 0x0000000205187824 */ /* 0x002fe200078e00ff */
[----:B--2---:R0:W-:Y:S04]  /*188d0*/  STS.U16 [R17+UR5+0x3a80], R0 ;  /* 0x003a800011007988 */ /* 0x0041e80008000405 */
[----:B------:R1:W-:Y:S04]  /*188e0*/  STS.U16 [R17+UR5+0x3c80], R29 ;  /* 0x003c801d11007988 */ /* 0x0003e80008000405 */
[----:B---3--:R-:W-:Y:S04]  /*188f0*/  STL [R1+0x23c8], R6 ;  /* 0x0023c80601007387 */ /* 0x008fe80000100800 */
[----:B------:R-:W-:Y:S04]  /*18900*/  STL [R1+0x12d0], R2 ;  /* 0x0012d00201007387 */ /* 0x000fe80000100800 */
[----:B----4-:R-:W-:Y:S04]  /*18910*/  STL [R1+0x23cc], R3 ;  /* 0x0023cc0301007387 */ /* 0x010fe80000100800 */
[----:B------:R2:W-:Y:S04]  /*18920*/  STL [R1+0x23d0], R5 ;  /* 0x0023d00501007387 */ /* 0x0005e80000100800 */
[----:B0-----:R-:W3:Y:S04]  /*18930*/  LDL.LU R0, [R1+0x7c] ;  /* 0x00007c0001007983 */ /* 0x001ee80000300800 */
[----:B-1----:R-:W4:Y:S04]  /*18940*/  LDL.LU R29, [R1+0x78] ;  /* 0x00007800011d7983 */ /* 0x002f280000300800 */
[----:B--2---:R-:W2:Y:S01]  /*18950*/  LDL.LU R5, [R1+0x70] ;  /* 0x0000700001057983 */ /* 0x004ea20000300800 */
[----:B------:R-:W-:-:S03]  /*18960*/  LOP3.LUT R24, R24, 0x20, RZ, 0x3c, !PT ;  /* 0x0000002018187812 */ /* 0x000fc600078e3cff */
[----:B------:R-:W-:Y:S04]  /*18970*/  STS.U16 [R17+UR5+0x3e80], R18 ;  /* 0x003e801211007988 */ /* 0x000fe80008000405 */
[----:B------:R-:W-:Y:S04]  /*18980*/  STS.U16 [R24+UR5+0x100], R19 ;  /* 0x0001001318007988 */ /* 0x000fe80008000405 */
[----:B--2---:R0:W-:Y:S04]  /*18990*/  STL [R1+0x23d4], R5 ;  /* 0x0023d40501007387 */ /* 0x0041e80000100800 */
[----:B0-----:R-:W2:Y:S04]  /*189a0*/  LDL.LU R5, [R1+0x74] ;  /* 0x0000740001057983 */ /* 0x001ea80000300800 */
        /* <DEDUP_REMOVED lines=14> */
[----:B------:R0:W-:Y:S04]  /*18a90*/  STS.U16 [R24+UR5+0x300], R20 ;  /* 0x0003001418007988 */ /* 0x0001e80008000405 */
[----:B------:R-:W2:Y:S04]  /*18aa0*/  LDL.LU R19, [R1+0x34] ;  /* 0x0000340001137983 */ /* 0x000ea80000300800 */
[----:B------:R1:W-:Y:S04]  /*18ab0*/  STS.U16 [R24+UR5+0x500], R21 ;  /* 0x0005001518007988 */ /* 0x0003e80008000405 */
[----:B0-----:R-:W2:Y:S04]  /*18ac0*/  LDL.LU R20, [R1+0x30] ;  /* 0x0000300001147983 */ /* 0x001ea80000300800 */
[----:B------:R0:W-:Y:S04]  /*18ad0*/  STS.U16 [R24+UR5+0x700], R22 ;  /* 0x0007001618007988 */ /* 0x0001e80008000405 */
[----:B-1----:R-:W2:Y:S04]  /*18ae0*/  LDL.LU R21, [R1+0x2c] ;  /* 0x00002c0001157983 */ /* 0x002ea80000300800 */
        /* <DEDUP_REMOVED lines=8> */
[----:B---3--:R1:W-:Y:S04]  /*18b70*/  STS.U16 [R24+UR5+0x1100], R0 ;  /* 0x0011000018007988 */ /* 0x0083e80008000405 */
[----:B0-----:R-:W3:Y:S04]  /*18b80*/  LDL.LU R27, [R1+0x1c] ;  /* 0x00001c00011b7983 */ /* 0x001ee80000300800 */
[----:B----4-:R0:W-:Y:S04]  /*18b90*/  STS.U16 [R24+UR5+0x1300], R29 ;  /* 0x0013001d18007988 */ /* 0x0101e80008000405 */
[----:B-1----:R-:W4:Y:S04]  /*18ba0*/  LDL.LU R0, [R1+0x18] ;  /* 0x0000180001007983 */ /* 0x002f280000300800 */
[----:B0-----:R-:W4:Y:S04]  /*18bb0*/  LDL.LU R29, [R1+0x14] ;  /* 0x00001400011d7983 */ /* 0x001f280000300800 */
[----:B------:R-:W4:Y:S04]  /*18bc0*/  LDL.LU R4, [R1+0x10] ;  /* 0x0000100001047983 */ /* 0x000f280000300800 */
[----:B------:R-:W4:Y:S04]  /*18bd0*/  LDL.LU R2, [R1+0xc] ;  /* 0x00000c0001027983 */ /* 0x000f280000300800 */
[----:B------:R-:W4:Y:S04]  /*18be0*/  LDL.LU R28, [R1+0x8] ;  /* 0x00000800011c7983 */ /* 0x000f280000300800 */
[----:B--2---:R0:W-:Y:S04]  /*18bf0*/  STS.U16 [R24+UR5+0x1500], R5 ;  /* 0x0015000518007988 */ /* 0x0041e80008000405 */
[----:B0-----:R-:W2:Y:S04]  /*18c00*/  LDL.LU R5, [R1+0x23d4] ;  /* 0x0023d40001057983 */ /* 0x001ea80000300800 */
[----:B--2---:R0:W-:Y:S04]  /*18c10*/  STS.U16 [R24+UR5+0x1700], R5 ;  /* 0x0017000518007988 */ /* 0x0041e80008000405 */
[----:B0-----:R-:W2:Y:S04]  /*18c20*/  LDL.LU R5, [R1+0x23d0] ;  /* 0x0023d00001057983 */ /* 0x001ea80000300800 */
[----:B------:R0:W-:Y:S04]  /*18c30*/  STS.U16 [R24+UR5+0x1900], R3 ;  /* 0x0019000318007988 */ /* 0x0001e80008000405 */
[----:B------:R1:W-:Y:S04]  /*18c40*/  STS.U16 [R24+UR5+0x1b00], R6 ;  /* 0x001b000618007988 */ /* 0x0003e80008000405 */
[----:B------:R3:W-:Y:S04]  /*18c50*/  STS.U16 [R24+UR5+0x1d00], R7 ;  /* 0x001d000718007988 */ /* 0x0007e80008000405 */
[----:B0-----:R-:W4:Y:S04]  /*18c60*/  LDL.LU R3, [R1+0x23cc] ;  /* 0x0023cc0001037983 */ /* 0x001f280000300800 */
[----:B-1----:R-:W4:Y:S04]  /*18c70*/  LDL.LU R6, [R1+0x23c8] ;  /* 0x0023c80001067983 */ /* 0x002f280000300800 */
[----:B---3--:R-:W3:Y:S04]  /*18c80*/  LDL.LU R7, [R1+0x23c4] ;  /* 0x0023c40001077983 */ /* 0x008ee80000300800 */
[----:B------:R0:W-:Y:S04]  /*18c90*/  STS.U16 [R24+UR5+0x1f00], R8 ;  /* 0x001f000818007988 */ /* 0x0001e80008000405 */
[----:B------:R1:W-:Y:S04]  /*18ca0*/  STS.U16 [R24+UR5+0x2100], R9 ;  /* 0x0021000918007988 */ /* 0x0003e80008000405 */
[----:B------:R1:W-:Y:S04]  /*18cb0*/  STS.U16 [R24+UR5+0x2300], R10 ;  /* 0x0023000a18007988 */ /* 0x0003e80008000405 */
[----:B0-----:R-:W3:Y:S04]  /*18cc0*/  LDL.LU R8, [R1+0x23c0] ;  /* 0x0023c00001087983 */ /* 0x001ee80000300800 */
[----:B-1----:R-:W3:Y:S04]  /*18cd0*/  LDL.LU R9, [R1+0x23bc] ;  /* 0x0023bc0001097983 */ /* 0x002ee80000300800 */
[----:B------:R-:W3:Y:S04]  /*18ce0*/  LDL.LU R10, [R1+0x23b8] ;  /* 0x0023b800010a7983 */ /* 0x000ee80000300800 */
        /* <DEDUP_REMOVED lines=26> */
[----:B0-----:R-:W3:Y:S04]  /*18e90*/  LDL.LU R23, [R1+0x2384] ;  /* 0x0023840001177983 */ /* 0x001ee80000300800 */
[----:B-1----:R-:W3:Y:S04]  /*18ea0*/  LDL.LU R24, [R1+0x2380] ;  /* 0x0023800001187983 */ /* 0x002ee80000300800 */
[----:B------:R-:W3:Y:S01]  /*18eb0*/  LDL.LU R25, [R1+0x237c] ;  /* 0x00237c0001197983 */ /* 0x000ee20000300800 */
[----:B--2---:R-:W-:-:S05]  /*18ec0*/  IMAD.SHL.U32 R5, R5, 0x2, RZ ;  /* 0x0000000205057824 */ /* 0x004fca00078e00ff */
[----:B------:R-:W-:-:S05]  /*18ed0*/  LOP3.LUT R5, R5, 0x30, RZ, 0x3c, !PT ;  /* 0x0000003005057812 */ /* 0x000fca00078e3cff */
[----:B------:R0:W-:Y:S04]  /*18ee0*/  STS.U16 [R5+UR5+0x3f80], R26 ;  /* 0x003f801a05007988 */ /* 0x0001e80008000405 */
[----:B------:R1:W-:Y:S04]  /*18ef0*/  STS.U16 [R5+UR5+0x180], R27 ;  /* 0x0001801b05007988 */ /* 0x0003e80008000405 */
[----:B----4-:R2:W-:Y:S04]  /*18f00*/  STS.U16 [R5+UR5+0x380], R0 ;  /* 0x0003800005007988 */ /* 0x0105e80008000405 */
[----:B0-----:R-:W4:Y:S04]  /*18f10*/  LDL.LU R26, [R1+0x2378] ;  /* 0x00237800011a7983 */ /* 0x001f280000300800 */
[----:B-1----:R-:W3:Y:S04]  /*18f20*/  LDL.LU R27, [R1+0x2374] ;  /* 0x00237400011b7983 */ /* 0x002ee80000300800 */
[----:B--2---:R-:W2:Y:S04]  /*18f30*/  LDL.LU R0, [R1+0x2370] ;  /* 0x0023700001007983 */ /* 0x004ea80000300800 */
[----:B------:R0:W-:Y:S04]  /*18f40*/  STS.U16 [R5+UR5+0x580], R29 ;  /* 0x0005801d05007988 */ /* 0x0001e80008000405 */
[----:B0-----:R-:W4:Y:S04]  /*18f50*/  LDL.LU R29, [R1+0x236c] ;  /* 0x00236c00011d7983 */ /* 0x001f280000300800 */
[----:B------:R-:W-:Y:S04]  /*18f60*/  STS.U16 [R5+UR5+0x780], R4 ;  /* 0x0007800405007988 */ /* 0x000fe80008000405 */
[----:B------:R-:W-:Y:S04]  /*18f70*/  STS.U16 [R5+UR5+0x980], R2 ;  /* 0x0009800205007988 */ /* 0x000fe80008000405 */
[----:B------:R-:W-:Y:S04]  /*18f80*/  STS.U16 [R5+UR5+0xb80], R28 ;  /* 0x000b801c05007988 */ /* 0x000fe80008000405 */
[----:B----4-:R0:W-:Y:S04]  /*18f90*/  STS.U16 [R5+UR5+0xd80], R29 ;  /* 0x000d801d05007988 */ /* 0x0101e80008000405 */
[----:B--2---:R-:W-:Y:S04]  /*18fa0*/  STS.U16 [R5+UR5+0xf80], R0 ;  /* 0x000f800005007988 */ /* 0x004fe80008000405 */
[----:B---3--:R1:W-:Y:S04]  /*18fb0*/  STS.U16 [R5+UR5+0x1180], R27 ;  /* 0x0011801b05007988 */ /* 0x0083e80008000405 */
[----:B0-----:R-:W2:Y:S04]  /*18fc0*/  LDL.LU R29, [R1+0x2368] ;  /* 0x00236800011d7983 */ /* 0x001ea80000300800 */
[----:B------:R-:W3:Y:S04]  /*18fd0*/  LDL R28, [R1+0x12bc] ;  /* 0x0012bc00011c7983 */ /* 0x000ee80000100800 */
[----:B-1----:R-:W4:Y:S04]  /*18fe0*/  LDL R27, [R1+0xc90] ;  /* 0x000c9000011b7983 */ /* 0x002f280000100800 */
[----:B------:R-:W4:Y:S04]  /*18ff0*/  LDL R2, [R1+0x12b8] ;  /* 0x0012b80001027983 */ /* 0x000f280000100800 */
[----:B------:R-:W4:Y:S04]  /*19000*/  LDL R0, [R1+0x12b4] ;  /* 0x0012b40001007983 */ /* 0x000f280000100800 */
[----:B------:R-:W-:Y:S04]  /*19010*/  STS.U16 [R5+UR5+0x1380], R26 ;  /* 0x0013801a05007988 */ /* 0x000fe80008000405 */
        /* <DEDUP_REMOVED lines=20> */
[----:B------:R-:W-:Y:S01]  /*19160*/  STS.U16 [R5+UR5+0x3d80], R3 ;  /* 0x003d800305007988 */ /* 0x000fe20008000405 */
[----:B------:R-:W-:Y:S06]  /*19170*/  BAR.SYNC.DEFER_BLOCKING 0x0 ;  /* 0x0000000000007b1d */ /* 0x000fec0000010000 */
[----:B--2---:R-:W-:Y:S04]  /*19180*/  LDSM.16.M88.4 R8, [R29+UR4] ;  /* 0x000000041d08783b */ /* 0x004fe80008000200 */
[----:B---3--:R-:W-:Y:S04]  /*19190*/  LDSM.16.MT88.4 R4, [R28+UR5+0x4000] ;  /* 0x004000051c04783b */ /* 0x008fe80008004200 */
[----:B----4-:R-:W0:Y:S04]  /*191a0*/  LDSM.16.MT88.4 R12, [R27+UR5+0x4000] ;  /* 0x004000051b0c783b */ /* 0x010e280008004200 */
[----:B------:R-:W-:Y:S04]  /*191b0*/  LDSM.16.MT88.4 R16, [R28+UR5+0x4080] ;  /* 0x004080051c10783b */ /* 0x000fe80008004200 */
[----:B------:R-:W-:Y:S04]  /*191c0*/  LDSM.16.MT88.4 R20, [R2+UR5+0x4080] ;  /* 0x004080050214783b */ /* 0x000fe80008004200 */
[----:B0-----:R-:W-:Y:S04]  /*191d0*/  STL.64 [R1+0x10], R12 ;  /* 0x0000100c01007387 */ /* 0x001fe80000100a00 */
[----:B------:R-:W-:Y:S04]  /*191e0*/  STL.64 [R1+0x18], R14 ;  /* 0x0000180e01007387 */ /* 0x000fe80000100a00 */
[----:B------:R-:W-:Y:S04]  /*191f0*/  STL.64 [R1+0x2358], R6 ;  /* 0x0023580601007387 */ /* 0x000fe80000100a00 */
[----:B------:R-:W-:Y:S04]  /*19200*/  STL.64 [R1+0x110], R8 ;  /* 0x0001100801007387 */ /* 0x000fe80000100a00 */
[----:B------:R-:W-:Y:S04]  /*19210*/  STL.64 [R1+0x118], R10 ;  /* 0x0001180a01007387 */ /* 0x000fe80000100a00 */
[----:B------:R-:W0:Y:S04]  /*19220*/  LDSM.16.MT88.4 R8, [R2+UR5+0x4000] ;  /* 0x004000050208783b */ /* 0x000e280008004200 */
[----:B------:R-:W1:Y:S04]  /*19230*/  LDSM.16.MT88.4 R12, [R0+UR5+0x4000] ;  /* 0x00400005000c783b */ /* 0x000e680008004200 */
[----:B------:R-:W-:Y:S04]  /*19240*/  STL.64 [R1+0x2350], R4 ;  /* 0x0023500401007387 */ /* 0x000fe80000100a00 */
[----:B------:R-:W2:Y:S04]  /*19250*/  LDSM.16.MT88.4 R4, [R27+UR5+0x4080] ;  /* 0x004080051b04783b */ /* 0x000ea80008004200 */
[----:B------:R-:W3:Y:S04]  /*19260*/  LDSM.16.MT88.4 R24, [R0+UR5+0x4080] ;  /* 0x004080050018783b */ /* 0x000ee80008004200 */
[----:B0-----:R-:W-:Y:S04]  /*19270*/  STL.64 [R1+0x2348], R10 ;  /* 0x0023480a01007387 */ /* 0x001fe80000100a00 */
[----:B------:R-:W-:Y:S04]  /*19280*/  STL.64 [R1+0x2340], R8 ;  /* 0x0023400801007387 */ /* 0x000fe80000100a00 */
[----:B-1----:R-:W-:Y:S04]  /*19290*/  STL.64 [R1+0x2328], R14 ;  /* 0x0023280e01007387 */ /* 0x002fe80000100a00 */
[----:B------:R0:W-:Y:S04]  /*192a0*/  STL.64 [R1+0x2320], R12 ;  /* 0x0023200c01007387 */ /* 0x0001e80000100a00 */
[----:B0-----:R-:W4:Y:S04]  /*192b0*/  LDL.LU.64 R12, [R1+0x110] ;  /* 0x00011000010c7983 */ /* 0x001f280000300a00 */
[----:B----4-:R-:W-:Y:S04]  /*192c0*/  STL.64 [R1+0x2360], R12 ;  /* 0x0023600c01007387 */ /* 0x010fe80000100a00 */
[----:B------:R0:W-:Y:S04]  /*192d0*/  STL.64 [R1+0x22f8], R18 ;  /* 0x0022f81201007387 */ /* 0x0001e80000100a00 */
[----:B--2---:R-:W-:Y:S04]  /*192e0*/  STL.64 [R1], R4 ;  /* 0x0000000401007387 */ /* 0x004fe80000100a00 */
[----:B------:R-:W-:Y:S04]  /*192f0*/  STL.64 [R1+0x8], R6 ;  /* 0x0000080601007387 */ /* 0x000fe80000100a00 */
[----:B------:R1:W-:Y:S04]  /*19300*/  STL.64 [R1+0x22f0], R16 ;  /* 0x0022f01001007387 */ /* 0x0003e80000100a00 */
[----:B0-----:R-:W2:Y:S04]  /*19310*/  LDL.64 R18, [R1+0x8] ;  /* 0x0000080001127983 */ /* 0x001ea80000100a00 */
[----:B------:R-:W0:Y:S04]  /*19320*/  LDSM.16.M88.4 R12, [R29+UR4+0x400] ;  /* 0x000400041d0c783b */ /* 0x000e280008000200 */
[----:B-1----:R-:W4:Y:S04]  /*19330*/  LDL.64 R16, [R1] ;  /* 0x0000000001107983 */ /* 0x002f280000100a00 */
[----:B--2---:R-:W-:Y:S04]  /*19340*/  STL.64 [R1+0x2318], R18 ;  /* 0x0023181201007387 */ /* 0x004fe80000100a00 */
[----:B----4-:R-:W-:Y:S04]  /*19350*/  STL.64 [R1+0x2310], R16 ;  /* 0x0023101001007387 */ /* 0x010fe80000100a00 */
[----:B------:R-:W2:Y:S04]  /*19360*/  LDL.LU.64 R4, [R1+0xad0] ;  /* 0x000ad00001047983 */ /* 0x000ea80000300a00 */
[----:B------:R-:W2:Y:S04]  /*19370*/  LDL.LU.64 R6, [R1+0xad8] ;  /* 0x000ad80001067983 */ /* 0x000ea80000300a00 */
[----:B------:R-:W4:Y:S04]  /*19380*/  LDL.LU.64 R8, [R1+0x510] ;  /* 0x0005100001087983 */ /* 0x000f280000300a00 */
[----:B------:R-:W4:Y:S04]  /*19390*/  LDL.LU.64 R10, [R1+0x518] ;  /* 0x00051800010a7983 */ /* 0x000f280000300a00 */
[----:B------:R1:W-:Y:S04]  /*193a0*/  STL.64 [R1+0x2308], R22 ;  /* 0x0023081601007387 */ /* 0x0003e80000100a00 */
[----:B------:R3:W-:Y:S04]  /*193b0*/  STL.64 [R1+0x2300], R20 ;  /* 0x0023001401007387 */ /* 0x0007e80000100a00 */
[----:B-1----:R-:W2:Y:S04]  /*193c0*/  LDL.64 R22, [R1+0x18] ;  /* 0x0000180001167983 */ /* 0x002ea80000100a00 */
[----:B---3--:R-:W2:Y:S04]  /*193d0*/  LDL.64 R20, [R1+0x10] ;  /* 0x0000100001147983 */ /* 0x008ea80000100a00 */
[----:B------:R-:W-:Y:S04]  /*193e0*/  STL.64 [R1+0x2338], R26 ;  /* 0x0023381a01007387 */ /* 0x000fe80000100a00 */
[----:B------:R1:W-:Y:S04]  /*193f0*/  STL.64 [R1+0x2330], R24 ;  /* 0x0023301801007387 */ /* 0x0003e80000100a00 */
[----:B-1----:R-:W3:Y:S04]  /*19400*/  LDL.LU.64 R24, [R1+0x330] ;  /* 0x0003300001187983 */ /* 0x002ee80000300a00 */
[----:B------:R-:W3:Y:S04]  /*19410*/  LDL.LU.64 R26, [R1+0x338] ;  /* 0x00033800011a7983 */ /* 0x000ee80000300a00 */
[----:B------:R-:W3:Y:S04]  /*19420*/  LDL.LU.64 R16, [R1+0x230] ;  /* 0x0002300001107983 */ /* 0x000ee80000300a00 */
[----:B------:R-:W3:Y:S04]  /*19430*/  LDL.LU.64 R18, [R1+0x238] ;  /* 0x0002380001127983 */ /* 0x000ee80000300a00 */
[----:B0-----:R-:W-:Y:S04]  /*19440*/  STL.64 [R1+0x100], R12 ;  /* 0x0001000c01007387 */ /* 0x001fe80000100a00 */
[----:B------:R-:W-:Y:S04]  /*19450*/  STL.64 [R1+0x108], R14 ;  /* 0x0001080e01007387 */ /* 0x000fe80000100a00 */
[----:B------:R-:W0:Y:S04]  /*19460*/  LDSM.16.M88.4 R12, [R29+UR4+0x800] ;  /* 0x000800041d0c783b */ /* 0x000e280008000200 */
[----:B0-----:R0:W-:Y:S04]  /*19470*/  STL.64 [R1+0xf0], R12 ;  /* 0x0000f00c01007387 */ /* 0x0011e80000100a00 */
[----:B------:R-:W-:Y:S04]  /*19480*/  STL.64 [R1+0xf8], R14 ;  /* 0x0000f80e01007387 */ /* 0x000fe80000100a00 */
[----:B0-----:R-:W2:Y:S04]  /*19490*/  LDL.LU.64 R12, [R1+0x2360] ;  /* 0x00236000010c7983 */ /* 0x001ea80000300a00 */
[----:B------:R-:W-:Y:S01]  /*194a0*/  STL [R1+0x2258], R29 ;  /* 0x0022581d01007387 */ /* 0x000fe20000100800 */
[----:B--2---:R-:W-:-:S15]  /*194b0*/  HMMA.16816.F32.BF16 R4, R20, R12, R4 ;  /* 0x0000000c1404723c */ /* 0x004fde0000041804 */
[----:B------:R-:W-:-:S08]  /*194c0*/  NOP ;  /* 0x0000000000007918 */ /* 0x000fd00000000000 */
[----:B------:R-:W-:Y:S04]  /*194d0*/  STL.64 [R1+0xad0], R4 ;  /* 0x000ad00401007387 */ /* 0x000fe80000100a00 */
[----:B------:R0:W-:Y:S04]  /*194e0*/  STL.64 [R1+0xad8], R6 ;  /* 0x000ad80601007387 */ /* 0x0001e80000100a00 */
[----:B0-----:R-:W4:Y:S04]  /*194f0*/  LDL.LU.64 R6, [R1+0x2358] ;  /* 0x0023580001067983 */ /* 0x001f280000300a00 */
[----:B------:R-:W4:Y:S01]  /*19500*/  LDL.LU.64 R4, [R1+0x2350] ;  /* 0x0023500001047983 */ /* 0x000f220000300a00 */
[----:B------:R-:W-:-:S03]  /*19510*/  IMAD.MOV.U32 R29, RZ, RZ, R23 ;  /* 0x000000ffff1d7224 */ /* 0x000fc600078e0017 */
[----:B------:R-:W2:Y:S04]  /*19520*/  LDL.LU.64 R20, [R1+0x6b0] ;  /* 0x0006b00001147983 */ /* 0x000ea80000300a00 */
[----:B------:R-:W2:Y:S01]  /*19530*/  LDL.LU.64 R22, [R1+0x6b8] ;  /* 0x0006b80001167983 */ /* 0x000ea20000300a00 */
[----:B----4-:R-:W-:-:S15]  /*19540*/  HMMA.16816.F32.BF16 R8, R4, R12, R8 ;  /* 0x0000000c0408723c */ /* 0x010fde0000041808 */
[----:B------:R-:W-:-:S08]  /*19550*/  NOP ;  /* 0x0000000000007918 */ /* 0x000fd00000000000 */
[----:B------:R-:W-:Y:S04]  /*19560*/  STL.64 [R1+0xb60], R8 ;  /* 0x000b600801007387 */ /* 0x000fe80000100a00 */
[----:B------:R0:W-:Y:S04]  /*19570*/  STL.64 [R1+0xb68], R10 ;  /* 0x000b680a01007387 */ /* 0x0001e80000100a00 */
[----:B0-----:R-:W3:Y:S04]  /*19580*/  LDL.LU.64 R10, [R1+0x2348] ;  /* 0x00234800010a7983 */ /* 0x001ee80000300a00 */
[----:B------:R-:W3:Y:S04]  /*19590*/  LDL.LU.64 R8, [R1+0x2340] ;  /* 0x0023400001087983 */ /* 0x000ee80000300a00 */
[----:B------:R-:W-:Y:S04]  /*195a0*/  STL.64 [R1+0x22c8], R6 ;  /* 0x0022c80601007387 */ /* 0x000fe80000100a00 */
[----:B------:R0:W-:Y:S01]  /*195b0*/  STL.64 [R1+0x22c0], R4 ;  /* 0x0022c00401007387 */ /* 0x0001e20000100a00 */
[----:B------:R-:W-:-:S02]  /*195c0*/  IMAD.MOV.U32 R2, RZ, RZ, R12 ;  /* 0x000000ffff027224 */ /* 0x000fc400078e000c */
[----:B------:R-:W-:Y:S01]  /*195d0*/  IMAD.MOV.U32 R0, RZ, RZ, R13 ;  /* 0x000000ffff007224 */ /* 0x000fe200078e000d */
[----:B0-----:R-:W4:Y:S04]  /*195e0*/  LDL.LU.64 R4, [R1+0x430] ;  /* 0x0004300001047983 */ /* 0x001f280000300a00 */
[----:B------:R-:W4:Y:S01]  /*195f0*/  LDL.LU.64 R6, [R1+0x438] ;  /* 0x0004380001067983 */ /* 0x000f220000300a00 */
[----:B---3--:R-:W-:-:S15]  /*19600*/  HMMA.16816.F32.BF16 R24, R8, R12, R24 ;  /* 0x0000000c0818723c */ /* 0x008fde0000041818 */
[----:B------:R-:W-:-:S08]  /*19610*/  NOP ;  /* 0x0000000000007918 */ /* 0x000fd00000000000 */
[----:B------:R-:W-:Y:S04]  /*19620*/  STL.64 [R1+0xba0], R24 ;  /* 0x000ba01801007387 */ /* 0x000fe80000100a00 */
[----:B------:R0:W-:Y:S04]  /*19630*/  STL.64 [R1+0xba8], R26 ;  /* 0x000ba81a01007387 */ /* 0x0001e80000100a00 */
[----:B0-----:R-:W3:Y:S04]  /*19640*/  LDL.LU.64 R26, [R1+0x2338] ;  /* 0x00233800011a7983 */ /* 0x001ee80000300a00 */
[----:B------:R-:W3:Y:S04]  /*19650*/  LDL.LU.64 R24, [R1+0x2330] ;  /* 0x0023300001187983 */ /* 0x000ee80000300a00 */
[----:B------:R-:W2:Y:S04]  /*19660*/  LDL.LU.64 R14, [R1+0x2328] ;  /* 0x00232800010e7983 */ /* 0x000ea80000300a00 */
[----:B------:R-:W2:Y:S04]  /*19670*/  LDL.LU.64 R12, [R1+0x2320] ;  /* 0x00232000010c7983 */ /* 0x000ea80000300a00 */
[----:B------:R-:W-:Y:S04]  /*19680*/  STL.64 [R1+0x22d8], R10 ;  /* 0x0022d80a01007387 */ /* 0x000fe80000100a00 */
[----:B------:R0:W-:Y:S02]  /*19690*/  STL.64 [R1+0x22d0], R8 ;  /* 0x0022d00801007387 */ /* 0x0001e40000100a00 */
[----:B0-----:R-:W-:-:S02]  /*196a0*/  IMAD.MOV.U32 R8, RZ, RZ, R2 ;  /* 0x000000ffff087224 */ /* 0x001fc400078e0002 */
[----:B------:R-:W-:-:S07]  /*196b0*/  IMAD.MOV.U32 R9, RZ, RZ, R0 ;  /* 0x000000ffff097224 */ /* 0x000fce00078e0000 */
[----:B--2---:R-:W-:-:S15]  /*196c0*/  HMMA.16816.F32.BF16 R16, R12, R8, R16 ;  /* 0x000000080c10723c */ /* 0x004fde0000041810 */
[----:B------:R-:W-:-:S08]  /*196d0*/  NOP ;  /* 0x0000000000007918 */ /* 0x000fd00000000000 */
[----:B------:R-:W-:Y:S04]  /*196e0*/  STL.64 [R1+0xc70], R16 ;  /* 0x000c701001007387 */ /* 0x000fe80000100a00 */
[----:B------:R0:W-:Y:S04]  /*196f0*/  STL.64 [R1+0xc78], R18 ;  /* 0x000c781201007387 */ /* 0x0001e80000100a00 */
[----:B0-----:R-:W2:Y:S04]  /*19700*/  LDL.LU.64 R18, [R1+0x2318] ;  /* 0x0023180001127983 */ /* 0x001ea80000300a00 */
[----:B------:R-:W2:Y:S04]  /*19710*/  LDL.LU.64 R16, [R1+0x2310] ;  /* 0x0023100001107983 */ /* 0x000ea80000300a00 */
[----:B------:R-:W-:Y:S04]  /*19720*/  STL.64 [R1+0x22b8], R14 ;  /* 0x0022b80e01007387 */ /* 0x000fe80000100a00 */
[----:B------:R0:W-:Y:S04]  /*19730*/  STL.64 [R1+0x22b0], R12 ;  /* 0x0022b00c01007387 */ /* 0x0001e80000100a00 */
[----:B0-----:R-:W3:Y:S04]  /*19740*/  LDL.LU.64 R12, [R1+0x2b0] ;  /* 0x0002b000010c7983 */ /* 0x001ee80000300a00 */
[----:B------:R-:W3:Y:S01]  /*19750*/  LDL.LU.64 R14, [R1+0x2b8] ;  /* 0x0002b800010e7983 */ /* 0x000ee20000300a00 */
[----:B--2---:R-:W-:Y:S06]  /*19760*/  HMMA.16816.F32.BF16 R20, R16, R8, R20 ;  /* 0x000000081014723c */ /* 0x004fec0000041814 */
[----:B------:R-:W-:-:S02]  /*19770*/  IMAD.MOV.U32 R2, RZ, RZ, R18 ;  /* 0x000000ffff027224 */ /* 0x000fc400078e0012 */
[----:B------:R-:W-:Y:S02]  /*19780*/  IMAD.MOV.U32 R0, RZ, RZ, R19 ;  /* 0x000000ffff007224 */ /* 0x000fe400078e0013 */
[----:B------:R-:W-:Y:S02]  /*19790*/  IMAD.MOV.U32 R28, RZ, RZ, R16 ;  /* 0x000000ffff1c7224 */ /* 0x000fe400078e0010 */
[----:B------:R-:W-:-:S11]  /*197a0*/  IMAD.MOV.U32 R3, RZ, RZ, R17 ;  /* 0x000000ffff037224 */ /* 0x000fd600078e0011 */
[----:B------:R-:W-:Y:S04]  /*197b0*/  STL.64 [R1+0xa70], R20 ;  /* 0x000a701401007387 */ /* 0x000fe80000100a00 */
[----:B------:R0:W-:Y:S04]  /*197c0*/  STL.64 [R1+0xa78], R22 ;  /* 0x000a781601007387 */ /* 0x0001e80000100a00 */
[----:B0-----:R-:W3:Y:S04]  /*197d0*/  LDL.LU.64 R22, [R1+0x2308] ;  /* 0x0023080001167983 */ /* 0x001ee80000300a00 */
[----:B------:R-:W3:Y:S04]  /*197e0*/  LDL.LU.64 R20, [R1+0x2300] ;  /* 0x0023000001147983 */ /* 0x000ee80000300a00 */
[----:B------:R-:W4:Y:S04]  /*197f0*/  LDL.LU.64 R18, [R1+0x22f8] ;  /* 0x0022f80001127983 */ /* 0x000f280000300a00 */
[----:B------:R-:W4:Y:S02]  /*19800*/  LDL.LU.64 R16, [R1+0x22f0] ;  /* 0x0022f00001107983 */ /* 0x000f240000300a00 */
[----:B----4-:R-:W-:-:S15]  /*19810*/  HMMA.16816.F32.BF16 R4, R16, R8, R4 ;  /* 0x000000081004723c */ /* 0x010fde0000041804 */
[----:B------:R-:W-:-:S08]  /*19820*/  NOP ;  /* 0x0000000000007918 */ /* 0x000fd00000000000 */
[----:B------:R0:W-:Y:S04]  /*19830*/  STL.64 [R1+0xb00], R4 ;  /* 0x000b000401007387 */ /* 0x0001e80000100a00 */
[----:B------:R1:W-:Y:S04]  /*19840*/  STL.64 [R1+0xb08], R6 ;  /* 0x000b080601007387 */ /* 0x0003e80000100a00 */
[----:B0-----:R-:W2:Y:S04]  /*19850*/  LDL.LU.64 R4, [R1+0xa20] ;  /* 0x000a200001047983 */ /* 0x001ea80000300a00 */
[----:B-1----:R-:W4:Y:S01]  /*19860*/  LDL.LU.64 R6, [R1+0xa28] ;  /* 0x000a280001067983 */ /* 0x002f220000300a00 */
[-C--:B---3--:R-:W-:Y:S03]  /*19870*/  HMMA.16816.F32.BF16 R12, R20, R8.reuse, R12 ;  /* 0x00000008140c723c */ /* 0x088fe6000004180c */
[----:B----4-:R-:W-:Y:S04]  /*19880*/  STL.64 [R1+0x22e8], R6 ;  /* 0x0022e80601007387 */ /* 0x010fe80000100a00 */
[----:B--2---:R0:W-:Y:S04]  /*19890*/  STL.64 [R1+0x22e0], R4 ;  /* 0x0022e00401007387 */ /* 0x0041e80000100a00 */
[----:B0-----:R-:W2:Y:S04]  /*198a0*/  LDL.LU.64 R4, [R1+0x1a0] ;  /* 0x0001a00001047983 */ /* 0x001ea80000300a00 */
[----:B------:R-:W2:Y:S04]  /*198b0*/  LDL.LU.64 R6, [R1+0x1a8] ;  /* 0x0001a80001067983 */ /* 0x000ea80000300a00 */
[----:B------:R-:W-:Y:S04]  /*198c0*/  STL.64 [R1+0x2298], R18 ;  /* 0x0022981201007387 */ /* 0x000fe80000100a00 */
[----:B------:R0:W-:Y:S04]  /*198d0*/  STL.64 [R1+0x2290], R16 ;  /* 0x0022901001007387 */ /* 0x0001e80000100a00 */
[----:B0-----:R-:W3:Y:S04]  /*198e0*/  LDL.LU.64 R16, [R1+0x4a0] ;  /* 0x0004a00001107983 */ /* 0x001ee80000300a00 */
[----:B------:R-:W3:Y:S04]  /*198f0*/  LDL.LU.64 R18, [R1+0x4a8] ;  /* 0x0004a80001127983 */ /* 0x000ee80000300a00 */
[----:B------:R0:W-:Y:S04]  /*19900*/  STL.64 [R1+0xb70], R12 ;  /* 0x000b700c01007387 */ /* 0x0001e80000100a00 */
[----:B------:R1:W-:Y:S04]  /*19910*/  STL.64 [R1+0xb78], R14 ;  /* 0x000b780e01007387 */ /* 0x0003e80000100a00 */
[----:B0-----:R-:W4:Y:S04]  /*19920*/  LDL.LU.64 R12, [R1+0x320] ;  /* 0x00032000010c7983 */ /* 0x001f280000300a00 */
[----:B-1----:R-:W4:Y:S04]  /*19930*/  LDL.LU.64 R14, [R1+0x328] ;  /* 0x00032800010e7983 */ /* 0x002f280000300a00 */
[----:B------:R0:W-:Y:S04]  /*19940*/  STL.64 [R1+0x2288], R22 ;  /* 0x0022881601007387 */ /* 0x0001e80000100a00 */
[----:B------:R1:W-:Y:S04]  /*19950*/  STL.64 [R1+0x2280], R20 ;  /* 0x0022801401007387 */ /* 0x0003e80000100a00 */
[----:B0-----:R-:W3:Y:S04]  /*19960*/  LDL R22, [R1+0x18] ;  /* 0x0000180001167983 */ /* 0x001ee80000100800 */
[----:B-1----:R-:W3:Y:S04]  /*19970*/  LDL R20, [R1+0x10] ;  /* 0x0000100001147983 */ /* 0x002ee80000100800 */
[----:B------:R-:W3:Y:S01]  /*19980*/  LDL R21, [R1+0x14] ;  /* 0x0000140001157983 */ /* 0x000ee20000100800 */
[----:B--2---:R-:W-:Y:S03]  /*19990*/  HMMA.16816.F32.BF16 R8, R24, R8, R4 ;  /* 0x000000081808723c */ /* 0x004fe60000041804 */
[----:B------:R-:W3:Y:S04]  /*199a0*/  LDL.LU.64 R6, [R1+0x22e8] ;  /* 0x0022e80001067983 */ /* 0x000ee80000300a00 */
[----:B------:R-:W3:-:S15]  /*199b0*/  LDL.LU.64 R4, [R1+0x22e0] ;  /* 0x0022e00001047983 */ /* 0x000ede0000300a00 */
[----:B------:R-:W-:-:S01]  /*199c0*/  NOP ;  /* 0x0000000000007918 */ /* 0x000fc20000000000 */
[----:B------:R-:W-:Y:S04]  /*199d0*/  STL.64 [R1+0xc60], R8 ;  /* 0x000c600801007387 */ /* 0x000fe80000100a00 */
[----:B------:R0:W-:Y:S04]  /*199e0*/  STL.64 [R1+0xc68], R10 ;  /* 0x000c680a01007387 */ /* 0x0001e80000100a00 */
[----:B0-----:R-:W4:Y:S04]  /*199f0*/  LDL.LU.64 R10, [R1+0x22d8] ;  /* 0x0022d800010a7983 */ /* 0x001f280000300a00 */
[----:B------:R-:W4:Y:S04]  /*19a00*/  LDL.LU.64 R8, [R1+0x22d0] ;  /* 0x0022d00001087983 */ /* 0x000f280000300a00 */
[----:B------:R-:W-:Y:S04]  /*19a10*/  STL.64 [R1+0x22a8], R26 ;  /* 0x0022a81a01007387 */ /* 0x000fe80000100a00 */
[----:B------:R0:W-:Y:S04]  /*19a20*/  STL.64 [R1+0x22a0], R24 ;  /* 0x0022a01801007387 */ /* 0x0001e80000100a00 */
[----:B0-----:R-:W3:Y:S01]  /*19a30*/  LDL.LU.64 R24, [R1+0x100] ;  /* 0x0001000001187983 */ /* 0x001ee20000300a00 */
[----:B------:R-:W-:-:S07]  /*19a40*/  IMAD.MOV.U32 R23, RZ, RZ, R29 ;  /* 0x000000ffff177224 */ /* 0x000fce00078e001d */
[-C--:B---3--:R-:W-:Y:S01]  /*19a50*/  HMMA.16816.F32.BF16 R20, R20, R24.reuse, R4 ;  /* 0x000000181414723c */ /* 0x088fe20000041804 */
[----:B------:R-:W2:Y:S04]  /*19a60*/  LDL.LU.64 R6, [R1+0x22c8] ;  /* 0x0022c80001067983 */ /* 0x000ea80000300a00 */
[----:B------:R-:W2:Y:S01]  /*19a70*/  LDL.LU.64 R4, [R1+0x22c0] ;  /* 0x0022c00001047983 */ /* 0x000ea20000300a00 */
[----:B----4-:R-:W-:-:S15]  /*19a80*/  HMMA.16816.F32.BF16 R12, R8, R24, R12 ;  /* 0x00000018080c723c */ /* 0x010fde000004180c */
[----:B------:R-:W-:-:S02]  /*19a90*/  NOP ;  /* 0x0000000000007918 */ /* 0x000fc40000000000 */
[----:B------:R0:W-:Y:S04]  /*19aa0*/  STL.64 [R1+0x6b0], R20 ;  /* 0x0006b01401007387 */ /* 0x0001e80000100a00 */
[----:B------:R1:W-:Y:S04]  /*19ab0*/  STL.64 [R1+0x6b8], R22 ;  /* 0x0006b81601007387 */ /* 0x0003e80000100a00 */
[----:B0-----:R-:W3:Y:S04]  /*19ac0*/  LDL.LU.64 R20, [R1+0x410] ;  /* 0x0004100001147983 */ /* 0x001ee80000300a00 */
[----:B-1----:R-:W3:Y:S01]  /*19ad0*/  LDL.LU.64 R22, [R1+0x418] ;  /* 0x0004180001167983 */ /* 0x002ee20000300a00 */
[----:B--2---:R-:W-:-:S15]  /*19ae0*/  HMMA.16816.F32.BF16 R16, R4, R24, R16 ;  /* 0x000000180410723c */ /* 0x004fde0000041810 */
[----:B------:R-:W-:-:S08]  /*19af0*/  NOP ;  /* 0x0000000000007918 */ /* 0x000fd00000000000 */
[----:B------:R0:W-:Y:S04]  /*19b00*/  STL.64 [R1+0xa90], R16 ;  /* 0x000a901001007387 */ /* 0x0001e80000100a00 */
[----:B------:R1:W-:Y:S04]  /*19b10*/  STL.64 [R1+0xa98], R18 ;  /* 0x000a981201007387 */ /* 0x0003e80000100a00 */
[----:B0-----:R-:W2:Y:S04]  /*19b20*/  LDL.LU.64 R16, [R1+0x630] ;  /* 0x0006300001107983 */ /* 0x001ea80000300a00 */
[----:B-1----:R-:W2:Y:S04]  /*19b30*/  LDL.LU.64 R18, [R1+0x638] ;  /* 0x0006380001127983 */ /* 0x002ea80000300a00 */
[----:B------:R-:W-:Y:S04]  /*19b40*/  STL.64 [R1+0x2278], R6 ;  /* 0x0022780601007387 */ /* 0x000fe80000100a00 */
[----:B------:R-:W-:Y:S04]  /*19b50*/  STL.64 [R1+0x2270], R4 ;  /* 0x0022700401007387 */ /* 0x000fe80000100a00 */
[----:B------:R-:W-:Y:S04]  /*19b60*/  STL.64 [R1+0xb40], R12 ;  /* 0x000b400c01007387 */ /* 0x000fe80000100a00 */
[----:B------:R0:W-:Y:S04]  /*19b70*/  STL.64 [R1+0xb48], R14 ;  /* 0x000b480e01007387 */ /* 0x0001e80000100a00 */
[----:B0-----:R-:W4:Y:S04]  /*19b80*/  LDL.LU.64 R14, [R1+0x22b8] ;  /* 0x0022b800010e7983 */ /* 0x001f280000300a00 */
[----:B------:R-:W4:Y:S04]  /*19b90*/  LDL.LU.64 R12, [R1+0x22b0] ;  /* 0x0022b000010c7983 */ /* 0x000f280000300a00 */
[----:B------:R-:W-:Y:S04]  /*19ba0*/  STL.64 [R1+0x2268], R10 ;  /* 0x0022680a01007387 */ /* 0x000fe80000100a00 */
[----:B------:R0:W-:Y:S04]  /*19bb0*/  STL.64 [R1+0x2260], R8 ;  /* 0x0022600801007387 */ /* 0x0001e80000100a00 */
[----:B0-----:R-:W4:Y:S04]  /*19bc0*/  LDL.LU.64 R8, [R1+0x220] ;  /* 0x0002200001087983 */ /* 0x001f280000300a00 */
[----:B------:R-:W4:Y:S01]  /*19bd0*/  LDL.LU.64 R10, [R1+0x228] ;  /* 0x00022800010a7983 */ /* 0x000f220000300a00 */
[----:B------:R-:W-:-:S02]  /*19be0*/  IMAD.MOV.U32 R6, RZ, RZ, R2 ;  /* 0x000000ffff067224 */ /* 0x000fc400078e0002 */
[----:B------:R-:W-:Y:S02]  /*19bf0*/  IMAD.MOV.U32 R7, RZ, RZ, R0 ;  /* 0x000000ffff077224 */ /* 0x000fe400078e0000 */
[----:B------:R-:W-:Y:S02]  /*19c00*/  IMAD.MOV.U32 R2, RZ, RZ, R24 ;  /* 0x000000ffff027224 */ /* 0x000fe400078e0018 */
[----:B------:R-:W-:Y:S02]  /*19c10*/  IMAD.MOV.U32 R0, RZ, RZ, R25 ;  /* 0x000000ffff007224 */ /* 0x000fe400078e0019 */
[----:B------:R-:W-:Y:S02]  /*19c20*/  IMAD.MOV.U32 R4, RZ, RZ, R28 ;  /* 0x000000ffff047224 */ /* 0x000fe400078e001c */
[----:B------:R-:W-:Y:S01]  /*19c30*/  IMAD.MOV.U32 R5, RZ, RZ, R3 ;  /* 0x000000ffff057224 */ /* 0x000fe200078e0003 */
[----:B----4-:R-:W-:-:S15]  /*19c40*/  HMMA.16816.F32.BF16 R8, R12, R24, R8 ;  /* 0x000000180c08723c */ /* 0x010fde0000041808 */
[----:B------:R-:W-:-:S08]  /*19c50*/  NOP ;  /* 0x0000000000007918 */ /* 0x000fd00000000000 */
[----:B------:R0:W-:Y:S04]  /*19c60*/  STL.64 [R1+0xbb0], R8 ;  /* 0x000bb00801007387 */ /* 0x0001e80000100a00 */
[----:B------:R1:W-:Y:S04]  /*19c70*/  STL.64 [R1+0xbb8], R10 ;  /* 0x000bb80a01007387 */ /* 0x0003e80000100a00 */
[----:B------:R-:W4:Y:S04]  /*19c80*/  LDL.LU.64 R26, [R1+0x22a8] ;  /* 0x0022a800011a7983 */ /* 0x000f280000300a00 */
[----:B------:R-:W4:Y:S04]  /*19c90*/  LDL.LU.64 R24, [R1+0x22a0] ;  /* 0x0022a00001187983 */ /* 0x000f280000300a00 */
[----:B0-----:R-:W4:Y:S04]  /*19ca0*/  LDL.LU.64 R8, [R1+0x2a0] ;  /* 0x0002a00001087983 */ /* 0x001f280000300a00 */
[----:B-1----:R-:W4:Y:S04]  /*19cb0*/  LDL.LU.64 R10, [R1+0x2a8] ;  /* 0x0002a800010a7983 */ /* 0x002f280000300a00 */
[----:B------:R-:W-:Y:S04]  /*19cc0*/  STL.64 [R1+0x2250], R14 ;  /* 0x0022500e01007387 */ /* 0x000fe80000100a00 */
[----:B------:R0:W-:Y:S02]  /*19cd0*/  STL.64 [R1+0x2248], R12 ;  /* 0x0022480c01007387 */ /* 0x0001e40000100a00 */
[----:B0-----:R-:W-:-:S02]  /*19ce0*/  IMAD.MOV.U32 R12, RZ, RZ, R2 ;  /* 0x000000ffff0c7224 */ /* 0x001fc400078e0002 */
[----:B------:R-:W-:-:S07]  /*19cf0*/  IMAD.MOV.U32 R13, RZ, RZ, R0 ;  /* 0x000000ffff0d7224 */ /* 0x000fce00078e0000 */
[----:B--2---:R-:W-:Y:S01]  /*19d00*/  HMMA.16816.F32.BF16 R4, R4, R12, R16 ;  /* 0x0000000c0404723c */ /* 0x004fe20000041810 */
[----:B------:R-:W3:Y:S04]  /*19d10*/  LDL.LU.64 R18, [R1+0x2298] ;  /* 0x0022980001127983 */ /* 0x000ee80000300a00 */
[----:B------:R-:W3:-:S15]  /*19d20*/  LDL.LU.64 R16, [R1+0x2290] ;  /* 0x0022900001107983 */ /* 0x000ede0000300a00 */
[----:B------:R-:W-:-:S03]  /*19d30*/  NOP ;  /* 0x0000000000007918 */ /* 0x000fc60000000000 */
[----:B------:R0:W-:Y:S04]  /*19d40*/  STL.64 [R1+0x630], R4 ;  /* 0x0006300401007387 */ /* 0x0001e80000100a00 */
[----:B------:R1:W-:Y:S04]  /*19d50*/  STL.64 [R1+0x638], R6 ;  /* 0x0006380601007387 */ /* 0x0003e80000100a00 */
[----:B0-----:R-:W2:Y:S04]  /*19d60*/  LDL.LU.64 R4, [R1+0x190] ;  /* 0x0001900001047983 */ /* 0x001ea80000300a00 */
[----:B-1----:R-:W2:Y:S01]  /*19d70*/  LDL.LU.64 R6, [R1+0x198] ;  /* 0x0001980001067983 */ /* 0x002ea20000300a00 */
[----:B---3--:R-:W-:-:S15]  /*19d80*/  HMMA.16816.F32.BF16 R20, R16, R12, R20 ;  /* 0x0000000c1014723c */ /* 0x008fde0000041814 */
[----:B------:R-:W-:-:S08]  /*19d90*/  NOP ;  /* 0x0000000000007918 */ /* 0x000fd00000000000 */
[----:B------:R-:W-:Y:S04]  /*19da0*/  STL.64 [R1+0xa50], R20 ;  /* 0x000a501401007387 */ /* 0x000fe80000100a00 */
[----:B------:R0:W-:Y:S04]  /*19db0*/  STL.64 [R1+0xa58], R22 ;  /* 0x000a581601007387 */ /* 0x0001e80000100a00 */
[----:B0-----:R-:W4:Y:S04]  /*19dc0*/  LDL.LU.64 R22, [R1+0x2288] ;  /* 0x0022880001167983 */ /* 0x001f280000300a00 */
[----:B------:R-:W4:Y:S04]  /*19dd0*/  LDL.LU.64 R20, [R1+0x2280] ;  /* 0x0022800001147983 */ /* 0x000f280000300a00 */
[----:B------:R0:W-:Y:S04]  /*19de0*/  STL.64 [R1+0x2230], R18 ;  /* 0x0022301201007387 */ /* 0x0001e80000100a00 */
[----:B------:R1:W-:Y:S04]  /*19df0*/  STL.64 [R1+0x2228], R16 ;  /* 0x0022281001007387 */ /* 0x0003e80000100a00 */
[----:B0-----:R-:W3:Y:S04]  /*19e00*/  LDL.64 R18, [R1+0x8] ;  /* 0x0000080001127983 */ /* 0x001ee80000100a00 */
[----:B-1----:R-:W3:Y:S01]  /*19e10*/  LDL.64 R16, [R1] ;  /* 0x0000000001107983 */ /* 0x002ee20000100a00 */
[-C--:B----4-:R-:W-:Y:S06]  /*19e20*/  HMMA.16816.F32.BF16 R8, R20, R12.reuse, R8 ;  /* 0x0000000c1408723c */ /* 0x090fec0000041808 */
[----:B--2---:R-:W-:Y:S01]  /*19e30*/  HMMA.16816.F32.BF16 R12, R24, R12, R4 ;  /* 0x0000000c180c723c */ /* 0x004fe20000041804 */
[----:B---3--:R0:W-:Y:S04]  /*19e40*/  STL.64 [R1+0x2240], R18 ;  /* 0x0022401201007387 */ /* 0x0081e80000100a00 */
[----:B------:R1:W-:Y:S04]  /*19e50*/  STL.64 [R1+0x2238], R16 ;  /* 0x0022381001007387 */ /* 0x0003e80000100a00 */
[----:B0-----:R-:W2:Y:S04]  /*19e60*/  LDL.64 R18, [R1+0x18] ;  /* 0x0000180001127983 */ /* 0x001ea80000100a00 */
[----:B-1----:R-:W3:Y:S04]  /*19e70*/  LDL.64 R16, [R1+0x10] ;  /* 0x0000100001107983 */ /* 0x002ee80000100a00 */
[----:B------:R0:W-:Y:S04]  /*19e80*/  STL.64 [R1+0xb20], R8 ;  /* 0x000b200801007387 */ /* 0x0001e80000100a00 */
[----:B------:R1:W-:Y:S04]  /*19e90*/  STL.64 [R1+0xb28], R10 ;  /* 0x000b280a01007387 */ /* 0x0003e80000100a00 */
[----:B0-----:R-:W4:Y:S04]  /*19ea0*/  LDL.LU.64 R8, [R1+0x490] ;  /* 0x0004900001087983 */ /* 0x001f280000300a00 */
[----:B-1----:R-:W4:Y:S04]  /*19eb0*/  LDL.LU.64 R10, [R1+0x498] ;  /* 0x00049800010a7983 */ /* 0x002f280000300a00 */
[----:B------:R-:W-:Y:S04]  /*19ec0*/  STL.64 [R1+0x2220], R22 ;  /* 0x0022201601007387 */ /* 0x000fe80000100a00 */
[----:B------:R0:W-:Y:S04]  /*19ed0*/  STL.64 [R1+0x2218], R20 ;  /* 0x0022181401007387 */ /* 0x0001e80000100a00 */
[----:B0-----:R-:W4:Y:S04]  /*19ee0*/  LDL.LU.64 R20, [R1+0x9c0] ;  /* 0x0009c00001147983 */ /* 0x001f280000300a00 */
[----:B------:R-:W4:Y:S04]  /*19ef0*/  LDL.LU.64 R22, [R1+0x9c8] ;  /* 0x0009c80001167983 */ /* 0x000f280000300a00 */
[----:B------:R-:W4:Y:S04]  /*19f00*/  LDL.LU.64 R6, [R1+0x2278] ;  /* 0x0022780001067983 */ /* 0x000f280000300a00 */
[----:B------:R-:W4:Y:S04]  /*19f10*/  LDL.LU.64 R4, [R1+0x2270] ;  /* 0x0022700001047983 */ /* 0x000f280000300a00 */
[----:B------:R0:W-:Y:S04]  /*19f20*/  STL.64 [R1+0xc50], R12 ;  /* 0x000c500c01007387 */ /* 0x0001e80000100a00 */
[----:B------:R1:W-:Y:S04]  /*19f30*/  STL.64 [R1+0xc58], R14 ;  /* 0x000c580e01007387 */ /* 0x0003e80000100a00 */
[----:B0-----:R-:W4:Y:S04]  /*19f40*/  LDL.LU.64 R12, [R1+0x310] ;  /* 0x00031000010c7983 */ /* 0x001f280000300a00 */
[----:B-1----:R-:W4:Y:S04]  /*19f50*/  LDL.LU.64 R14, [R1+0x318] ;  /* 0x00031800010e7983 */ /* 0x002f280000300a00 */
[----:B------:R-:W-:Y:S04]  /*19f60*/  STL.64 [R1+0x2210], R26 ;  /* 0x0022101a01007387 */ /* 0x000fe80000100a00 */
[----:B------:R0:W-:Y:S04]  /*19f70*/  STL.64 [R1+0x2208], R24 ;  /* 0x0022081801007387 */ /* 0x0001e80000100a00 */
[----:B0-----:R-:W4:Y:S01]  /*19f80*/  LDL.64 R24, [R1+0xf0] ;  /* 0x0000f00001187983 */ /* 0x001f220000100a00 */
[----:B--2---:R-:W-:-:S02]  /*19f90*/  IMAD.MOV.U32 R2, RZ, RZ, R18 ;  /* 0x000000ffff027224 */ /* 0x004fc400078e0012 */
[----:B------:R-:W-:Y:S02]  /*19fa0*/  IMAD.MOV.U32 R0, RZ, RZ, R19 ;  /* 0x000000ffff007224 */ /* 0x000fe400078e0013 */
[----:B---3--:R-:W-:Y:S02]  /*19fb0*/  IMAD.MOV.U32 R28, RZ, RZ, R16 ;  /* 0x000000ffff1c7224 */ /* 0x008fe400078e0010 */
[----:B------:R-:W-:Y:S01]  /*19fc0*/  IMAD.MOV.U32 R3, RZ, RZ, R17 ;  /* 0x000000ffff037224 */ /* 0x000fe200078e0011 */
[-C--:B----4-:R-:W-:Y:S06]  /*19fd0*/  HMMA.16816.F32.BF16 R20, R16, R24.reuse, R20 ;  /* 0x000000181014723c */ /* 0x090fec0000041814 */
[----:B------:R-:W-:Y:S06]  /*19fe0*/  HMMA.16816.F32.BF16 R8, R4, R24, R8 ;  /* 0x000000180408723c */ /* 0x000fec0000041808 */
[----:B------:R-:W-:-:S11]  /*19ff0*/  IMAD.MOV.U32 R29, RZ, RZ, R25 ;  /* 0x000000ffff1d7224 */ /* 0x000fd600078e0019 */
[----:B------:R0:W-:Y:S04]  /*1a000*/  STL.64 [R1+0x510], R20 ;  /* 0x0005101401007387 */ /* 0x0001e80000100a00 */
[----:B------:R1:W-:Y:S04]  /*1a010*/  STL.64 [R1+0x518], R22 ;  /* 0x0005181601007387 */ /* 0x0003e80000100a00 */
[----:B------:R-:W2:Y:S04]  /*1a020*/  LDL.LU.64 R16, [R1+0x210] ;  /* 0x0002100001107983 */ /* 0x000ea80000300a00 */
[----:B------:R-:W2:Y:S04]  /*1a030*/  LDL.LU.64 R18, [R1+0x218] ;  /* 0x0002180001127983 */ /* 0x000ea80000300a00 */
[----:B0-----:R-:W3:Y:S04]  /*1a040*/  LDL.LU.64 R20, [R1+0x400] ;  /* 0x0004000001147983 */ /* 0x001ee80000300a00 */
[----:B-1----:R-:W3:Y:S04]  /*1a050*/  LDL.LU.64 R22, [R1+0x408] ;  /* 0x0004080001167983 */ /* 0x002ee80000300a00 */
[----:B------:R-:W-:Y:S04]  /*1a060*/  STL.64 [R1+0x9e0], R8 ;  /* 0x0009e00801007387 */ /* 0x000fe80000100a00 */
[----:B------:R0:W-:Y:S04]  /*1a070*/  STL.64 [R1+0x9e8], R10 ;  /* 0x0009e80a01007387 */ /* 0x0001e80000100a00 */
[----:B0-----:R-:W4:Y:S04]  /*1a080*/  LDL.LU.64 R10, [R1+0x2268] ;  /* 0x00226800010a7983 */ /* 0x001f280000300a00 */
[----:B------:R-:W4:Y:S04]  /*1a090*/  LDL.LU.64 R8, [R1+0x2260] ;  /* 0x0022600001087983 */ /* 0x000f280000300a00 */
[----:B------:R-:W3:Y:S04]  /*1a0a0*/  LDL.LU.64 R24, [R1+0x290] ;  /* 0x0002900001187983 */ /* 0x000ee80000300a00 */
[----:B------:R-:W3:Y:S04]  /*1a0b0*/  LDL.LU.64 R26, [R1+0x298] ;  /* 0x00029800011a7983 */ /* 0x000ee80000300a00 */
[----:B------:R-:W-:Y:S04]  /*1a0c0*/  STL.64 [R1+0x21f0], R6 ;  /* 0x0021f00601007387 */ /* 0x000fe80000100a00 */
[----:B------:R0:W-:Y:S04]  /*1a0d0*/  STL.64 [R1+0x21e8], R4 ;  /* 0x0021e80401007387 */ /* 0x0001e80000100a00 */
[----:B0-----:R-:W4:Y:S01]  /*1a0e0*/  LDL.LU R4, [R1+0xf0] ;  /* 0x0000f00001047983 */ /* 0x001f220000300800 */
[----:B------:R-:W-:-:S03]  /*1a0f0*/  IMAD.MOV.U32 R5, RZ, RZ, R29 ;  /* 0x000000ffff057224 */ /* 0x000fc600078e001d */
[----:B------:R-:W3:Y:S04]  /*1a100*/  LDL.LU R29, [R1+0x2258] ;  /* 0x00225800011d7983 */ /* 0x000ee80000300800 */
[----:B----4-:R-:W-:-:S15]  /*1a110*/  HMMA.16816.F32.BF16 R12, R8, R4, R12 ;  /* 0x00000004080c723c */ /* 0x010fde000004180c */
[----:B------:R-:W-:-:S08]  /*1a120*/  NOP ;  /* 0x0000000000007918 */ /* 0x000fd00000000000 */
[----:B------:R-:W-:Y:S04]  /*1a130*/  STL.64 [R1+0xac0], R12 ;  /* 0x000ac00c01007387 */ /* 0x000fe80000100a00 */
[----:B------:R0:W-:Y:S04]  /*1a140*/  STL.64 [R1+0xac8], R14 ;  /* 0x000ac80e01007387 */ /* 0x0001e80000100a00 */
[----:B0-----:R-:W2:Y:S04]  /*1a150*/  LDL.LU.64 R14, [R1+0x2250] ;  /* 0x00225000010e7983 */ /* 0x001ea80000300a00 */
[----:B------:R-:W2:Y:S04]  /*1a160*/  LDL.LU.64 R12, [R1+0x2248] ;  /* 0x00224800010c7983 */ /* 0x000ea80000300a00 */
[----:B------:R-:W-:Y:S04]  /*1a170*/  STL.64 [R1+0x2200], R10 ;  /* 0x0022000a01007387 */ /* 0x000fe80000100a00 */
[----:B------:R0:W-:Y:S04]  /*1a180*/  STL.64 [R1+0x21f8], R8 ;  /* 0x0021f80801007387 */ /* 0x0001e80000100a00 */
[----:B0-----:R-:W4:Y:S04]  /*1a190*/  LDL.LU.64 R8, [R1+0x600] ;  /* 0x0006000001087983 */ /* 0x001f280000300a00 */
[----:B------:R-:W4:Y:S01]  /*1a1a0*/  LDL.LU.64 R10, [R1+0x608] ;  /* 0x00060800010a7983 */ /* 0x000f220000300a00 */
[----:B--2---:R-:W-:-:S15]  /*1a1b0*/  HMMA.16816.F32.BF16 R16, R12, R4, R16 ;  /* 0x000000040c10723c */ /* 0x004fde0000041810 */
[----:B------:R-:W-:-:S08]  /*1a1c0*/  NOP ;  /* 0x0000000000007918 */ /* 0x000fd00000000000 */
[----:B------:R-:W-:Y:S04]  /*1a1d0*/  STL.64 [R1+0xb90], R16 ;  /* 0x000b901001007387 */ /* 0x000fe80000100a00 */
[----:B------:R0:W-:Y:S04]  /*1a1e0*/  STL.64 [R1+0xb98], R18 ;  /* 0x000b981201007387 */ /* 0x0001e80000100a00 */
[----:B0-----:R-:W4:Y:S04]  /*1a1f0*/  LDL.LU.64 R18, [R1+0x2240] ;  /* 0x0022400001127983 */ /* 0x001f280000300a00 */
[----:B------:R-:W4:Y:S02]  /*1a200*/  LDL.LU.64 R16, [R1+0x2238] ;  /* 0x0022380001107983 */ /* 0x000f240000300a00 */
[----:B----4-:R-:W-:-:S15]  /*1a210*/  HMMA.16816.F32.BF16 R8, R16, R4, R8 ;  /* 0x000000041008723c */ /* 0x010fde0000041808 */
[----:B------:R-:W-:-:S08]  /*1a220*/  NOP ;  /* 0x0000000000007918 */ /* 0x000fd00000000000 */
[----:B------:R0:W-:Y:S04]  /*1a230*/  STL.64 [R1+0x4a0], R8 ;  /* 0x0004a00801007387 */ /* 0x0001e80000100a00 */
[----:B------:R1:W-:Y:S01]  /*1a240*/  STL.64 [R1+0x4a8], R10 ;  /* 0x0004a80a01007387 */ /* 0x0003e20000100a00 */
[----:B0-----:R-:W-:Y:S02]  /*1a250*/  IMAD.MOV.U32 R9, RZ, RZ, R18 ;  /* 0x000000ffff097224 */ /* 0x001fe400078e0012 */
[----:B------:R-:W-:Y:S02]  /*1a260*/  IMAD.MOV.U32 R8, RZ, RZ, R19 ;  /* 0x000000ffff087224 */ /* 0x000fe400078e0013 */
[----:B-1----:R-:W-:Y:S01]  /*1a270*/  IMAD.MOV.U32 R11, RZ, RZ, R16 ;  /* 0x000000ffff0b7224 */ /* 0x002fe200078e0010 */
[----:B------:R-:W3:Y:S01]  /*1a280*/  LDL.LU.64 R18, [R1+0x2230] ;  /* 0x0022300001127983 */ /* 0x000ee20000300a00 */
[----:B------:R-:W-:-:S03]  /*1a290*/  IMAD.MOV.U32 R10, RZ, RZ, R17 ;  /* 0x000000ffff0a7224 */ /* 0x000fc600078e0011 */
[----:B------:R-:W3:Y:S02]  /*1a2a0*/  LDL.LU.64 R16, [R1+0x2228] ;  /* 0x0022280001107983 */ /* 0x000ee40000300a00 */
[----:B---3--:R-:W-:-:S15]  /*1a2b0*/  HMMA.16816.F32.BF16 R20, R16, R4, R20 ;  /* 0x000000041014723c */ /* 0x008fde0000041814 */
        /* <DEDUP_REMOVED lines=9> */
[----:B--2---:R-:W-:-:S15]  /*1a350*/  HMMA.16816.F32.BF16 R24, R20, R4, R24 ;  /* 0x000000041418723c */ /* 0x004fde0000041818 */
[----:B------:R-:W-:-:S08]  /*1a360*/  NOP ;  /* 0x0000000000007918 */ /* 0x000fd00000000000 */
[----:B------:R-:W-:Y:S04]  /*1a370*/  STL.64 [R1+0xaf0], R24 ;  /* 0x000af01801007387 */ /* 0x000fe80000100a00 */
[----:B------:R0:W-:Y:S04]  /*1a380*/  STL.64 [R1+0xaf8], R26 ;  /* 0x000af81a01007387 */ /* 0x0001e80000100a00 */
[----:B0-----:R-:W3:Y:S04]  /*1a390*/  LDL.LU.64 R26, [R1+0x2210] ;  /* 0x00221000011a7983 */ /* 0x001ee80000300a00 */
[----:B------:R-:W3:Y:S04]  /*1a3a0*/  LDL.LU.64 R24, [R1+0x2208] ;  /* 0x0022080001187983 */ /* 0x000ee80000300a00 */
[----:B------:R-:W-:Y:S04]  /*1a3b0*/  STL.64 [R1+0x21b0], R22 ;  /* 0x0021b01601007387 */ /* 0x000fe80000100a00 */
[----:B------:R0:W-:Y:S04]  /*1a3c0*/  STL.64 [R1+0x21a8], R20 ;  /* 0x0021a81401007387 */ /* 0x0001e80000100a00 */
[----:B0-----:R-:W2:Y:S04]  /*1a3d0*/  LDL.LU.64 R20, [R1+0x480] ;  /* 0x0004800001147983 */ /* 0x001ea80000300a00 */
[----:B------:R-:W2:Y:S01]  /*1a3e0*/  LDL.LU.64 R22, [R1+0x488] ;  /* 0x0004880001167983 */ /* 0x000ea20000300a00 */
[----:B---3--:R-:W-:Y:S03]  /*1a3f0*/  HMMA.16816.F32.BF16 R16, R24, R4, R16 ;  /* 0x000000041810723c */ /* 0x008fe60000041810 */
[----:B------:R-:W3:Y:S04]  /*1a400*/  LDL.LU.64 R4, [R1+0x9b0] ;  /* 0x0009b00001047983 */ /* 0x000ee80000300a00 */
[----:B------:R-:W3:-:S15]  /*1a410*/  LDL.LU.64 R6, [R1+0x9b8] ;  /* 0x0009b80001067983 */ /* 0x000ede0000300a00 */
[----:B------:R-:W-:-:S01]  /*1a420*/  NOP ;  /* 0x0000000000007918 */ /* 0x000fc20000000000 */
[----:B------:R0:W-:Y:S04]  /*1a430*/  STL.64 [R1+0xc40], R16 ;  /* 0x000c401001007387 */ /* 0x0001e80000100a00 */
[----:B------:R1:W-:Y:S01]  /*1a440*/  STL.64 [R1+0xc48], R18 ;  /* 0x000c481201007387 */ /* 0x0003e20000100a00 */
[----:B0-----:R-:W-:Y:S02]  /*1a450*/  IMAD.MOV.U32 R16, RZ, RZ, R11 ;  /* 0x000000ffff107224 */ /* 0x001fe400078e000b */
[----:B------:R-:W-:Y:S02]  /*1a460*/  IMAD.MOV.U32 R17, RZ, RZ, R10 ;  /* 0x000000ffff117224 */ /* 0x000fe400078e000a */
[----:B-1----:R-:W-:Y:S02]  /*1a470*/  IMAD.MOV.U32 R18, RZ, RZ, R9 ;  /* 0x000000ffff127224 */ /* 0x002fe400078e0009 */
[----:B------:R-:W-:-:S02]  /*1a480*/  IMAD.MOV.U32 R19, RZ, RZ, R8 ;  /* 0x000000ffff137224 */ /* 0x000fc400078e0008 */
[----:B------:R-:W0:Y:S04]  /*1a490*/  LDSM.16.M88.4 R8, [R29+UR4+0x1000] ;  /* 0x001000041d08783b */ /* 0x000e280008000200 */
[----:B------:R-:W-:Y:S04]  /*1a4a0*/  STL.64 [R1+0x21e0], R18 ;  /* 0x0021e01201007387 */ /* 0x000fe80000100a00 */
[----:B------:R-:W-:Y:S04]  /*1a4b0*/  STL.64 [R1+0x21d8], R16 ;  /* 0x0021d81001007387 */ /* 0x000fe80000100a00 */
[----:B------:R-:W-:Y:S04]  /*1a4c0*/  STL.64 [R1+0x21a0], R26 ;  /* 0x0021a01a01007387 */ /* 0x000fe80000100a00 */
[----:B------:R-:W-:Y:S04]  /*1a4d0*/  STL.64 [R1+0x2198], R24 ;  /* 0x0021981801007387 */ /* 0x000fe80000100a00 */
[----:B------:R-:W-:Y:S04]  /*1a4e0*/  LDSM.16.M88.4 R24, [R29+UR4+0xc00] ;  /* 0x000c00041d18783b */ /* 0x000fe80008000200 */
[----:B0-----:R-:W-:Y:S04]  /*1a4f0*/  STL.64 [R1+0xd0], R8 ;  /* 0x0000d00801007387 */ /* 0x001fe80000100a00 */
[----:B------:R-:W-:Y:S04]  /*1a500*/  STL.64 [R1+0xd8], R10 ;  /* 0x0000d80a01007387 */ /* 0x000fe80000100a00 */
[----:B------:R-:W0:Y:S04]  /*1a510*/  LDSM.16.M88.4 R8, [R29+UR4+0x1400] ;  /* 0x001400041d08783b */ /* 0x000e280008000200 */
[----:B0-----:R-:W-:Y:S04]  /*1a520*/  STL.64 [R1+0xc0], R8 ;  /* 0x0000c00801007387 */ /* 0x001fe80000100a00 */
[----:B------:R-:W-:Y:S04]  /*1a530*/  STL.64 [R1+0xc8], R10 ;  /* 0x0000c80a01007387 */ /* 0x000fe80000100a00 */
[----:B------:R-:W0:Y:S01]  /*1a540*/  LDSM.16.M88.4 R8, [R29+UR4+0x1800] ;  /* 0x001800041d08783b */ /* 0x000e220008000200 */
[----:B------:R-:W-:-:S02]  /*1a550*/  IMAD.MOV.U32 R16, RZ, RZ, R28 ;  /* 0x000000ffff107224 */ /* 0x000fc400078e001c */
[----:B------:R-:W-:Y:S02]  /*1a560*/  IMAD.MOV.U32 R17, RZ, RZ, R3 ;  /* 0x000000ffff117224 */ /* 0x000fe400078e0003 */
[----:B------:R-:W-:Y:S02]  /*1a570*/  IMAD.MOV.U32 R18, RZ, RZ, R2 ;  /* 0x000000ffff127224 */ /* 0x000fe400078e0002 */
[----:B------:R-:W-:Y:S01]  /*1a580*/  IMAD.MOV.U32 R19, RZ, RZ, R0 ;  /* 0x000000ffff137224 */ /* 0x000fe200078e0000 */
[----:B0-----:R-:W-:Y:S04]  /*1a590*/  STL.64 [R1+0xb0], R8 ;  /* 0x0000b00801007387 */ /* 0x001fe80000100a00 */
[----:B------:R0:W-:Y:S04]  /*1a5a0*/  STL.64 [R1+0xb8], R10 ;  /* 0x0000b80a01007387 */ /* 0x0001e80000100a00 */
[----:B0-----:R-:W4:Y:S04]  /*1a5b0*/  LDL.LU.64 R10, [R1+0x2200] ;  /* 0x00220000010a7983 */ /* 0x001f280000300a00 */
[----:B------:R-:W4:Y:S04]  /*1a5c0*/  LDL.LU.64 R8, [R1+0x21f8] ;  /* 0x0021f80001087983 */ /* 0x000f280000300a00 */
[----:B------:R-:W-:Y:S04]  /*1a5d0*/  STL.64 [R1+0xe0], R24 ;  /* 0x0000e01801007387 */ /* 0x000fe80000100a00 */
[----:B------:R-:W-:Y:S01]  /*1a5e0*/  STL.64 [R1+0xe8], R26 ;  /* 0x0000e81a01007387 */ /* 0x000fe20000100a00 */
[----:B---3--:R-:W-:Y:S03]  /*1a5f0*/  HMMA.16816.F32.BF16 R16, R16, R24, R4 ;  /* 0x000000181010723c */ /* 0x008fe60000041804 */
[----:B------:R-:W2:Y:S04]  /*1a600*/  LDL.LU.64 R6, [R1+0x21f0] ;  /* 0x0021f00001067983 */ /* 0x000ea80000300a00 */
[----:B------:R-:W2:-:S15]  /*1a610*/  LDL.LU.64 R4, [R1+0x21e8] ;  /* 0x0021e80001047983 */ /* 0x000e9e0000300a00 */
[----:B------:R-:W-:-:S01]  /*1a620*/  NOP ;  /* 0x0000000000007918 */ /* 0x000fc20000000000 */
        /* <DEDUP_REMOVED lines=9> */
[----:B-1----:R-:W4:Y:S04]  /*1a6c0*/  LDL.LU.64 R22, [R1+0x3f8] ;  /* 0x0003f80001167983 */ /* 0x002f280000300a00 */
[----:B----4-:R-:W-:Y:S04]  /*1a6d0*/  STL.64 [R1+0x21d0], R22 ;  /* 0x0021d01601007387 */ /* 0x010fe80000100a00 */
[----:B--2---:R0:W-:Y:S04]  /*1a6e0*/  STL.64 [R1+0x21c8], R20 ;  /* 0x0021c81401007387 */ /* 0x0041e80000100a00 */
[----:B0-----:R-:W2:Y:S04]  /*1a6f0*/  LDL.LU.64 R20, [R1+0x5f0] ;  /* 0x0005f00001147983 */ /* 0x001ea80000300a00 */
[----:B------:R-:W2:Y:S04]  /*1a700*/  LDL.LU.64 R22, [R1+0x5f8] ;  /* 0x0005f80001167983 */ /* 0x000ea80000300a00 */
[----:B------:R0:W-:Y:S04]  /*1a710*/  STL.64 [R1+0x2180], R6 ;  /* 0x0021800601007387 */ /* 0x0001e80000100a00 */
[----:B------:R1:W-:Y:S04]  /*1a720*/  STL.64 [R1+0x2178], R4 ;  /* 0x0021780401007387 */ /* 0x0003e80000100a00 */
[----:B0-----:R-:W4:Y:S04]  /*1a730*/  LDL.64 R6, [R1+0x18] ;  /* 0x0000180001067983 */ /* 0x001f280000100a00 */
[----:B-1----:R-:W3:Y:S04]  /*1a740*/  LDL.64 R4, [R1+0x10] ;  /* 0x0000100001047983 */ /* 0x002ee80000100a00 */
[----:B----4-:R-:W-:Y:S04]  /*1a750*/  STL.64 [R1+0x2190], R6 ;  /* 0x0021900601007387 */ /* 0x010fe80000100a00 */
[----:B---3--:R0:W-:Y:S04]  /*1a760*/  STL.64 [R1+0x2188], R4 ;  /* 0x0021880401007387 */ /* 0x0081e80000100a00 */
[----:B0-----:R-:W3:Y:S04]  /*1a770*/  LDL.LU.64 R4, [R1+0x300] ;  /* 0x0003000001047983 */ /* 0x001ee80000300a00 */
[----:B------:R-:W3:Y:S02]  /*1a780*/  LDL.LU.64 R6, [R1+0x308] ;  /* 0x0003080001067983 */ /* 0x000ee40000300a00 */
[----:B---3--:R-:W-:Y:S02]  /*1a790*/  HMMA.16816.F32.BF16 R4, R8, R24, R4 ;  /* 0x000000180804723c */ /* 0x008fe40000041804 */
[----:B------:R-:W3:Y:S04]  /*1a7a0*/  LDL.LU.64 R24, [R1+0x280] ;  /* 0x0002800001187983 */ /* 0x000ee80000300a00 */
[----:B------:R-:W3:-:S15]  /*1a7b0*/  LDL.LU.64 R26, [R1+0x288] ;  /* 0x00028800011a7983 */ /* 0x000ede0000300a00 */
[----:B------:R-:W-:-:S02]  /*1a7c0*/  NOP ;  /* 0x0000000000007918 */ /* 0x000fc40000000000 */
[----:B------:R0:W-:Y:S04]  /*1a7d0*/  STL.64 [R1+0xa30], R4 ;  /* 0x000a300401007387 */ /* 0x0001e80000100a00 */
[----:B------:R1:W-:Y:S04]  /*1a7e0*/  STL.64 [R1+0xa38], R6 ;  /* 0x000a380601007387 */ /* 0x0003e80000100a00 */
[----:B0-----:R-:W4:Y:S04]  /*1a7f0*/  LDL.LU.64 R4, [R1+0x170] ;  /* 0x0001700001047983 */ /* 0x001f280000300a00 */
[----:B-1----:R-:W4:Y:S04]  /*1a800*/  LDL.LU.64 R6, [R1+0x178] ;  /* 0x0001780001067983 */ /* 0x002f280000300a00 */
[----:B------:R-:W-:Y:S04]  /*1a810*/  STL.64 [R1+0x2170], R10 ;  /* 0x0021700a01007387 */ /* 0x000fe80000100a00 */
[----:B------:R0:W-:Y:S04]  /*1a820*/  STL.64 [R1+0x2168], R8 ;  /* 0x0021680801007387 */ /* 0x0001e80000100a00 */
[----:B0-----:R-:W2:Y:S02]  /*1a830*/  LDL.LU.64 R8, [R1+0xe0] ;  /* 0x0000e00001087983 */ /* 0x001ea40000300a00 */
[----:B--2---:R-:W-:-:S15]  /*1a840*/  HMMA.16816.F32.BF16 R16, R12, R8, R16 ;  /* 0x000000080c10723c */ /* 0x004fde0000041810 */
[----:B------:R-:W-:-:S08]  /*1a850*/  NOP ;  /* 0x0000000000007918 */ /* 0x000fd00000000000 */
[----:B------:R-:W-:Y:S04]  /*1a860*/  STL.64 [R1+0xb80], R16 ;  /* 0x000b801001007387 */ /* 0x000fe80000100a00 */
[----:B------:R0:W-:Y:S04]  /*1a870*/  STL.64 [R1+0xb88], R18 ;  /* 0x000b881201007387 */ /* 0x0001e80000100a00 */
[----:B0-----:R-:W2:Y:S04]  /*1a880*/  LDL.LU.64 R18, [R1+0x21e0] ;  /* 0x0021e00001127983 */ /* 0x001ea80000300a00 */
[----:B------:R-:W2:Y:S01]  /*1a890*/  LDL.LU.64 R16, [R1+0x21d8] ;  /* 0x0021d80001107983 */ /* 0x000ea20000300a00 */
[----:B------:R-:W-:-:S02]  /*1a8a0*/  IMAD.MOV.U32 R2, RZ, RZ, R8 ;  /* 0x000000ffff027224 */ /* 0x000fc400078e0008 */
[----:B------:R-:W-:Y:S02]  /*1a8b0*/  IMAD.MOV.U32 R0, RZ, RZ, R9 ;  /* 0x000000ffff007224 */ /* 0x000fe400078e0009 */
[----:B------:R-:W4:Y:S04]  /*1a8c0*/  LDL.LU.64 R8, [R1+0x470] ;  /* 0x0004700001087983 */ /* 0x000f280000300a00 */
[----:B------:R-:W4:Y:S04]  /*1a8d0*/  LDL.LU.64 R10, [R1+0x478] ;  /* 0x00047800010a7983 */ /* 0x000f280000300a00 */
[----:B------:R-:W-:Y:S04]  /*1a8e0*/  STL.64 [R1+0x2160], R14 ;  /* 0x0021600e01007387 */ /* 0x000fe80000100a00 */
[----:B------:R0:W-:Y:S02]  /*1a8f0*/  STL.64 [R1+0x2158], R12 ;  /* 0x0021580c01007387 */ /* 0x0001e40000100a00 */
[----:B0-----:R-:W-:-:S02]  /*1a900*/  IMAD.MOV.U32 R12, RZ, RZ, R2 ;  /* 0x000000ffff0c7224 */ /* 0x001fc400078e0002 */
[----:B------:R-:W-:-:S07]  /*1a910*/  IMAD.MOV.U32 R13, RZ, RZ, R0 ;  /* 0x000000ffff0d7224 */ /* 0x000fce00078e0000 */
[----:B--2---:R-:W-:Y:S01]  /*1a920*/  HMMA.16816.F32.BF16 R16, R16, R12, R20 ;  /* 0x0000000c1010723c */ /* 0x004fe20000041814 */
[----:B------:R-:W2:Y:S04]  /*1a930*/  LDL.LU.64 R22, [R1+0x21d0] ;  /* 0x0021d00001167983 */ /* 0x000ea80000300a00 */
[----:B------:R-:W2:-:S15]  /*1a940*/  LDL.LU.64 R20, [R1+0x21c8] ;  /* 0x0021c80001147983 */ /* 0x000e9e0000300a00 */
[----:B------:R-:W-:-:S03]  /*1a950*/  NOP ;  /* 0x0000000000007918 */ /* 0x000fc60000000000 */
[----:B------:R-:W-:Y:S04]  /*1a960*/  STL.64 [R1+0x480], R16 ;  /* 0x0004801001007387 */ /* 0x000fe80000100a00 */
[----:B------:R0:W-:Y:S04]  /*1a970*/  STL.64 [R1+0x488], R18 ;  /* 0x0004881201007387 */ /* 0x0001e80000100a00 */
[----:B0-----:R-:W2:Y:S04]  /*1a980*/  LDL.LU.64 R18, [R1+0x21c0] ;  /* 0x0021c00001127983 */ /* 0x001ea80000300a00 */
[----:B------:R-:W2:Y:S02]  /*1a990*/  LDL.LU.64 R16, [R1+0x21b8] ;  /* 0x0021b80001107983 */ /* 0x000ea40000300a00 */
        /* <DEDUP_REMOVED lines=10> */
[----:B---3--:R-:W-:-:S15]  /*1aa40*/  HMMA.16816.F32.BF16 R24, R20, R12, R24 ;  /* 0x0000000c1418723c */ /* 0x008fde0000041818 */
[----:B------:R-:W-:-:S08]  /*1aa50*/  NOP ;  /* 0x0000000000007918 */ /* 0x000fd00000000000 */
[----:B------:R-:W-:Y:S04]  /*1aa60*/  STL.64 [R1+0xaa0], R24 ;  /* 0x000aa01801007387 */ /* 0x000fe80000100a00 */
[----:B------:R0:W-:Y:S04]  /*1aa70*/  STL.64 [R1+0xaa8], R26 ;  /* 0x000aa81a01007387 */ /* 0x0001e80000100a00 */
[----:B0-----:R-:W4:Y:S04]  /*1aa80*/  LDL.LU.64 R26, [R1+0x21a0] ;  /* 0x0021a000011a7983 */ /* 0x001f280000300a00 */
[----:B------:R-:W4:Y:S02]  /*1aa90*/  LDL.LU.64 R24, [R1+0x2198] ;  /* 0x0021980001187983 */ /* 0x000f240000300a00 */
[----:B----4-:R-:W-:Y:S02]  /*1aaa0*/  HMMA.16816.F32.BF16 R12, R24, R12, R4 ;  /* 0x0000000c180c723c */ /* 0x010fe40000041804 */
[----:B------:R-:W3:Y:S04]  /*1aab0*/  LDL.LU.64 R6, [R1+0x2190] ;  /* 0x0021900001067983 */ /* 0x000ee80000300a00 */
[----:B------:R-:W2:-:S15]  /*1aac0*/  LDL.LU.64 R4, [R1+0x2188] ;  /* 0x0021880001047983 */ /* 0x000e9e0000300a00 */
[----:B------:R-:W-:-:S02]  /*1aad0*/  NOP ;  /* 0x0000000000007918 */ /* 0x000fc40000000000 */
[----:B------:R0:W-:Y:S04]  /*1aae0*/  STL.64 [R1+0xc30], R12 ;  /* 0x000c300c01007387 */ /* 0x0001e80000100a00 */
[----:B------:R1:W-:Y:S04]  /*1aaf0*/  STL.64 [R1+0xc38], R14 ;  /* 0x000c380e01007387 */ /* 0x0003e80000100a00 */
[----:B0-----:R-:W4:Y:S04]  /*1ab00*/  LDL.LU.64 R12, [R1+0x2f0] ;  /* 0x0002f000010c7983 */ /* 0x001f280000300a00 */
[----:B-1----:R-:W4:Y:S04]  /*1ab10*/  LDL.LU.64 R14, [R1+0x2f8] ;  /* 0x0002f800010e7983 */ /* 0x002f280000300a00 */
[----:B------:R-:W-:Y:S04]  /*1ab20*/  STL.64 [R1+0x2140], R26 ;  /* 0x0021401a01007387 */ /* 0x000fe80000100a00 */
[----:B------:R0:W-:Y:S04]  /*1ab30*/  STL.64 [R1+0x2138], R24 ;  /* 0x0021381801007387 */ /* 0x0001e80000100a00 */
[----:B0-----:R-:W2:Y:S01]  /*1ab40*/  LDL.LU.64 R24, [R1+0xd0] ;  /* 0x0000d00001187983 */ /* 0x001ea20000300a00 */
[----:B---3--:R-:W-:Y:S01]  /*1ab50*/  IMAD.MOV.U32 R3, RZ, RZ, R7 ;  /* 0x000000ffff037224 */ /* 0x008fe200078e0007 */
[----:B--2---:R-:W-:-:S15]  /*1ab60*/  HMMA.16816.F32.BF16 R16, R4, R24, R16 ;  /* 0x000000180410723c */ /* 0x004fde0000041810 */
[----:B------:R-:W-:-:S08]  /*1ab70*/  NOP ;  /* 0x0000000000007918 */ /* 0x000fd00000000000 */
[----:B------:R0:W-:Y:S04]  /*1ab80*/  STL.64 [R1+0x430], R16 ;  /* 0x0004301001007387 */ /* 0x0001e80000100a00 */
[----:B------:R1:W-:Y:S01]  /*1ab90*/  STL.64 [R1+0x438], R18 ;  /* 0x0004381201007387 */ /* 0x0003e20000100a00 */
[----:B0-----:R-:W-:Y:S02]  /*1aba0*/  IMAD.MOV.U32 R16, RZ, RZ, R6 ;  /* 0x000000ffff107224 */ /* 0x001fe400078e0006 */
[----:B-1----:R-:W-:Y:S02]  /*1abb0*/  IMAD.MOV.U32 R18, RZ, RZ, R4 ;  /* 0x000000ffff127224 */ /* 0x002fe400078e0004 */
[----:B------:R-:W-:Y:S01]  /*1abc0*/  IMAD.MOV.U32 R17, RZ, RZ, R5 ;  /* 0x000000ffff117224 */ /* 0x000fe200078e0005 */
[----:B------:R-:W2:Y:S04]  /*1abd0*/  LDL.LU.64 R6, [R1+0x2180] ;  /* 0x0021800001067983 */ /* 0x000ea80000300a00 */
[----:B------:R-:W2:Y:S02]  /*1abe0*/  LDL.LU.64 R4, [R1+0x2178] ;  /* 0x0021780001047983 */ /* 0x000ea40000300a00 */
[----:B--2---:R-:W-:-:S15]  /*1abf0*/  HMMA.16816.F32.BF16 R8, R4, R24, R8 ;  /* 0x000000180408723c */ /* 0x004fde0000041808 */
[----:B------:R-:W-:-:S08]  /*1ac00*/  NOP ;  /* 0x0000000000007918 */ /* 0x000fd00000000000 */
[----:B------:R-:W-:Y:S04]  /*1ac10*/  STL.64 [R1+0x470], R8 ;  /* 0x0004700801007387 */ /* 0x000fe80000100a00 */
[----:B------:R0:W-:Y:S04]  /*1ac20*/  STL.64 [R1+0x478], R10 ;  /* 0x0004780a01007387 */ /* 0x0001e80000100a00 */
[----:B0-----:R-:W4:Y:S04]  /*1ac30*/  LDL.LU.64 R10, [R1+0x2170] ;  /* 0x00217000010a7983 */ /* 0x001f280000300a00 */
[----:B------:R-:W4:Y:S01]  /*1ac40*/  LDL.LU.64 R8, [R1+0x2168] ;  /* 0x0021680001087983 */ /* 0x000f220000300a00 */
[----:B------:R-:W-:-:S02]  /*1ac50*/  IMAD.MOV.U32 R2, RZ, RZ, R24 ;  /* 0x000000ffff027224 */ /* 0x000fc400078e0018 */
[----:B------:R-:W-:Y:S02]  /*1ac60*/  IMAD.MOV.U32 R0, RZ, RZ, R25 ;  /* 0x000000ffff007224 */ /* 0x000fe400078e0019 */
[----:B------:R-:W2:Y:S04]  /*1ac70*/  LDL.LU.64 R24, [R1+0x1f0] ;  /* 0x0001f00001187983 */ /* 0x000ea80000300a00 */
[----:B------:R-:W2:Y:S04]  /*1ac80*/  LDL.LU.64 R26, [R1+0x1f8] ;  /* 0x0001f800011a7983 */ /* 0x000ea80000300a00 */
[----:B------:R0:W-:Y:S04]  /*1ac90*/  STL.64 [R1+0x2100], R6 ;  /* 0x0021000601007387 */ /* 0x0001e80000100a00 */
[----:B------:R1:W-:Y:S01]  /*1aca0*/  STL.64 [R1+0x20f8], R4 ;  /* 0x0020f80401007387 */ /* 0x0003e20000100a00 */
[----:B0-----:R-:W-:-:S02]  /*1acb0*/  IMAD.MOV.U32 R6, RZ, RZ, R16 ;  /* 0x000000ffff067224 */ /* 0x001fc400078e0010 */
[----:B------:R-:W-:Y:S02]  /*1acc0*/  IMAD.MOV.U32 R7, RZ, RZ, R3 ;  /* 0x000000ffff077224 */ /* 0x000fe400078e0003 */
[----:B-1----:R-:W-:Y:S02]  /*1acd0*/  IMAD.MOV.U32 R4, RZ, RZ, R18 ;  /* 0x000000ffff047224 */ /* 0x002fe400078e0012 */
[----:B------:R-:W-:Y:S02]  /*1ace0*/  IMAD.MOV.U32 R5, RZ, RZ, R17 ;  /* 0x000000ffff057224 */ /* 0x000fe400078e0011 */
[----:B------:R-:W3:Y:S04]  /*1acf0*/  LDL.LU.64 R16, [R1+0x620] ;  /* 0x0006200001107983 */ /* 0x000ee80000300a00 */
[----:B------:R-:W3:Y:S04]  /*1ad00*/  LDL.LU.64 R18, [R1+0x628] ;  /* 0x0006280001127983 */ /* 0x000ee80000300a00 */
[----:B------:R-:W-:Y:S04]  /*1ad10*/  STL.64 [R1+0x2120], R6 ;  /* 0x0021200601007387 */ /* 0x000fe80000100a00 */
[----:B------:R0:W-:Y:S02]  /*1ad20*/  STL.64 [R1+0x2118], R4 ;  /* 0x0021180401007387 */ /* 0x0001e40000100a00 */
[----:B0-----:R-:W-:-:S02]  /*1ad30*/  IMAD.MOV.U32 R4, RZ, RZ, R2 ;  /* 0x000000ffff047224 */ /* 0x001fc400078e0002 */
[----:B------:R-:W-:-:S07]  /*1ad40*/  IMAD.MOV.U32 R5, RZ, RZ, R0 ;  /* 0x000000ffff057224 */ /* 0x000fce00078e0000 */
        /* <DEDUP_REMOVED lines=12> */
[----:B------:R0:W-:Y:S04]  /*1ae10*/  STL.64 [R1+0xb50], R24 ;  /* 0x000b501801007387 */ /* 0x0001e80000100a00 */
[----:B------:R1:W-:Y:S04]  /*1ae20*/  STL.64 [R1+0xb58], R26 ;  /* 0x000b581a01007387 */ /* 0x0003e80000100a00 */
[----:B0-----:R-:W2:Y:S04]  /*1ae30*/  LDL.LU.64 R24, [R1+0x270] ;  /* 0x0002700001187983 */ /* 0x001ea80000300a00 */
[----:B-1----:R-:W2:Y:S04]  /*1ae40*/  LDL.LU.64 R26, [R1+0x278] ;  /* 0x00027800011a7983 */ /* 0x002ea80000300a00 */
[----:B------:R0:W-:Y:S04]  /*1ae50*/  STL.64 [R1+0x20f0], R14 ;  /* 0x0020f00e01007387 */ /* 0x0001e80000100a00 */
[----:B------:R1:W-:Y:S04]  /*1ae60*/  STL.64 [R1+0x20e8], R12 ;  /* 0x0020e80c01007387 */ /* 0x0003e80000100a00 */
[----:B0-----:R-:W3:Y:S04]  /*1ae70*/  LDL.64 R14, [R1+0x8] ;  /* 0x00000800010e7983 */ /* 0x001ee80000100a00 */
[----:B-1----:R-:W3:Y:S02]  /*1ae80*/  LDL.64 R12, [R1] ;  /* 0x00000000010c7983 */ /* 0x002ee40000100a00 */
[----:B---3--:R-:W-:-:S15]  /*1ae90*/  HMMA.16816.F32.BF16 R16, R12, R4, R16 ;  /* 0x000000040c10723c */ /* 0x008fde0000041810 */
[----:B------:R-:W-:-:S08]  /*1aea0*/  NOP ;  /* 0x0000000000007918 */ /* 0x000fd00000000000 */
[----:B------:R-:W-:Y:S04]  /*1aeb0*/  STL.64 [R1+0x400], R16 ;  /* 0x0004001001007387 */ /* 0x000fe80000100a00 */
[----:B------:R0:W-:Y:S04]  /*1aec0*/  STL.64 [R1+0x408], R18 ;  /* 0x0004081201007387 */ /* 0x0001e80000100a00 */
[----:B0-----:R-:W4:Y:S04]  /*1aed0*/  LDL.LU.64 R18, [R1+0x2150] ;  /* 0x0021500001127983 */ /* 0x001f280000300a00 */
[----:B------:R-:W4:Y:S01]  /*1aee0*/  LDL.LU.64 R16, [R1+0x2148] ;  /* 0x0021480001107983 */ /* 0x000f220000300a00 */
[----:B------:R-:W-:-:S02]  /*1aef0*/  IMAD.MOV.U32 R6, RZ, RZ, R12 ;  /* 0x000000ffff067224 */ /* 0x000fc400078e000c */
[----:B------:R-:W-:Y:S02]  /*1af00*/  IMAD.MOV.U32 R3, RZ, RZ, R13 ;  /* 0x000000ffff037224 */ /* 0x000fe400078e000d */
[----:B------:R-:W-:Y:S02]  /*1af10*/  IMAD.MOV.U32 R2, RZ, RZ, R14 ;  /* 0x000000ffff027224 */ /* 0x000fe400078e000e */
[----:B------:R-:W-:Y:S01]  /*1af20*/  IMAD.MOV.U32 R0, RZ, RZ, R15 ;  /* 0x000000ffff007224 */ /* 0x000fe200078e000f */
[-C--:B--2---:R-:W-:Y:S06]  /*1af30*/  HMMA.16816.F32.BF16 R24, R20, R4.reuse, R24 ;  /* 0x000000041418723c */ /* 0x084fec0000041818 */
[----:B----4-:R-:W-:Y:S01]  /*1af40*/  HMMA.16816.F32.BF16 R12, R16, R4, R8 ;  /* 0x00000004100c723c */ /* 0x010fe20000041808 */
[----:B------:R-:W2:Y:S04]  /*1af50*/  LDL.LU.64 R8, [R1+0x990] ;  /* 0x0009900001087983 */ /* 0x000ea80000300a00 */
[----:B------:R-:W3:-:S15]  /*1af60*/  LDL.LU.64 R10, [R1+0x998] ;  /* 0x00099800010a7983 */ /* 0x000ede0000300a00 */
[----:B------:R-:W-:-:S03]  /*1af70*/  NOP ;  /* 0x0000000000007918 */ /* 0x000fc60000000000 */
[----:B------:R-:W-:Y:S04]  /*1af80*/  STL.64 [R1+0x640], R12 ;  /* 0x0006400c01007387 */ /* 0x000fe80000100a00 */
[----:B------:R-:W-:Y:S04]  /*1af90*/  STL.64 [R1+0x648], R14 ;  /* 0x0006480e01007387 */ /* 0x000fe80000100a00 */
[----:B---3--:R-:W-:Y:S04]  /*1afa0*/  STL.64 [R1+0x2130], R10 ;  /* 0x0021300a01007387 */ /* 0x008fe80000100a00 */
[----:B--2---:R0:W-:Y:S04]  /*1afb0*/  STL.64 [R1+0x2128], R8 ;  /* 0x0021280801007387 */ /* 0x0041e80000100a00 */
[----:B0-----:R-:W2:Y:S04]  /*1afc0*/  LDL.LU.64 R8, [R1+0x160] ;  /* 0x0001600001087983 */ /* 0x001ea80000300a00 */
[----:B------:R-:W2:Y:S04]  /*1afd0*/  LDL.LU.64 R10, [R1+0x168] ;  /* 0x00016800010a7983 */ /* 0x000ea80000300a00 */
[----:B------:R-:W3:Y:S04]  /*1afe0*/  LDL.LU.64 R12, [R1+0x2e0] ;  /* 0x0002e000010c7983 */ /* 0x000ee80000300a00 */
[----:B------:R-:W3:Y:S04]  /*1aff0*/  LDL.LU.64 R14, [R1+0x2e8] ;  /* 0x0002e800010e7983 */ /* 0x000ee80000300a00 */
[----:B------:R-:W-:Y:S04]  /*1b000*/  STL.64 [R1+0x20d0], R18 ;  /* 0x0020d01201007387 */ /* 0x000fe80000100a00 */
[----:B------:R-:W-:Y:S04]  /*1b010*/  STL.64 [R1+0x20c8], R16 ;  /* 0x0020c81001007387 */ /* 0x000fe80000100a00 */
[----:B------:R-:W-:Y:S04]  /*1b020*/  STL.64 [R1+0xa40], R24 ;  /* 0x000a401801007387 */ /* 0x000fe80000100a00 */
[----:B------:R0:W-:Y:S04]  /*1b030*/  STL.64 [R1+0xa48], R26 ;  /* 0x000a481a01007387 */ /* 0x0001e80000100a00 */
[----:B0-----:R-:W2:Y:S04]  /*1b040*/  LDL.LU.64 R26, [R1+0x2140] ;  /* 0x00214000011a7983 */ /* 0x001ea80000300a00 */
[----:B------:R-:W2:Y:S01]  /*1b050*/  LDL.LU.64 R24, [R1+0x2138] ;  /* 0x0021380001187983 */ /* 0x000ea20000300a00 */
[----:B------:R-:W-:-:S03]  /*1b060*/  IMAD.MOV.U32 R16, RZ, RZ, R6 ;  /* 0x000000ffff107224 */ /* 0x000fc600078e0006 */
[----:B------:R-:W-:Y:S04]  /*1b070*/  STL.64 [R1+0x20e0], R22 ;  /* 0x0020e01601007387 */ /* 0x000fe80000100a00 */
[----:B------:R0:W-:Y:S04]  /*1b080*/  STL.64 [R1+0x20d8], R20 ;  /* 0x0020d81401007387 */ /* 0x0001e80000100a00 */
[----:B0-----:R-:W4:Y:S04]  /*1b090*/  LDL.LU.64 R20, [R1+0x4b0] ;  /* 0x0004b00001147983 */ /* 0x001f280000300a00 */
[----:B------:R-:W4:Y:S01]  /*1b0a0*/  LDL.LU.64 R22, [R1+0x4b8] ;  /* 0x0004b80001167983 */ /* 0x000f220000300a00 */
[----:B--2---:R-:W-:Y:S03]  /*1b0b0*/  HMMA.16816.F32.BF16 R4, R24, R4, R8 ;  /* 0x000000041804723c */ /* 0x004fe60000041808 */
[----:B------:R-:W2:Y:S04]  /*1b0c0*/  LDL.LU.64 R10, [R1+0x2130] ;  /* 0x00213000010a7983 */ /* 0x000ea80000300a00 */
[----:B------:R-:W2:-:S15]  /*1b0d0*/  LDL.LU.64 R8, [R1+0x2128] ;  /* 0x0021280001087983 */ /* 0x000e9e0000300a00 */
[----:B------:R-:W-:-:S01]  /*1b0e0*/  NOP ;  /* 0x0000000000007918 */ /* 0x000fc20000000000 */
[----:B------:R-:W-:Y:S04]  /*1b0f0*/  STL.64 [R1+0xc20], R4 ;  /* 0x000c200401007387 */ /* 0x000fe80000100a00 */
[----:B------:R0:W-:Y:S04]  /*1b100*/  STL.64 [R1+0xc28], R6 ;  /* 0x000c280601007387 */ /* 0x0001e80000100a00 */
[----:B0-----:R-:W2:Y:S04]  /*1b110*/  LDL.LU.64 R6, [R1+0x2120] ;  /* 0x0021200001067983 */ /* 0x001ea80000300a00 */
[----:B------:R-:W2:Y:S04]  /*1b120*/  LDL.LU.64 R4, [R1+0x2118] ;  /* 0x0021180001047983 */ /* 0x000ea80000300a00 */
[----:B------:R-:W-:Y:S04]  /*1b130*/  STL.64 [R1+0x20c0], R26 ;  /* 0x0020c01a01007387 */ /* 0x000fe80000100a00 */
[----:B------:R0:W-:Y:S04]  /*1b140*/  STL.64 [R1+0x20b8], R24 ;  /* 0x0020b81801007387 */ /* 0x0001e80000100a00 */
[----:B0-----:R-:W2:Y:S02]  /*1b150*/  LDL.LU.64 R24, [R1+0xc0] ;  /* 0x0000c00001187983 */ /* 0x001ea40000300a00 */
[----:B--2---:R-:W-:Y:S02]  /*1b160*/  HMMA.16816.F32.BF16 R4, R4, R24, R8 ;  /* 0x000000180404723c */ /* 0x004fe40000041808 */
[----:B------:R-:W3:Y:S04]  /*1b170*/  LDL.LU.64 R10, [R1+0x2110] ;  /* 0x00211000010a7983 */ /* 0x000ee80000300a00 */
[----:B------:R-:W3:-:S15]  /*1b180*/  LDL.LU.64 R8, [R1+0x2108] ;  /* 0x0021080001087983 */ /* 0x000ede0000300a00 */
[----:B------:R-:W-:-:S02]  /*1b190*/  NOP ;  /* 0x0000000000007918 */ /* 0x000fc40000000000 */
[----:B------:R-:W-:Y:S04]  /*1b1a0*/  STL.64 [R1+0x3f0], R4 ;  /* 0x0003f00401007387 */ /* 0x000fe80000100a00 */
[----:B------:R0:W-:Y:S04]  /*1b1b0*/  STL.64 [R1+0x3f8], R6 ;  /* 0x0003f80601007387 */ /* 0x0001e80000100a00 */
[----:B0-----:R-:W4:Y:S04]  /*1b1c0*/  LDL.LU.64 R6, [R1+0x2100] ;  /* 0x0021000001067983 */ /* 0x001f280000300a00 */
[----:B------:R-:W4:Y:S01]  /*1b1d0*/  LDL.LU.64 R4, [R1+0x20f8] ;  /* 0x0020f80001047983 */ /* 0x000f220000300a00 */
[-C--:B---3--:R-:W-:Y:S06]  /*1b1e0*/  HMMA.16816.F32.BF16 R12, R8, R24.reuse, R12 ;  /* 0x00000018080c723c */ /* 0x088fec000004180c */
[----:B----4-:R-:W-:-:S15]  /*1b1f0*/  HMMA.16816.F32.BF16 R20, R4, R24, R20 ;  /* 0x000000180414723c */ /* 0x010fde0000041814 */
[----:B------:R-:W-:-:S08]  /*1b200*/  NOP ;  /* 0x0000000000007918 */ /* 0x000fd00000000000 */
[----:B------:R0:W-:Y:S04]  /*1b210*/  STL.64 [R1+0x410], R20 ;  /* 0x0004101401007387 */ /* 0x0001e80000100a00 */
[----:B------:R1:W-:Y:S04]  /*1b220*/  STL.64 [R1+0x418], R22 ;  /* 0x0004181601007387 */ /* 0x0003e80000100a00 */
[----:B0-----:R-:W2:Y:S04]  /*1b230*/  LDL.LU.64 R20, [R1+0x650] ;  /* 0x0006500001147983 */ /* 0x001ea80000300a00 */
[----:B-1----:R-:W2:Y:S04]  /*1b240*/  LDL.LU.64 R22, [R1+0x658] ;  /* 0x0006580001167983 */ /* 0x002ea80000300a00 */
[----:B------:R-:W-:Y:S04]  /*1b250*/  STL.64 [R1+0x20a0], R6 ;  /* 0x0020a00601007387 */ /* 0x000fe80000100a00 */
[----:B------:R0:W-:Y:S04]  /*1b260*/  STL.64 [R1+0x2098], R4 ;  /* 0x0020980401007387 */ /* 0x0001e80000100a00 */
[----:B0-----:R-:W3:Y:S04]  /*1b270*/  LDL.LU.64 R4, [R1+0x3d0] ;  /* 0x0003d00001047983 */ /* 0x001ee80000300a00 */
[----:B------:R-:W3:Y:S04]  /*1b280*/  LDL.LU.64 R6, [R1+0x3d8] ;  /* 0x0003d80001067983 */ /* 0x000ee80000300a00 */
        /* <DEDUP_REMOVED lines=19> */
[----:B------:R-:W-:Y:S04]  /*1b3c0*/  STL.64 [R1+0x2090], R14 ;  /* 0x0020900e01007387 */ /* 0x000fe80000100a00 */
[----:B------:R2:W-:Y:S04]  /*1b3d0*/  STL.64 [R1+0x2088], R12 ;  /* 0x0020880c01007387 */ /* 0x0005e80000100a00 */
[----:B0-----:R-:W4:Y:S04]  /*1b3e0*/  LDL.LU.64 R8, [R1+0x150] ;  /* 0x0001500001087983 */ /* 0x001f280000300a00 */
[----:B-1----:R-:W4:Y:S01]  /*1b3f0*/  LDL.LU.64 R10, [R1+0x158] ;  /* 0x00015800010a7983 */ /* 0x002f220000300a00 */
[----:B--2---:R-:W-:-:S02]  /*1b400*/  IMAD.MOV.U32 R12, RZ, RZ, R2 ;  /* 0x000000ffff0c7224 */ /* 0x004fc400078e0002 */
[----:B------:R-:W-:-:S07]  /*1b410*/  IMAD.MOV.U32 R13, RZ, RZ, R0 ;  /* 0x000000ffff0d7224 */ /* 0x000fce00078e0000 */
[----:B------:R-:W-:Y:S01]  /*1b420*/  HMMA.16816.F32.BF16 R16, R16, R12, R20 ;  /* 0x0000000c1010723c */ /* 0x000fe20000041814 */
[----:B------:R-:W4:Y:S04]  /*1b430*/  LDL.LU.64 R22, [R1+0x20e0] ;  /* 0x0020e00001167983 */ /* 0x000f280000300a00 */
[----:B------:R-:W4:-:S15]  /*1b440*/  LDL.LU.64 R20, [R1+0x20d8] ;  /* 0x0020d80001147983 */ /* 0x000f1e0000300a00 */
[----:B------:R-:W-:-:S03]  /*1b450*/  NOP ;  /* 0x0000000000007918 */ /* 0x000fc60000000000 */
[----:B------:R-:W-:Y:S04]  /*1b460*/  STL.64 [R1+0x3e0], R16 ;  /* 0x0003e01001007387 */ /* 0x000fe80000100a00 */
[----:B------:R0:W-:Y:S04]  /*1b470*/  STL.64 [R1+0x3e8], R18 ;  /* 0x0003e81201007387 */ /* 0x0001e80000100a00 */
[----:B0-----:R-:W3:Y:S04]  /*1b480*/  LDL.LU.64 R18, [R1+0x20d0] ;  /* 0x0020d00001127983 */ /* 0x001ee80000300a00 */
[----:B------:R-:W3:Y:S02]  /*1b490*/  LDL.LU.64 R16, [R1+0x20c8] ;  /* 0x0020c80001107983 */ /* 0x000ee40000300a00 */
[----:B---3--:R-:W-:-:S15]  /*1b4a0*/  HMMA.16816.F32.BF16 R4, R16, R12, R4 ;  /* 0x0000000c1004723c */ /* 0x008fde0000041804 */
        /* <DEDUP_REMOVED lines=8> */
[----:B-1----:R-:W2:Y:S01]  /*1b530*/  LDL.64 R16, [R1] ;  /* 0x0000000001107983 */ /* 0x002ea20000100a00 */
[----:B----4-:R-:W-:Y:S03]  /*1b540*/  HMMA.16816.F32.BF16 R24, R20, R12, R24 ;  /* 0x0000000c1418723c */ /* 0x010fe60000041818 */
[----:B---3--:R-:W-:Y:S04]  /*1b550*/  STL.64 [R1+0x2070], R18 ;  /* 0x0020701201007387 */ /* 0x008fe80000100a00 */
[----:B--2---:R0:W-:Y:S04]  /*1b560*/  STL.64 [R1+0x2068], R16 ;  /* 0x0020681001007387 */ /* 0x0041e80000100a00 */
[----:B0-----:R-:W2:-:S12]  /*1b570*/  LDL.LU.64 R16, [R1+0xb0] ;  /* 0x0000b00001107983 */ /* 0x001e980000300a00 */
[----:B------:R-:W-:Y:S04]  /*1b580*/  STL.64 [R1+0xa10], R24 ;  /* 0x000a101801007387 */ /* 0x000fe80000100a00 */
[----:B------:R0:W-:Y:S04]  /*1b590*/  STL.64 [R1+0xa18], R26 ;  /* 0x000a181a01007387 */ /* 0x0001e80000100a00 */
[----:B0-----:R-:W3:Y:S04]  /*1b5a0*/  LDL.LU.64 R26, [R1+0x20c0] ;  /* 0x0020c000011a7983 */ /* 0x001ee80000300a00 */
[----:B------:R-:W3:Y:S04]  /*1b5b0*/  LDL.LU.64 R24, [R1+0x20b8] ;  /* 0x0020b80001187983 */ /* 0x000ee80000300a00 */
[----:B------:R-:W-:Y:S04]  /*1b5c0*/  STL.64 [R1+0x2040], R22 ;  /* 0x0020401601007387 */ /* 0x000fe80000100a00 */
[----:B------:R0:W-:Y:S04]  /*1b5d0*/  STL.64 [R1+0x2038], R20 ;  /* 0x0020381401007387 */ /* 0x0001e80000100a00 */
[----:B0-----:R-:W4:Y:S04]  /*1b5e0*/  LDL.LU.64 R20, [R1+0x500] ;  /* 0x0005000001147983 */ /* 0x001f280000300a00 */
[----:B------:R-:W4:Y:S01]  /*1b5f0*/  LDL.LU.64 R22, [R1+0x508] ;  /* 0x0005080001167983 */ /* 0x000f220000300a00 */
[----:B---3--:R-:W-:Y:S03]  /*1b600*/  HMMA.16816.F32.BF16 R12, R24, R12, R8 ;  /* 0x0000000c180c723c */ /* 0x008fe60000041808 */
[----:B------:R-:W3:Y:S04]  /*1b610*/  LDL.LU.64 R10, [R1+0x20b0] ;  /* 0x0020b000010a7983 */ /* 0x000ee80000300a00 */
[----:B------:R-:W3:-:S15]  /*1b620*/  LDL.LU.64 R8, [R1+0x20a8] ;  /* 0x0020a80001087983 */ /* 0x000ede0000300a00 */
[----:B------:R-:W-:-:S01]  /*1b630*/  NOP ;  /* 0x0000000000007918 */ /* 0x000fc20000000000 */
[----:B------:R0:W-:Y:S04]  /*1b640*/  STL.64 [R1+0xc10], R12 ;  /* 0x000c100c01007387 */ /* 0x0001e80000100a00 */
[----:B------:R1:W-:Y:S04]  /*1b650*/  STL.64 [R1+0xc18], R14 ;  /* 0x000c180e01007387 */ /* 0x0003e80000100a00 */
[----:B0-----:R-:W3:Y:S04]  /*1b660*/  LDL.LU.64 R12, [R1+0x2d0] ;  /* 0x0002d000010c7983 */ /* 0x001ee80000300a00 */
[----:B-1----:R-:W3:Y:S04]  /*1b670*/  LDL.LU.64 R14, [R1+0x2d8] ;  /* 0x0002d800010e7983 */ /* 0x002ee80000300a00 */
[----:B------:R0:W-:Y:S04]  /*1b680*/  STL.64 [R1+0x2060], R26 ;  /* 0x0020601a01007387 */ /* 0x0001e80000100a00 */
[----:B------:R1:W-:Y:S04]  /*1b690*/  STL.64 [R1+0x2058], R24 ;  /* 0x0020581801007387 */ /* 0x0003e80000100a00 */
[----:B0-----:R-:W2:Y:S04]  /*1b6a0*/  LDL.64 R26, [R1+0x18] ;  /* 0x00001800011a7983 */ /* 0x001ea80000100a00 */
[----:B-1----:R-:W2:Y:S02]  /*1b6b0*/  LDL.64 R24, [R1+0x10] ;  /* 0x0000100001187983 */ /* 0x002ea40000100a00 */
        /* <DEDUP_REMOVED lines=10> */
[----:B------:R-:W2:Y:S04]  /*1b760*/  LDL.LU.64 R24, [R1+0x660] ;  /* 0x0006600001187983 */ /* 0x000ea80000300a00 */
[----:B------:R-:W2:Y:S01]  /*1b770*/  LDL.LU.64 R26, [R1+0x668] ;  /* 0x00066800011a7983 */ /* 0x000ea20000300a00 */
[-C--:B---3--:R-:W-:Y:S06]  /*1b780*/  HMMA.16816.F32.BF16 R12, R8, R16.reuse, R12 ;  /* 0x00000010080c723c */ /* 0x088fec000004180c */
[----:B----4-:R-:W-:-:S15]  /*1b790*/  HMMA.16816.F32.BF16 R20, R4, R16, R20 ;  /* 0x000000100414723c */ /* 0x010fde0000041814 */
[----:B------:R-:W-:-:S08]  /*1b7a0*/  NOP ;  /* 0x0000000000007918 */ /* 0x000fd00000000000 */
[----:B------:R-:W-:Y:S04]  /*1b7b0*/  STL.64 [R1+0x3d0], R20 ;  /* 0x0003d01401007387 */ /* 0x000fe80000100a00 */
[----:B------:R-:W-:Y:S04]  /*1b7c0*/  STL.64 [R1+0x3d8], R22 ;  /* 0x0003d81601007387 */ /* 0x000fe80000100a00 */
[----:B--2---:R-:W-:Y:S04]  /*1b7d0*/  STL.64 [R1+0x2080], R26 ;  /* 0x0020801a01007387 */ /* 0x004fe80000100a00 */
[----:B------:R0:W-:Y:S04]  /*1b7e0*/  STL.64 [R1+0x2078], R24 ;  /* 0x0020781801007387 */ /* 0x0001e80000100a00 */
        /* <DEDUP_REMOVED lines=9> */
[----:B------:R-:W2:Y:S04]  /*1b880*/  LDL.LU.64 R12, [R1+0x2088] ;  /* 0x00208800010c7983 */ /* 0x000ea80000300a00 */
[----:B------:R-:W-:Y:S04]  /*1b890*/  STL.64 [R1+0x2030], R10 ;  /* 0x0020300a01007387 */ /* 0x000fe80000100a00 */
[----:B------:R0:W-:Y:S01]  /*1b8a0*/  STL.64 [R1+0x2028], R8 ;  /* 0x0020280801007387 */ /* 0x0001e20000100a00 */
[----:B------:R-:W-:-:S02]  /*1b8b0*/  IMAD.MOV.U32 R4, RZ, RZ, R18 ;  /* 0x000000ffff047224 */ /* 0x000fc400078e0012 */
[----:B------:R-:W-:Y:S02]  /*1b8c0*/  IMAD.MOV.U32 R6, RZ, RZ, R2 ;  /* 0x000000ffff067224 */ /* 0x000fe400078e0002 */
[----:B------:R-:W-:Y:S02]  /*1b8d0*/  IMAD.MOV.U32 R7, RZ, RZ, R0 ;  /* 0x000000ffff077224 */ /* 0x000fe400078e0000 */
[----:B------:R-:W-:Y:S02]  /*1b8e0*/  IMAD.MOV.U32 R2, RZ, RZ, R16 ;  /* 0x000000ffff027224 */ /* 0x000fe400078e0010 */
[----:B------:R-:W-:Y:S01]  /*1b8f0*/  IMAD.MOV.U32 R0, RZ, RZ, R17 ;  /* 0x000000ffff007224 */ /* 0x000fe200078e0011 */
[----:B0-----:R-:W4:Y:S04]  /*1b900*/  LDL.LU.64 R8, [R1+0x250] ;  /* 0x0002500001087983 */ /* 0x001f280000300a00 */
[----:B------:R-:W4:Y:S01]  /*1b910*/  LDL.LU.64 R10, [R1+0x258] ;  /* 0x00025800010a7983 */ /* 0x000f220000300a00 */
[----:B--2---:R-:W-:-:S15]  /*1b920*/  HMMA.16816.F32.BF16 R24, R12, R16, R24 ;  /* 0x000000100c18723c */ /* 0x004fde0000041818 */
[----:B------:R-:W-:-:S08]  /*1b930*/  NOP ;  /* 0x0000000000007918 */ /* 0x000fd00000000000 */
[----:B------:R-:W-:Y:S04]  /*1b940*/  STL.64 [R1+0xb10], R24 ;  /* 0x000b101801007387 */ /* 0x000fe80000100a00 */
[----:B------:R0:W-:Y:S04]  /*1b950*/  STL.64 [R1+0xb18], R26 ;  /* 0x000b181a01007387 */ /* 0x0001e80000100a00 */
[----:B0-----:R-:W2:Y:S04]  /*1b960*/  LDL.LU.64 R26, [R1+0x2080] ;  /* 0x00208000011a7983 */ /* 0x001ea80000300a00 */
[----:B------:R-:W2:Y:S04]  /*1b970*/  LDL.LU.64 R24, [R1+0x2078] ;  /* 0x0020780001187983 */ /* 0x000ea80000300a00 */
[----:B------:R-:W2:Y:S04]  /*1b980*/  LDL.LU.64 R18, [R1+0x2070] ;  /* 0x0020700001127983 */ /* 0x000ea80000300a00 */
[----:B------:R-:W2:Y:S04]  /*1b990*/  LDL.LU.64 R16, [R1+0x2068] ;  /* 0x0020680001107983 */ /* 0x000ea80000300a00 */
[----:B------:R-:W-:Y:S04]  /*1b9a0*/  STL.64 [R1+0x2010], R14 ;  /* 0x0020100e01007387 */ /* 0x000fe80000100a00 */
[----:B------:R0:W-:Y:S02]  /*1b9b0*/  STL.64 [R1+0x2008], R12 ;  /* 0x0020080c01007387 */ /* 0x0001e40000100a00 */
[----:B0-----:R-:W-:-:S02]  /*1b9c0*/  IMAD.MOV.U32 R12, RZ, RZ, R2 ;  /* 0x000000ffff0c7224 */ /* 0x001fc400078e0002 */
[----:B------:R-:W-:Y:S02]  /*1b9d0*/  IMAD.MOV.U32 R13, RZ, RZ, R0 ;  /* 0x000000ffff0d7224 */ /* 0x000fe400078e0000 */
[----:B------:R-:W-:-:S05]  /*1b9e0*/  IMAD.MOV.U32 R5, RZ, RZ, R3 ;  /* 0x000000ffff057224 */ /* 0x000fca00078e0003 */
[----:B--2---:R-:W-:Y:S06]  /*1b9f0*/  HMMA.16816.F32.BF16 R24, R16, R12, R24 ;  /* 0x0000000c1018723c */ /* 0x004fec0000041818 */
[----:B------:R-:W-:Y:S02]  /*1ba00*/  IMAD.MOV.U32 R2, RZ, RZ, R18 ;  /* 0x000000ffff027224 */ /* 0x000fe400078e0012 */
[----:B------:R-:W-:Y:S02]  /*1ba10*/  IMAD.MOV.U32 R0, RZ, RZ, R19 ;  /* 0x000000ffff007224 */ /* 0x000fe400078e0013 */
[----:B------:R-:W-:-:S02]  /*1ba20*/  IMAD.MOV.U32 R28, RZ, RZ, R16 ;  /* 0x000000ffff1c7224 */ /* 0x000fc400078e0010 */
[----:B------:R-:W-:-:S11]  /*1ba30*/  IMAD.MOV.U32 R3, RZ, RZ, R17 ;  /* 0x000000ffff037224 */ /* 0x000fd600078e0011 */
[----:B------:R-:W-:Y:S04]  /*1ba40*/  STL.64 [R1+0x320], R24 ;  /* 0x0003201801007387 */ /* 0x000fe80000100a00 */
[----:B------:R0:W-:Y:S04]  /*1ba50*/  STL.64 [R1+0x328], R26 ;  /* 0x0003281a01007387 */ /* 0x0001e80000100a00 */
[----:B0-----:R-:W2:Y:S04]  /*1ba60*/  LDL.LU.64 R26, [R1+0x2060] ;  /* 0x00206000011a7983 */ /* 0x001ea80000300a00 */
[----:B------:R-:W2:Y:S04]  /*1ba70*/  LDL.LU.64 R24, [R1+0x2058] ;  /* 0x0020580001187983 */ /* 0x000ea80000300a00 */
[----:B------:R-:W3:Y:S04]  /*1ba80*/  LDL.LU.64 R18, [R1+0x2050] ;  /* 0x0020500001127983 */ /* 0x000ee80000300a00 */
[----:B------:R-:W3:Y:S02]  /*1ba90*/  LDL.LU.64 R16, [R1+0x2048] ;  /* 0x0020480001107983 */ /* 0x000ee40000300a00 */
[----:B---3--:R-:W-:-:S15]  /*1baa0*/  HMMA.16816.F32.BF16 R20, R16, R12, R20 ;  /* 0x0000000c1014723c */ /* 0x008fde0000041814 */
[----:B------:R-:W-:-:S08]  /*1bab0*/  NOP ;  /* 0x0000000000007918 */ /* 0x000fd00000000000 */
[----:B------:R-:W-:Y:S04]  /*1bac0*/  STL.64 [R1+0x3c0], R20 ;  /* 0x0003c01401007387 */ /* 0x000fe80000100a00 */
[----:B------:R0:W-:Y:S04]  /*1bad0*/  STL.64 [R1+0x3c8], R22 ;  /* 0x0003c81601007387 */ /* 0x0001e80000100a00 */
[----:B0-----:R-:W4:Y:S04]  /*1bae0*/  LDL.LU.64 R22, [R1+0x2040] ;  /* 0x0020400001167983 */ /* 0x001f280000300a00 */
[----:B------:R-:W4:Y:S04]  /*1baf0*/  LDL.LU.64 R20, [R1+0x2038] ;  /* 0x0020380001147983 */ /* 0x000f280000300a00 */
[----:B------:R-:W-:Y:S04]  /*1bb00*/  STL.64 [R1+0x1ff0], R18 ;  /* 0x001ff01201007387 */ /* 0x000fe80000100a00 */
[----:B------:R4:W-:Y:S02]  /*1bb10*/  STL.64 [R1+0x1fe8], R16 ;  /* 0x001fe81001007387 */ /* 0x0009e40000100a00 */
[----:B----4-:R-:W-:Y:S02]  /*1bb20*/  HMMA.16816.F32.BF16 R16, R20, R12, R8 ;  /* 0x0000000c1410723c */ /* 0x010fe40000041808 */
        /* <DEDUP_REMOVED lines=9> */
[----:B0-----:R-:W3:Y:S04]  /*1bbc0*/  LDL.LU.64 R20, [R1+0x140] ;  /* 0x0001400001147983 */ /* 0x001ee80000300a00 */
[----:B------:R-:W3:Y:S04]  /*1bbd0*/  LDL.LU.64 R22, [R1+0x148] ;  /* 0x0001480001167983 */ /* 0x000ee80000300a00 */
[----:B--2---:R-:W-:Y:S04]  /*1bbe0*/  STL.64 [R1+0x1fe0], R26 ;  /* 0x001fe01a01007387 */ /* 0x004fe80000100a00 */
[----:B------:R-:W-:Y:S01]  /*1bbf0*/  STL.64 [R1+0x1fd8], R24 ;  /* 0x001fd81801007387 */ /* 0x000fe20000100a00 */
[----:B---3--:R-:W-:Y:S03]  /*1bc00*/  HMMA.16816.F32.BF16 R12, R24, R12, R20 ;  /* 0x0000000c180c723c */ /* 0x008fe60000041814 */
[----:B------:R-:W0:Y:S04]  /*1bc10*/  LDSM.16.M88.4 R20, [R29+UR4+0x2000] ;  /* 0x002000041d14783b */ /* 0x000e280008000200 */
[----:B------:R-:W1:-:S15]  /*1bc20*/  LDSM.16.M88.4 R24, [R29+UR4+0x1c00] ;  /* 0x001c00041d18783b */ /* 0x000e5e0008000200 */
[----:B------:R-:W-:-:S01]  /*1bc30*/  NOP ;  /* 0x0000000000007918 */ /* 0x000fc20000000000 */
[----:B------:R2:W-:Y:S04]  /*1bc40*/  STL.64 [R1+0xc00], R12 ;  /* 0x000c000c01007387 */ /* 0x0005e80000100a00 */
[----:B------:R3:W-:Y:S04]  /*1bc50*/  STL.64 [R1+0xc08], R14 ;  /* 0x000c080e01007387 */ /* 0x0007e80000100a00 */
[----:B--2---:R-:W2:Y:S04]  /*1bc60*/  LDL.LU.64 R12, [R1+0x2c0] ;  /* 0x0002c000010c7983 */ /* 0x004ea80000300a00 */
[----:B---3--:R-:W2:Y:S04]  /*1bc70*/  LDL.LU.64 R14, [R1+0x2c8] ;  /* 0x0002c800010e7983 */ /* 0x008ea80000300a00 */
[----:B0-----:R-:W-:Y:S04]  /*1bc80*/  STL.64 [R1+0x90], R20 ;  /* 0x0000901401007387 */ /* 0x001fe80000100a00 */
[----:B------:R-:W-:Y:S04]  /*1bc90*/  STL.64 [R1+0x98], R22 ;  /* 0x0000981601007387 */ /* 0x000fe80000100a00 */
[----:B------:R-:W0:Y:S01]  /*1bca0*/  LDSM.16.M88.4 R20, [R29+UR4+0x2400] ;  /* 0x002400041d14783b */ /* 0x000e220008000200 */
[-C--:B-1----:R-:W-:Y:S03]  /*1bcb0*/  HMMA.16816.F32.BF16 R4, R4, R24.reuse, R8 ;  /* 0x000000180404723c */ /* 0x082fe60000041808 */
[----:B0-----:R-:W-:Y:S04]  /*1bcc0*/  STL.64 [R1+0x80], R20 ;  /* 0x0000801401007387 */ /* 0x001fe80000100a00 */
[----:B------:R-:W-:Y:S04]  /*1bcd0*/  STL.64 [R1+0x88], R22 ;  /* 0x0000881601007387 */ /* 0x000fe80000100a00 */
[----:B------:R-:W0:Y:S04]  /*1bce0*/  LDSM.16.M88.4 R20, [R29+UR4+0x2800] ;  /* 0x002800041d14783b */ /* 0x000e280008000200 */
[----:B0-----:R0:W-:Y:S04]  /*1bcf0*/  STL.64 [R1+0x70], R20 ;  /* 0x0000701401007387 */ /* 0x0011e80000100a00 */
[----:B------:R1:W-:Y:S04]  /*1bd00*/  STL.64 [R1+0x78], R22 ;  /* 0x0000781601007387 */ /* 0x0003e80000100a00 */
[----:B0-----:R-:W3:Y:S04]  /*1bd10*/  LDL.LU.64 R20, [R1+0x1c0] ;  /* 0x0001c00001147983 */ /* 0x001ee80000300a00 */
[----:B-1----:R-:W3:Y:S04]  /*1bd20*/  LDL.LU.64 R22, [R1+0x1c8] ;  /* 0x0001c80001167983 */ /* 0x002ee80000300a00 */
[----:B------:R-:W-:Y:S04]  /*1bd30*/  STL.64 [R1+0xa8], R26 ;  /* 0x0000a81a01007387 */ /* 0x000fe80000100a00 */
[----:B------:R-:W-:Y:S04]  /*1bd40*/  STL [R1+0x1ea8], R29 ;  /* 0x001ea81d01007387 */ /* 0x000fe80000100800 */
[----:B------:R-:W2:Y:S04]  /*1bd50*/  LDL.LU.64 R10, [R1+0x2030] ;  /* 0x00203000010a7983 */ /* 0x000ea80000300a00 */
[----:B------:R-:W2:Y:S04]  /*1bd60*/  LDL.LU.64 R8, [R1+0x2028] ;  /* 0x0020280001087983 */ /* 0x000ea80000300a00 */
[----:B------:R-:W-:Y:S04]  /*1bd70*/  STL.64 [R1+0x300], R4 ;  /* 0x0003000401007387 */ /* 0x000fe80000100a00 */
[----:B------:R0:W-:Y:S04]  /*1bd80*/  STL.64 [R1+0x308], R6 ;  /* 0x0003080601007387 */ /* 0x0001e80000100a00 */
[----:B0-----:R-:W4:Y:S04]  /*1bd90*/  LDL.LU.64 R6, [R1+0x2020] ;  /* 0x0020200001067983 */ /* 0x001f280000300a00 */
[----:B------:R-:W4:Y:S01]  /*1bda0*/  LDL.LU.64 R4, [R1+0x2018] ;  /* 0x0020180001047983 */ /* 0x000f220000300a00 */
[-C--:B--2---:R-:W-:Y:S06]  /*1bdb0*/  HMMA.16816.F32.BF16 R12, R8, R24.reuse, R12 ;  /* 0x00000018080c723c */ /* 0x084fec000004180c */
[----:B----4-:R-:W-:-:S15]  /*1bdc0*/  HMMA.16816.F32.BF16 R16, R4, R24, R16 ;  /* 0x000000180410723c */ /* 0x010fde0000041810 */
        /* <DEDUP_REMOVED lines=9> */
[----:B0-----:R-:W3:Y:S04]  /*1be60*/  LDL.LU.64 R14, [R1+0x2010] ;  /* 0x00201000010e7983 */ /* 0x001ee80000300a00 */
[----:B------:R-:W3:Y:S04]  /*1be70*/  LDL.LU.64 R12, [R1+0x2008] ;  /* 0x00200800010c7983 */ /* 0x000ee80000300a00 */
[----:B------:R-:W-:Y:S04]  /*1be80*/  STL.64 [R1+0x1fa0], R10 ;  /* 0x001fa00a01007387 */ /* 0x000fe80000100a00 */
[----:B------:R0:W-:Y:S01]  /*1be90*/  STL.64 [R1+0x1f98], R8 ;  /* 0x001f980801007387 */ /* 0x0001e20000100a00 */
[----:B------:R-:W-:-:S02]  /*1bea0*/  IMAD.MOV.U32 R6, RZ, RZ, R2 ;  /* 0x000000ffff067224 */ /* 0x000fc400078e0002 */
[----:B------:R-:W-:Y:S02]  /*1beb0*/  IMAD.MOV.U32 R7, RZ, RZ, R0 ;  /* 0x000000ffff077224 */ /* 0x000fe400078e0000 */
[----:B------:R-:W-:Y:S02]  /*1bec0*/  IMAD.MOV.U32 R2, RZ, RZ, R24 ;  /* 0x000000ffff027224 */ /* 0x000fe400078e0018 */
[----:B------:R-:W-:Y:S01]  /*1bed0*/  IMAD.MOV.U32 R0, RZ, RZ, R25 ;  /* 0x000000ffff007224 */ /* 0x000fe200078e0019 */
[----:B0-----:R-:W4:Y:S04]  /*1bee0*/  LDL.LU.64 R8, [R1+0x440] ;  /* 0x0004400001087983 */ /* 0x001f280000300a00 */
[----:B------:R-:W4:Y:S01]  /*1bef0*/  LDL.LU.64 R10, [R1+0x448] ;  /* 0x00044800010a7983 */ /* 0x000f220000300a00 */
[----:B------:R-:W-:-:S02]  /*1bf00*/  IMAD.MOV.U32 R4, RZ, RZ, R28 ;  /* 0x000000ffff047224 */ /* 0x000fc400078e001c */
[----:B------:R-:W-:Y:S01]  /*1bf10*/  IMAD.MOV.U32 R5, RZ, RZ, R3 ;  /* 0x000000ffff057224 */ /* 0x000fe200078e0003 */
[----:B---3--:R-:W-:-:S15]  /*1bf20*/  HMMA.16816.F32.BF16 R20, R12, R24, R20 ;  /* 0x000000180c14723c */ /* 0x008fde0000041814 */
[----:B------:R-:W-:-:S08]  /*1bf30*/  NOP ;  /* 0x0000000000007918 */ /* 0x000fd00000000000 */
[----:B------:R-:W-:Y:S04]  /*1bf40*/  STL.64 [R1+0xae0], R20 ;  /* 0x000ae01401007387 */ /* 0x000fe80000100a00 */
[----:B------:R0:W-:Y:S04]  /*1bf50*/  STL.64 [R1+0xae8], R22 ;  /* 0x000ae81601007387 */ /* 0x0001e80000100a00 */
[----:B0-----:R-:W3:Y:S04]  /*1bf60*/  LDL.LU.64 R22, [R1+0x2000] ;  /* 0x0020000001167983 */ /* 0x001ee80000300a00 */
[----:B------:R-:W3:Y:S04]  /*1bf70*/  LDL.LU.64 R20, [R1+0x1ff8] ;  /* 0x001ff80001147983 */ /* 0x000ee80000300a00 */
[----:B------:R-:W3:Y:S04]  /*1bf80*/  LDL.LU.64 R24, [R1+0x240] ;  /* 0x0002400001187983 */ /* 0x000ee80000300a00 */
[----:B------:R-:W3:Y:S04]  /*1bf90*/  LDL.LU.64 R26, [R1+0x248] ;  /* 0x00024800011a7983 */ /* 0x000ee80000300a00 */
[----:B------:R-:W-:Y:S04]  /*1bfa0*/  STL.64 [R1+0x1fc0], R14 ;  /* 0x001fc00e01007387 */ /* 0x000fe80000100a00 */
[----:B------:R0:W-:Y:S02]  /*1bfb0*/  STL.64 [R1+0x1fb8], R12 ;  /* 0x001fb80c01007387 */ /* 0x0001e40000100a00 */
[----:B0-----:R-:W-:-:S02]  /*1bfc0*/  IMAD.MOV.U32 R12, RZ, RZ, R2 ;  /* 0x000000ffff0c7224 */ /* 0x001fc400078e0002 */
[----:B------:R-:W-:-:S07]  /*1bfd0*/  IMAD.MOV.U32 R13, RZ, RZ, R0 ;  /* 0x000000ffff0d7224 */ /* 0x000fce00078e0000 */
[----:B--2---:R-:W-:Y:S01]  /*1bfe0*/  HMMA.16816.F32.BF16 R4, R4, R12, R16 ;  /* 0x0000000c0404723c */ /* 0x004fe20000041810 */
[----:B------:R-:W4:Y:S04]  /*1bff0*/  LDL.LU.64 R18, [R1+0x1ff0] ;  /* 0x001ff00001127983 */ /* 0x000f280000300a00 */
[----:B------:R-:W4:-:S15]  /*1c000*/  LDL.LU.64 R16, [R1+0x1fe8] ;  /* 0x001fe80001107983 */ /* 0x000f1e0000300a00 */
[----:B------:R-:W-:-:S03]  /*1c010*/  NOP ;  /* 0x0000000000007918 */ /* 0x000fc60000000000 */
[----:B------:R0:W-:Y:S04]  /*1c020*/  STL.64 [R1+0x2f0], R4 ;  /* 0x0002f00401007387 */ /* 0x0001e80000100a00 */
[----:B------:R1:W-:Y:S04]  /*1c030*/  STL.64 [R1+0x2f8], R6 ;  /* 0x0002f80601007387 */ /* 0x0003e80000100a00 */
[----:B0-----:R-:W2:Y:S04]  /*1c040*/  LDL.LU.64 R4, [R1+0x960] ;  /* 0x0009600001047983 */ /* 0x001ea80000300a00 */
[----:B-1----:R-:W2:Y:S01]  /*1c050*/  LDL.LU.64 R6, [R1+0x968] ;  /* 0x0009680001067983 */ /* 0x002ea20000300a00 */
[-C--:B---3--:R-:W-:Y:S06]  /*1c060*/  HMMA.16816.F32.BF16 R24, R20, R12.reuse, R24 ;  /* 0x0000000c1418723c */ /* 0x088fec0000041818 */
[-C--:B----4-:R-:W-:Y:S01]  /*1c070*/  HMMA.16816.F32.BF16 R8, R16, R12.reuse, R8 ;  /* 0x0000000c1008723c */ /* 0x090fe20000041808 */
[----:B--2---:R-:W-:Y:S04]  /*1c080*/  STL.64 [R1+0x1fd0], R6 ;  /* 0x001fd00601007387 */ /* 0x004fe80000100a00 */
[----:B------:R0:W-:Y:S04]  /*1c090*/  STL.64 [R1+0x1fc8], R4 ;  /* 0x001fc80401007387 */ /* 0x0001e80000100a00 */
[----:B0-----:R-:W2:Y:S04]  /*1c0a0*/  LDL.LU.64 R4, [R1+0x130] ;  /* 0x0001300001047983 */ /* 0x001ea80000300a00 */
[----:B------:R-:W2:Y:S10]  /*1c0b0*/  LDL.LU.64 R6, [R1+0x138] ;  /* 0x0001380001067983 */ /* 0x000eb40000300a00 */
[----:B------:R0:W-:Y:S04]  /*1c0c0*/  STL.64 [R1+0x440], R8 ;  /* 0x0004400801007387 */ /* 0x0001e80000100a00 */
[----:B------:R1:W-:Y:S04]  /*1c0d0*/  STL.64 [R1+0x448], R10 ;  /* 0x0004480a01007387 */ /* 0x0003e80000100a00 */
[----:B0-----:R-:W3:Y:S04]  /*1c0e0*/  LDL.LU.64 R8, [R1+0x560] ;  /* 0x0005600001087983 */ /* 0x001ee80000300a00 */
[----:B-1----:R-:W3:Y:S04]  /*1c0f0*/  LDL.LU.64 R10, [R1+0x568] ;  /* 0x00056800010a7983 */ /* 0x002ee80000300a00 */
[----:B------:R-:W-:Y:S04]  /*1c100*/  STL.64 [R1+0x1f90], R18 ;  /* 0x001f901201007387 */ /* 0x000fe80000100a00 */
[----:B------:R0:W-:Y:S04]  /*1c110*/  STL.64 [R1+0x1f88], R16 ;  /* 0x001f881001007387 */ /* 0x0001e80000100a00 */
[----:B0-----:R-:W4:Y:S04]  /*1c120*/  LDL.LU.64 R16, [R1+0x90] ;  /* 0x0000900001107983 */ /* 0x001f280000300a00 */
[----:B------:R-:W-:Y:S04]  /*1c130*/  STL.64 [R1+0x860], R24 ;  /* 0x0008601801007387 */ /* 0x000fe80000100a00 */
[----:B------:R0:W-:Y:S04]  /*1c140*/  STL.64 [R1+0x868], R26 ;  /* 0x0008681a01007387 */ /* 0x0001e80000100a00 */
[----:B0-----:R-:W2:Y:S04]  /*1c150*/  LDL.LU.64 R26, [R1+0x1fe0] ;  /* 0x001fe000011a7983 */ /* 0x001ea80000300a00 */
[----:B------:R-:W2:Y:S04]  /*1c160*/  LDL.LU.64 R24, [R1+0x1fd8] ;  /* 0x001fd80001187983 */ /* 0x000ea80000300a00 */
[----:B------:R0:W-:Y:S04]  /*1c170*/  STL.64 [R1+0x1f80], R22 ;  /* 0x001f801601007387 */ /* 0x0001e80000100a00 */
[----:B------:R1:W-:Y:S04]  /*1c180*/  STL.64 [R1+0x1f78], R20 ;  /* 0x001f781401007387 */ /* 0x0003e80000100a00 */
[----:B0-----:R-:W4:Y:S04]  /*1c190*/  LDL.64 R22, [R1+0x18] ;  /* 0x0000180001167983 */ /* 0x001f280000100a00 */
[----:B-1----:R-:W4:Y:S01]  /*1c1a0*/  LDL.64 R20, [R1+0x10] ;  /* 0x0000100001147983 */ /* 0x002f220000100a00 */
[----:B--2---:R-:W-:Y:S03]  /*1c1b0*/  HMMA.16816.F32.BF16 R12, R24, R12, R4 ;  /* 0x0000000c180c723c */ /* 0x004fe60000041804 */
[----:B------:R-:W4:Y:S04]  /*1c1c0*/  LDL.LU.64 R6, [R1+0x1fd0] ;  /* 0x001fd00001067983 */ /* 0x000f280000300a00 */
[----:B------:R-:W4:-:S15]  /*1c1d0*/  LDL.LU.64 R4, [R1+0x1fc8] ;  /* 0x001fc80001047983 */ /* 0x000f1e0000300a00 */
[----:B------:R-:W-:-:S01]  /*1c1e0*/  NOP ;  /* 0x0000000000007918 */ /* 0x000fc20000000000 */
[----:B------:R-:W-:Y:S04]  /*1c1f0*/  STL.64 [R1+0xbf0], R12 ;  /* 0x000bf00c01007387 */ /* 0x000fe80000100a00 */
[----:B------:R0:W-:Y:S04]  /*1c200*/  STL.64 [R1+0xbf8], R14 ;  /* 0x000bf80e01007387 */ /* 0x0001e80000100a00 */
[----:B0-----:R-:W2:Y:S04]  /*1c210*/  LDL.LU.64 R14, [R1+0x1fc0] ;  /* 0x001fc000010e7983 */ /* 0x001ea80000300a00 */
[----:B------:R-:W2:Y:S04]  /*1c220*/  LDL.LU.64 R12, [R1+0x1fb8] ;  /* 0x001fb800010c7983 */ /* 0x000ea80000300a00 */
[----:B------:R-:W-:Y:S04]  /*1c230*/  STL.64 [R1+0x1f70], R26 ;  /* 0x001f701a01007387 */ /* 0x000fe80000100a00 */
[----:B------:R0:W-:Y:S04]  /*1c240*/  STL.64 [R1+0x1f68], R24 ;  /* 0x001f681801007387 */ /* 0x0001e80000100a00 */
[----:B0-----:R-:W2:Y:S04]  /*1c250*/  LDL.LU.64 R24, [R1+0x350] ;  /* 0x0003500001187983 */ /* 0x001ea80000300a00 */
[----:B------:R-:W2:Y:S01]  /*1c260*/  LDL.LU.64 R26, [R1+0x358] ;  /* 0x00035800011a7983 */ /* 0x000ea20000300a00 */
[----:B----4-:R-:W-:-:S15]  /*1c270*/  HMMA.16816.F32.BF16 R4, R20, R16, R4 ;  /* 0x000000101404723c */ /* 0x010fde0000041804 */
[----:B------:R-:W-:-:S08]  /*1c280*/  NOP ;  /* 0x0000000000007918 */ /* 0x000fd00000000000 */
[----:B------:R-:W-:Y:S04]  /*1c290*/  STL.64 [R1+0x290], R4 ;  /* 0x0002900401007387 */ /* 0x000fe80000100a00 */
[----:B------:R0:W-:Y:S04]  /*1c2a0*/  STL.64 [R1+0x298], R6 ;  /* 0x0002980601007387 */ /* 0x0001e80000100a00 */
[----:B0-----:R-:W3:Y:S04]  /*1c2b0*/  LDL.LU.64 R6, [R1+0x1fb0] ;  /* 0x001fb00001067983 */ /* 0x001ee80000300a00 */
[----:B------:R-:W3:Y:S01]  /*1c2c0*/  LDL.LU.64 R4, [R1+0x1fa8] ;  /* 0x001fa80001047983 */ /* 0x000ee20000300a00 */
[----:B------:R-:W-:-:S02]  /*1c2d0*/  IMAD.MOV.U32 R3, RZ, RZ, R22 ;  /* 0x000000ffff037224 */ /* 0x000fc400078e0016 */
[----:B------:R-:W-:Y:S01]  /*1c2e0*/  IMAD.MOV.U32 R0, RZ, RZ, R23 ;  /* 0x000000ffff007224 */ /* 0x000fe200078e0017 */
[----:B------:R-:W4:Y:S04]  /*1c2f0*/  LDL.LU.64 R20, [R1+0x1b0] ;  /* 0x0001b00001147983 */ /* 0x000f280000300a00 */
[----:B------:R-:W4:Y:S01]  /*1c300*/  LDL.LU.64 R22, [R1+0x1b8] ;  /* 0x0001b80001167983 */ /* 0x000f220000300a00 */
[----:B---3--:R-:W-:-:S15]  /*1c310*/  HMMA.16816.F32.BF16 R8, R4, R16, R8 ;  /* 0x000000100408723c */ /* 0x008fde0000041808 */
[----:B------:R-:W-:-:S08]  /*1c320*/  NOP ;  /* 0x0000000000007918 */ /* 0x000fd00000000000 */
[----:B------:R-:W-:Y:S04]  /*1c330*/  STL.64 [R1+0x2e0], R8 ;  /* 0x0002e00801007387 */ /* 0x000fe80000100a00 */
[----:B------:R0:W-:Y:S04]  /*1c340*/  STL.64 [R1+0x2e8], R10 ;  /* 0x0002e80a01007387 */ /* 0x0001e80000100a00 */
[----:B0-----:R-:W2:Y:S04]  /*1c350*/  LDL.LU.64 R10, [R1+0x1fa0] ;  /* 0x001fa000010a7983 */ /* 0x001ea80000300a00 */
[----:B------:R-:W2:Y:S04]  /*1c360*/  LDL.LU.64 R8, [R1+0x1f98] ;  /* 0x001f980001087983 */ /* 0x000ea80000300a00 */
[----:B------:R0:W-:Y:S04]  /*1c370*/  STL.64 [R1+0x1f48], R6 ;  /* 0x001f480601007387 */ /* 0x0001e80000100a00 */
[----:B------:R1:W-:Y:S01]  /*1c380*/  STL.64 [R1+0x1f40], R4 ;  /* 0x001f400401007387 */ /* 0x0003e20000100a00 */
[----:B------:R-:W-:-:S03]  /*1c390*/  IMAD.MOV.U32 R2, RZ, RZ, R17 ;  /* 0x000000ffff027224 */ /* 0x000fc600078e0011 */
[----:B0-----:R-:W3:Y:S04]  /*1c3a0*/  LDL.64 R6, [R1+0x8] ;  /* 0x0000080001067983 */ /* 0x001ee80000100a00 */
[----:B-1----:R-:W3:Y:S01]  /*1c3b0*/  LDL.64 R4, [R1] ;  /* 0x0000000001047983 */ /* 0x002ee20000100a00 */
[----:B--2---:R-:W-:-:S15]  /*1c3c0*/  HMMA.16816.F32.BF16 R24, R8, R16, R24 ;  /* 0x000000100818723c */ /* 0x004fde0000041818 */
[----:B------:R-:W-:-:S08]  /*1c3d0*/  NOP ;  /* 0x0000000000007918 */ /* 0x000fd00000000000 */
[----:B------:R0:W-:Y:S04]  /*1c3e0*/  STL.64 [R1+0x350], R24 ;  /* 0x0003501801007387 */ /* 0x0001e80000100a00 */
[----:B------:R-:W-:Y:S01]  /*1c3f0*/  STL.64 [R1+0x358], R26 ;  /* 0x0003581a01007387 */ /* 0x000fe20000100a00 */
[----:B0-----:R-:W-:-:S03]  /*1c400*/  IMAD.MOV.U32 R24, RZ, RZ, R16 ;  /* 0x000000ffff187224 */ /* 0x001fc600078e0010 */
[----:B------:R-:W3:Y:S04]  /*1c410*/  LDL.LU.64 R16, [R1+0x690] ;  /* 0x0006900001107983 */ /* 0x000ee80000300a00 */
[----:B------:R-:W3:Y:S04]  /*1c420*/  LDL.LU.64 R18, [R1+0x698] ;  /* 0x0006980001127983 */ /* 0x000ee80000300a00 */
[----:B------:R-:W-:Y:S04]  /*1c430*/  STL.64 [R1+0x1f28], R10 ;  /* 0x001f280a01007387 */ /* 0x000fe80000100a00 */
[----:B------:R0:W-:Y:S04]  /*1c440*/  STL.64 [R1+0x1f20], R8 ;  /* 0x001f200801007387 */ /* 0x0001e80000100a00 */
[----:B0-----:R-:W2:Y:S04]  /*1c450*/  LDL.LU.64 R8, [R1+0x80] ;  /* 0x0000800001087983 */ /* 0x001ea80000300a00 */
[----:B--2---:R0:W-:Y:S02]  /*1c460*/  STL.64 [R1+0x1f50], R8 ;  /* 0x001f500801007387 */ /* 0x0041e40000100a00 */
[----:B0-----:R-:W-:-:S02]  /*1c470*/  IMAD.MOV.U32 R8, RZ, RZ, R24 ;  /* 0x000000ffff087224 */ /* 0x001fc400078e0018 */
[----:B------:R-:W-:-:S07]  /*1c480*/  IMAD.MOV.U32 R9, RZ, RZ, R2 ;  /* 0x000000ffff097224 */ /* 0x000fce00078e0002 */
[----:B----4-:R-:W-:Y:S01]  /*1c490*/  HMMA.16816.F32.BF16 R24, R12, R8, R20 ;  /* 0x000000080c18723c */ /* 0x010fe20000041814 */
[----:B------:R-:W2:Y:S04]  /*1c4a0*/  LDL.LU.64 R20, [R1+0x460] ;  /* 0x0004600001147983 */ /* 0x000ea80000300a00 */
[----:B------:R-:W2:-:S15]  /*1c4b0*/  LDL.LU.64 R22, [R1+0x468] ;  /* 0x0004680001167983 */ /* 0x000e9e0000300a00 */
[----:B------:R-:W-:-:S03]  /*1c4c0*/  NOP ;  /* 0x0000000000007918 */ /* 0x000fc60000000000 */
[----:B------:R0:W-:Y:S04]  /*1c4d0*/  STL.64 [R1+0xab0], R24 ;  /* 0x000ab01801007387 */ /* 0x0001e80000100a00 */
[----:B------:R1:W-:Y:S04]  /*1c4e0*/  STL.64 [R1+0xab8], R26 ;  /* 0x000ab81a01007387 */ /* 0x0003e80000100a00 */
[----:B0-----:R-:W4:Y:S04]  /*1c4f0*/  LDL.LU.64 R24, [R1+0x340] ;  /* 0x0003400001187983 */ /* 0x001f280000300a00 */
[----:B-1----:R-:W4:Y:S04]  /*1c500*/  LDL.LU.64 R26, [R1+0x348] ;  /* 0x00034800011a7983 */ /* 0x002f280000300a00 */
[----:B------:R-:W-:Y:S04]  /*1c510*/  STL.64 [R1+0x1f38], R14 ;  /* 0x001f380e01007387 */ /* 0x000fe80000100a00 */
[----:B------:R0:W-:Y:S04]  /*1c520*/  STL.64 [R1+0x1f30], R12 ;  /* 0x001f300c01007387 */ /* 0x0001e80000100a00 */
[----:B0-----:R-:W2:Y:S04]  /*1c530*/  LDL.LU.64 R12, [R1+0x590] ;  /* 0x00059000010c7983 */ /* 0x001ea80000300a00 */
[----:B------:R-:W4:Y:S01]  /*1c540*/  LDL.LU.64 R14, [R1+0x598] ;  /* 0x00059800010e7983 */ /* 0x000f220000300a00 */
[----:B---3--:R-:W-:Y:S03]  /*1c550*/  HMMA.16816.F32.BF16 R16, R4, R8, R16 ;  /* 0x000000080410723c */ /* 0x008fe60000041810 */
[----:B----4-:R-:W-:Y:S04]  /*1c560*/  STL.64 [R1+0x1f60], R14 ;  /* 0x001f600e01007387 */ /* 0x010fe80000100a00 */
[----:B--2---:R0:W-:Y:S04]  /*1c570*/  STL.64 [R1+0x1f58], R12 ;  /* 0x001f580c01007387 */ /* 0x0041e80000100a00 */
[----:B0-----:R-:W2:Y:S04]  /*1c580*/  LDL.LU.64 R12, [R1+0x120] ;  /* 0x00012000010c7983 */ /* 0x001ea80000300a00 */
[----:B------:R-:W2:Y:S08]  /*1c590*/  LDL.LU.64 R14, [R1+0x128] ;  /* 0x00012800010e7983 */ /* 0x000eb00000300a00 */
[----:B------:R-:W-:Y:S04]  /*1c5a0*/  STL.64 [R1+0x2a0], R16 ;  /* 0x0002a01001007387 */ /* 0x000fe80000100a00 */
[----:B------:R0:W-:Y:S04]  /*1c5b0*/  STL.64 [R1+0x2a8], R18 ;  /* 0x0002a81201007387 */ /* 0x0001e80000100a00 */
[----:B0-----:R-:W3:Y:S04]  /*1c5c0*/  LDL.LU.64 R18, [R1+0x1f90] ;  /* 0x001f900001127983 */ /* 0x001ee80000300a00 */
[----:B------:R-:W3:Y:S01]  /*1c5d0*/  LDL.LU.64 R16, [R1+0x1f88] ;  /* 0x001f880001107983 */ /* 0x000ee20000300a00 */
[----:B------:R-:W-:-:S02]  /*1c5e0*/  IMAD.MOV.U32 R29, RZ, RZ, R5 ;  /* 0x000000ffff1d7224 */ /* 0x000fc400078e0005 */
[----:B------:R-:W-:Y:S02]  /*1c5f0*/  IMAD.MOV.U32 R28, RZ, RZ, R6 ;  /* 0x000000ffff1c7224 */ /* 0x000fe400078e0006 */
[----:B------:R-:W-:Y:S01]  /*1c600*/  IMAD.MOV.U32 R2, RZ, RZ, R7 ;  /* 0x000000ffff027224 */ /* 0x000fe200078e0007 */
[----:B------:R-:W4:Y:S04]  /*1c610*/  LDL.LU.64 R4, [R1+0x950] ;  /* 0x0009500001047983 */ /* 0x000f280000300a00 */
[----:B------:R-:W4:Y:S01]  /*1c620*/  LDL.LU.64 R6, [R1+0x958] ;  /* 0x0009580001067983 */ /* 0x000f220000300a00 */
[----:B---3--:R-:W-:-:S15]  /*1c630*/  HMMA.16816.F32.BF16 R20, R16, R8, R20 ;  /* 0x000000081014723c */ /* 0x008fde0000041814 */
[----:B------:R-:W-:-:S08]  /*1c640*/  NOP ;  /* 0x0000000000007918 */ /* 0x000fd00000000000 */
        /* <DEDUP_REMOVED lines=8> */
[----:B---3--:R-:W-:-:S15]  /*1c6d0*/  HMMA.16816.F32.BF16 R24, R20, R8, R24 ;  /* 0x000000081418723c */ /* 0x008fde0000041818 */
[----:B------:R-:W-:-:S08]  /*1c6e0*/  NOP ;  /* 0x0000000000007918 */ /* 0x000fd00000000000 */
[----:B------:R-:W-:Y:S04]  /*1c6f0*/  STL.64 [R1+0x770], R24 ;  /* 0x0007701801007387 */ /* 0x000fe80000100a00 */
[----:B------:R0:W-:Y:S04]  /*1c700*/  STL.64 [R1+0x778], R26 ;  /* 0x0007781a01007387 */ /* 0x0001e80000100a00 */
[----:B0-----:R-:W2:Y:S04]  /*1c710*/  LDL.LU.64 R26, [R1+0x1f70] ;  /* 0x001f7000011a7983 */ /* 0x001ea80000300a00 */
[----:B------:R-:W2:Y:S02]  /*1c720*/  LDL.LU.64 R24, [R1+0x1f68] ;  /* 0x001f680001187983 */ /* 0x000ea40000300a00 */
[----:B--2---:R-:W-:Y:S02]  /*1c730*/  HMMA.16816.F32.BF16 R8, R24, R8, R12 ;  /* 0x000000081808723c */ /* 0x004fe4000004180c */
[----:B------:R-:W2:Y:S04]  /*1c740*/  LDL.LU.64 R14, [R1+0x1f60] ;  /* 0x001f6000010e7983 */ /* 0x000ea80000300a00 */
[----:B------:R-:W2:-:S15]  /*1c750*/  LDL.LU.64 R12, [R1+0x1f58] ;  /* 0x001f5800010c7983 */ /* 0x000e9e0000300a00 */
[----:B------:R-:W-:-:S02]  /*1c760*/  NOP ;  /* 0x0000000000007918 */ /* 0x000fc40000000000 */
[----:B------:R0:W-:Y:S04]  /*1c770*/  STL.64 [R1+0xbe0], R8 ;  /* 0x000be00801007387 */ /* 0x0001e80000100a00 */
[----:B------:R-:W-:Y:S04]  /*1c780*/  STL.64 [R1+0xbe8], R10 ;  /* 0x000be80a01007387 */ /* 0x000fe80000100a00 */
[----:B0-----:R-:W4:Y:S04]  /*1c790*/  LDL.LU.64 R8, [R1+0x1f50] ;  /* 0x001f500001087983 */ /* 0x001f280000300a00 */
[----:B------:R-:W-:Y:S04]  /*1c7a0*/  STL.64 [R1+0x1f08], R26 ;  /* 0x001f081a01007387 */ /* 0x000fe80000100a00 */
[----:B------:R0:W-:Y:S04]  /*1c7b0*/  STL.64 [R1+0x1f00], R24 ;  /* 0x001f001801007387 */ /* 0x0001e80000100a00 */
[----:B0-----:R-:W4:Y:S04]  /*1c7c0*/  LDL R24, [R1+0x10] ;  /* 0x0000100001187983 */ /* 0x001f280000100800 */
[----:B------:R-:W4:Y:S01]  /*1c7d0*/  LDL R25, [R1+0x14] ;  /* 0x0000140001197983 */ /* 0x000f220000100800 */
[----:B------:R-:W-:-:S02]  /*1c7e0*/  IMAD.MOV.U32 R26, RZ, RZ, R3 ;  /* 0x000000ffff1a7224 */ /* 0x000fc400078e0003 */
[----:B------:R-:W-:-:S07]  /*1c7f0*/  IMAD.MOV.U32 R27, RZ, RZ, R0 ;  /* 0x000000ffff1b7224 */ /* 0x000fce00078e0000 */
[----:B----4-:R-:W-:Y:S01]  /*1c800*/  HMMA.16816.F32.BF16 R24, R24, R8, R4 ;  /* 0x000000081818723c */ /* 0x010fe20000041804 */
[----:B------:R-:W2:Y:S04]  /*1c810*/  LDL.LU.64 R6, [R1+0x1f48] ;  /* 0x001f480001067983 */ /* 0x000ea80000300a00 */
[----:B------:R-:W2:Y:S01]  /*1c820*/  LDL.LU.64 R4, [R1+0x1f40] ;  /* 0x001f400001047983 */ /* 0x000ea20000300a00 */
[----:B------:R-:W-:Y:S02]  /*1c830*/  IMAD.MOV.U32 R3, RZ, RZ, R8 ;  /* 0x000000ffff037224 */ /* 0x000fe400078e0008 */
[----:B------:R-:W-:-:S15]  /*1c840*/  IMAD.MOV.U32 R0, RZ, RZ, R9 ;  /* 0x000000ffff007224 */ /* 0x000fde00078e0009 */
[----:B------:R0:W-:Y:S04]  /*1c850*/  STL.64 [R1+0x200], R24 ;  /* 0x0002001801007387 */ /* 0x0001e80000100a00 */
[----:B------:R1:W-:Y:S04]  /*1c860*/  STL.64 [R1+0x208], R26 ;  /* 0x0002081a01007387 */ /* 0x0003e80000100a00 */
[----:B0-----:R-:W3:Y:S04]  /*1c870*/  LDL.LU.64 R24, [R1+0x360] ;  /* 0x0003600001187983 */ /* 0x001ee80000300a00 */
[----:B-1----:R-:W3:Y:S01]  /*1c880*/  LDL.LU.64 R26, [R1+0x368] ;  /* 0x00036800011a7983 */ /* 0x002ee20000300a00 */
[----:B--2---:R-:W-:-:S15]  /*1c890*/  HMMA.16816.F32.BF16 R12, R4, R8, R12 ;  /* 0x00000008040c723c */ /* 0x004fde000004180c */
        /* <DEDUP_REMOVED lines=8> */
[----:B------:R0:W-:Y:S04]  /*1c920*/  STL.64 [R1+0x1ec0], R4 ;  /* 0x001ec00401007387 */ /* 0x0001e80000100a00 */
[----:B0-----:R-:W4:Y:S04]  /*1c930*/  LDL.64 R4, [R1+0x10] ;  /* 0x0000100001047983 */ /* 0x001f280000100a00 */
[----:B------:R-:W3:Y:S04]  /*1c940*/  LDL.LU.64 R6, [R1+0x18] ;  /* 0x0000180001067983 */ /* 0x000ee80000300a00 */
[----:B---3--:R-:W-:Y:S04]  /*1c950*/  STL.64 [R1+0x1ee8], R6 ;  /* 0x001ee80601007387 */ /* 0x008fe80000100a00 */
[----:B----4-:R0:W-:Y:S02]  /*1c960*/  STL.64 [R1+0x1ee0], R4 ;  /* 0x001ee00401007387 */ /* 0x0101e40000100a00 */
[----:B0-----:R-:W-:-:S02]  /*1c970*/  IMAD.MOV.U32 R4, RZ, RZ, R3 ;  /* 0x000000ffff047224 */ /* 0x001fc400078e0003 */
[----:B------:R-:W-:-:S07]  /*1c980*/  IMAD.MOV.U32 R5, RZ, RZ, R0 ;  /* 0x000000ffff057224 */ /* 0x000fce00078e0000 */
[-C--:B--2---:R-:W-:Y:S06]  /*1c990*/  HMMA.16816.F32.BF16 R16, R8, R4.reuse, R16 ;  /* 0x000000040810723c */ /* 0x084fec0000041810 */
[----:B------:R-:W-:-:S15]  /*1c9a0*/  HMMA.16816.F32.BF16 R24, R12, R4, R24 ;  /* 0x000000040c18723c */ /* 0x000fde0000041818 */
[----:B------:R-:W-:-:S02]  /*1c9b0*/  NOP ;  /* 0x0000000000007918 */ /* 0x000fc40000000000 */
[----:B------:R0:W-:Y:S04]  /*1c9c0*/  STL.64 [R1+0x420], R16 ;  /* 0x0004201001007387 */ /* 0x0001e80000100a00 */
[----:B------:R1:W-:Y:S03]  /*1c9d0*/  STL.64 [R1+0x428], R18 ;  /* 0x0004281201007387 */ /* 0x0003e60000100a00 */
[----:B------:R-:W-:Y:S02]  /*1c9e0*/  IMAD.MOV.U32 R3, RZ, RZ, R26 ;  /* 0x000000ffff037224 */ /* 0x000fe400078e001a */
[----:B------:R-:W-:Y:S01]  /*1c9f0*/  IMAD.MOV.U32 R0, RZ, RZ, R27 ;  /* 0x000000ffff007224 */ /* 0x000fe200078e001b */
[----:B0-----:R-:W2:Y:S04]  /*1ca00*/  LDL.LU.64 R16, [R1+0x6f0] ;  /* 0x0006f00001107983 */ /* 0x001ea80000300a00 */
[----:B-1----:R-:W2:Y:S04]  /*1ca10*/  LDL.LU.64 R18, [R1+0x6f8] ;  /* 0x0006f80001127983 */ /* 0x002ea80000300a00 */
[----:B------:R-:W-:Y:S04]  /*1ca20*/  STL.64 [R1+0x1eb8], R10 ;  /* 0x001eb80a01007387 */ /* 0x000fe80000100a00 */
[----:B------:R0:W-:Y:S04]  /*1ca30*/  STL.64 [R1+0x1eb0], R8 ;  /* 0x001eb00801007387 */ /* 0x0001e80000100a00 */
[----:B0-----:R-:W3:Y:S04]  /*1ca40*/  LDL.LU.64 R8, [R1+0x4c0] ;  /* 0x0004c00001087983 */ /* 0x001ee80000300a00 */
[----:B------:R-:W3:Y:S04]  /*1ca50*/  LDL.LU.64 R10, [R1+0x4c8] ;  /* 0x0004c800010a7983 */ /* 0x000ee80000300a00 */
[----:B------:R0:W-:Y:S04]  /*1ca60*/  STL.64 [R1+0xa80], R24 ;  /* 0x000a801801007387 */ /* 0x0001e80000100a00 */
[----:B0-----:R-:W4:Y:S04]  /*1ca70*/  LDL.LU.64 R24, [R1+0x380] ;  /* 0x0003800001187983 */ /* 0x001f280000300a00 */
[----:B------:R-:W4:Y:S04]  /*1ca80*/  LDL.LU.64 R26, [R1+0x388] ;  /* 0x00038800011a7983 */ /* 0x000f280000300a00 */
[----:B------:R-:W-:Y:S04]  /*1ca90*/  STL.64 [R1+0x1ed8], R14 ;  /* 0x001ed80e01007387 */ /* 0x000fe80000100a00 */
[----:B------:R0:W-:Y:S04]  /*1caa0*/  STL.64 [R1+0x1ed0], R12 ;  /* 0x001ed00c01007387 */ /* 0x0001e80000100a00 */
[----:B0-----:R-:W2:Y:S01]  /*1cab0*/  LDL R12, [R1] ;  /* 0x00000000010c7983 */ /* 0x001ea20000100800 */
[----:B------:R-:W-:-:S02]  /*1cac0*/  IMAD.MOV.U32 R13, RZ, RZ, R29 ;  /* 0x000000ffff0d7224 */ /* 0x000fc400078e001d */
[----:B------:R-:W-:Y:S02]  /*1cad0*/  IMAD.MOV.U32 R14, RZ, RZ, R28 ;  /* 0x000000ffff0e7224 */ /* 0x000fe400078e001c */
[----:B------:R-:W-:Y:S01]  /*1cae0*/  IMAD.MOV.U32 R15, RZ, RZ, R2 ;  /* 0x000000ffff0f7224 */ /* 0x000fe200078e0002 */
[----:B------:R-:W-:Y:S04]  /*1caf0*/  STL [R1+0x155c], R0 ;  /* 0x00155c0001007387 */ /* 0x000fe80000100800 */
[----:B------:R-:W-:Y:S02]  /*1cb00*/  STL [R1+0x1558], R3 ;  /* 0x0015580301007387 */ /* 0x000fe40000100800 */
[----:B--2---:R-:W-:Y:S02]  /*1cb10*/  HMMA.16816.F32.BF16 R12, R12, R4, R16 ;  /* 0x000000040c0c723c */ /* 0x004fe40000041810 */
[----:B------:R-:W3:Y:S04]  /*1cb20*/  LDL.LU.64 R18, [R1+0x1f18] ;  /* 0x001f180001127983 */ /* 0x000ee80000300a00 */
[----:B------:R-:W3:-:S15]  /*1cb30*/  LDL.LU.64 R16, [R1+0x1f10] ;  /* 0x001f100001107983 */ /* 0x000ede0000300a00 */
[----:B------:R-:W-:-:S02]  /*1cb40*/  NOP ;  /* 0x0000000000007918 */ /* 0x000fc40000000000 */
[----:B------:R0:W-:Y:S04]  /*1cb50*/  STL.64 [R1+0x260], R12 ;  /* 0x0002600c01007387 */ /* 0x0001e80000100a00 */
[----:B------:R1:W-:Y:S04]  /*1cb60*/  STL.64 [R1+0x268], R14 ;  /* 0x0002680e01007387 */ /* 0x0003e80000100a00 */
[----:B0-----:R-:W2:Y:S04]  /*1cb70*/  LDL.LU.64 R12, [R1+0x940] ;  /* 0x00094000010c7983 */ /* 0x001ea80000300a00 */
[----:B-1----:R-:W2:Y:S01]  /*1cb80*/  LDL.LU.64 R14, [R1+0x948] ;  /* 0x00094800010e7983 */ /* 0x002ea20000300a00 */
[-C--:B----4-:R-:W-:Y:S06]  /*1cb90*/  HMMA.16816.F32.BF16 R24, R20, R4.reuse, R24 ;  /* 0x000000041418723c */ /* 0x090fec0000041818 */
[-C--:B---3--:R-:W-:Y:S01]  /*1cba0*/  HMMA.16816.F32.BF16 R8, R16, R4.reuse, R8 ;  /* 0x000000041008723c */ /* 0x088fe20000041808 */
        /* <DEDUP_REMOVED lines=10> */
[----:B0-----:R-:W4:Y:S04]  /*1cc50*/  LDL.64 R16, [R1] ;  /* 0x0000000001107983 */ /* 0x001f280000100a00 */
[----:B------:R-:W4:Y:S04]  /*1cc60*/  LDL.LU.64 R18, [R1+0x8] ;  /* 0x0000080001127983 */ /* 0x000f280000300a00 */
        /* <DEDUP_REMOVED lines=19> */
[----:B--2---:R-:W-:Y:S06]  /*1cda0*/  HMMA.16816.F32.BF16 R12, R4, R24, R12 ;  /* 0x00000018040c723c */ /* 0x004fec000004180c */
[----:B------:R-:W-:-:S02]  /*1cdb0*/  IMAD.MOV.U32 R28, RZ, RZ, R6 ;  /* 0x000000ffff1c7224 */ /* 0x000fc400078e0006 */
[----:B------:R-:W-:Y:S02]  /*1cdc0*/  IMAD.MOV.U32 R2, RZ, RZ, R7 ;  /* 0x000000ffff027224 */ /* 0x000fe400078e0007 */
[----:B------:R-:W-:-:S13]  /*1cdd0*/  IMAD.MOV.U32 R29, RZ, RZ, R5 ;  /* 0x000000ffff1d7224 */ /* 0x000fda00078e0005 */
        /* <DEDUP_REMOVED lines=11> */
[----:B------:R-:W4:Y:S01]  /*1ce90*/  LDL.LU.64 R8, [R1+0x1eb0] ;  /* 0x001eb00001087983 */ /* 0x000f220000300a00 */
[----:B------:R-:W-:-:S02]  /*1cea0*/  IMAD.MOV.U32 R3, RZ, RZ, R24 ;  /* 0x000000ffff037224 */ /* 0x000fc400078e0018 */
[----:B------:R-:W-:Y:S01]  /*1ceb0*/  IMAD.MOV.U32 R0, RZ, RZ, R25 ;  /* 0x000000ffff007224 */ /* 0x000fe200078e0019 */
[----:B------:R-:W-:Y:S04]  /*1cec0*/  STL.64 [R1+0x1e30], R6 ;  /* 0x001e300601007387 */ /* 0x000fe80000100a00 */
[----:B------:R0:W-:Y:S04]  /*1ced0*/  STL.64 [R1+0x1e28], R4 ;  /* 0x001e280401007387 */ /* 0x0001e80000100a00 */
[----:B------:R-:W3:Y:S04]  /*1cee0*/  LDL.LU.64 R24, [R1+0x7c0] ;  /* 0x0007c00001187983 */ /* 0x000ee80000300a00 */
[----:B------:R-:W3:Y:S01]  /*1cef0*/  LDL.LU.64 R26, [R1+0x7c8] ;  /* 0x0007c800011a7983 */ /* 0x000ee20000300a00 */
[----:B0-----:R-:W-:-:S02]  /*1cf00*/  IMAD.MOV.U32 R4, RZ, RZ, R3 ;  /* 0x000000ffff047224 */ /* 0x001fc400078e0003 */
[----:B------:R-:W-:-:S07]  /*1cf10*/  IMAD.MOV.U32 R5, RZ, RZ, R0 ;  /* 0x000000ffff057224 */ /* 0x000fce00078e0000 */
[----:B----4-:R-:W-:-:S15]  /*1cf20*/  HMMA.16816.F32.BF16 R20, R8, R4, R20 ;  /* 0x000000040814723c */ /* 0x010fde0000041814 */
[----:B------:R-:W-:-:S08]  /*1cf30*/  NOP ;  /* 0x0000000000007918 */ /* 0x000fd00000000000 */
[----:B------:R0:W-:Y:S04]  /*1cf40*/  STL.64 [R1+0x450], R20 ;  /* 0x0004501401007387 */ /* 0x0001e80000100a00 */
[----:B------:R1:W-:Y:S04]  /*1cf50*/  STL.64 [R1+0x458], R22 ;  /* 0x0004581601007387 */ /* 0x0003e80000100a00 */
[----:B0-----:R-:W4:Y:S04]  /*1cf60*/  LDL.LU.64 R20, [R1+0x550] ;  /* 0x0005500001147983 */ /* 0x001f280000300a00 */
[----:B-1----:R-:W4:Y:S04]  /*1cf70*/  LDL.LU.64 R22, [R1+0x558] ;  /* 0x0005580001167983 */ /* 0x002f280000300a00 */
[----:B------:R-:W-:Y:S04]  /*1cf80*/  STL.64 [R1+0x1de8], R10 ;  /* 0x001de80a01007387 */ /* 0x000fe80000100a00 */
[----:B------:R0:W-:Y:S04]  /*1cf90*/  STL.64 [R1+0x1de0], R8 ;  /* 0x001de00801007387 */ /* 0x0001e80000100a00 */
[----:B0-----:R-:W2:Y:S04]  /*1cfa0*/  LDL.LU.64 R8, [R1+0x390] ;  /* 0x0003900001087983 */ /* 0x001ea80000300a00 */
[----:B------:R-:W2:Y:S01]  /*1cfb0*/  LDL.LU.64 R10, [R1+0x398] ;  /* 0x00039800010a7983 */ /* 0x000ea20000300a00 */
[-C--:B---3--:R-:W-:Y:S06]  /*1cfc0*/  HMMA.16816.F32.BF16 R24, R16, R4.reuse, R24 ;  /* 0x000000041018723c */ /* 0x088fec0000041818 */
[----:B--2---:R-:W-:-:S15]  /*1cfd0*/  HMMA.16816.F32.BF16 R8, R12, R4, R8 ;  /* 0x000000040c08723c */ /* 0x004fde0000041808 */
[----:B------:R-:W-:-:S08]  /*1cfe0*/  NOP ;  /* 0x0000000000007918 */ /* 0x000fd00000000000 */
[----:B------:R0:W-:Y:S01]  /*1cff0*/  STL.64 [R1+0xa68], R10 ;  /* 0x000a680a01007387 */ /* 0x0001e20000100a00 */
[----:B------:R-:W-:Y:S02]  /*1d000*/  IMAD.MOV.U32 R0, RZ, RZ, R8 ;  /* 0x000000ffff007224 */ /* 0x000fe400078e0008 */
[----:B------:R-:W-:Y:S02]  /*1d010*/  IMAD.MOV.U32 R3, RZ, RZ, R9 ;  /* 0x000000ffff037224 */ /* 0x000fe400078e0009 */
[----:B------:R-:W2:Y:S04]  /*1d020*/  LDL.LU.64 R8, [R1+0x3a0] ;  /* 0x0003a00001087983 */ /* 0x000ea80000300a00 */
[----:B0-----:R-:W2:Y:S04]  /*1d030*/  LDL.LU.64 R10, [R1+0x3a8] ;  /* 0x0003a800010a7983 */ /* 0x001ea80000300a00 */
[----:B------:R-:W-:Y:S04]  /*1d040*/  STL.64 [R1+0x1d80], R14 ;  /* 0x001d800e01007387 */ /* 0x000fe80000100a00 */
[----:B------:R0:W-:Y:S04]  /*1d050*/  STL.64 [R1+0x1d78], R12 ;  /* 0x001d780c01007387 */ /* 0x0001e80000100a00 */
[----:B0-----:R-:W3:Y:S01]  /*1d060*/  LDL.LU R12, [R1+0x10] ;  /* 0x00001000010c7983 */ /* 0x001ee20000300800 */
[----:B------:R-:W-:-:S03]  /*1d070*/  IMAD.MOV.U32 R13, RZ, RZ, R29 ;  /* 0x000000ffff0d7224 */ /* 0x000fc600078e001d */
[----:B------:R-:W3:Y:S04]  /*1d080*/  LDL.LU R29, [R1+0x1ea8] ;  /* 0x001ea800011d7983 */ /* 0x000ee80000300800 */
[----:B------:R0:W-:Y:S04]  /*1d090*/  STL [R1+0x1564], R3 ;  /* 0x0015640301007387 */ /* 0x0001e80000100800 */
[----:B------:R1:W-:Y:S04]  /*1d0a0*/  STL [R1+0x1560], R0 ;  /* 0x0015600001007387 */ /* 0x0003e80000100800 */
[----:B------:R-:W-:Y:S04]  /*1d0b0*/  STL.64 [R1+0x250], R24 ;  /* 0x0002501801007387 */ /* 0x000fe80000100a00 */
[----:B------:R4:W-:Y:S01]  /*1d0c0*/  STL.64 [R1+0x258], R26 ;  /* 0x0002581a01007387 */ /* 0x0009e20000100a00 */
[----:B0-----:R-:W-:-:S02]  /*1d0d0*/  IMAD.MOV.U32 R3, RZ, RZ, R18 ;  /* 0x000000ffff037224 */ /* 0x001fc400078e0012 */
[----:B-1----:R-:W-:Y:S01]  /*1d0e0*/  IMAD.MOV.U32 R0, RZ, RZ, R19 ;  /* 0x000000ffff007224 */ /* 0x002fe200078e0013 */
[----:B----4-:R-:W2:Y:S04]  /*1d0f0*/  LDL.LU.64 R26, [R1+0x1ea0] ;  /* 0x001ea000011a7983 */ /* 0x010ea80000300a00 */
[----:B------:R-:W2:Y:S04]  /*1d100*/  LDL.LU.64 R24, [R1+0x1e98] ;  /* 0x001e980001187983 */ /* 0x000ea80000300a00 */
[----:B------:R-:W4:Y:S04]  /*1d110*/  LDL.LU.64 R18, [R1+0x1e90] ;  /* 0x001e900001127983 */ /* 0x000f280000300a00 */
[----:B------:R-:W4:Y:S02]  /*1d120*/  LDL.LU.64 R16, [R1+0x1e88] ;  /* 0x001e880001107983 */ /* 0x000f240000300a00 */
[----:B----4-:R-:W-:-:S15]  /*1d130*/  HMMA.16816.F32.BF16 R20, R16, R4, R20 ;  /* 0x000000041014723c */ /* 0x010fde0000041814 */
[----:B------:R-:W-:-:S08]  /*1d140*/  NOP ;  /* 0x0000000000007918 */ /* 0x000fd00000000000 */
[----:B------:R-:W-:Y:S04]  /*1d150*/  STL.64 [R1+0x2b0], R20 ;  /* 0x0002b01401007387 */ /* 0x000fe80000100a00 */
[----:B------:R0:W-:Y:S04]  /*1d160*/  STL.64 [R1+0x2b8], R22 ;  /* 0x0002b81601007387 */ /* 0x0001e80000100a00 */
[----:B0-----:R-:W4:Y:S04]  /*1d170*/  LDL.LU.64 R22, [R1+0x1e80] ;  /* 0x001e800001167983 */ /* 0x001f280000300a00 */
[----:B------:R-:W4:Y:S04]  /*1d180*/  LDL.LU.64 R20, [R1+0x1e78] ;  /* 0x001e780001147983 */ /* 0x000f280000300a00 */
[----:B------:R-:W-:Y:S04]  /*1d190*/  STL.64 [R1+0x1d20], R18 ;  /* 0x001d201201007387 */ /* 0x000fe80000100a00 */
[----:B------:R0:W-:Y:S04]  /*1d1a0*/  STL.64 [R1+0x1d18], R16 ;  /* 0x001d181001007387 */ /* 0x0001e80000100a00 */
[----:B0-----:R-:W4:Y:S04]  /*1d1b0*/  LDL.LU.64 R16, [R1+0x3b0] ;  /* 0x0003b00001107983 */ /* 0x001f280000300a00 */
[----:B------:R-:W4:Y:S02]  /*1d1c0*/  LDL.LU.64 R18, [R1+0x3b8] ;  /* 0x0003b80001127983 */ /* 0x000f240000300a00 */
[-C--:B----4-:R-:W-:Y:S06]  /*1d1d0*/  HMMA.16816.F32.BF16 R16, R20, R4.reuse, R16 ;  /* 0x000000041410723c */ /* 0x090fec0000041810 */
[----:B--2---:R-:W-:Y:S01]  /*1d1e0*/  HMMA.16816.F32.BF16 R4, R24, R4, R8 ;  /* 0x000000041804723c */ /* 0x004fe20000041808 */
[----:B------:R-:W-:Y:S04]  /*1d1f0*/  STL.64 [R1+0x1cc8], R22 ;  /* 0x001cc81601007387 */ /* 0x000fe80000100a00 */
[----:B------:R-:W-:Y:S04]  /*1d200*/  STL.64 [R1+0x1cc0], R20 ;  /* 0x001cc01401007387 */ /* 0x000fe80000100a00 */
[----:B---3--:R-:W-:Y:S08]  /*1d210*/  LDSM.16.M88.4 R20, [R29+UR4+0x2c00] ;  /* 0x002c00041d14783b */ /* 0x008ff00008000200 */
[----:B------:R-:W-:Y:S04]  /*1d220*/  STL.64 [R1+0x3b0], R16 ;  /* 0x0003b01001007387 */ /* 0x000fe80000100a00 */
[----:B------:R-:W-:Y:S04]  /*1d230*/  STL.64 [R1+0x3b8], R18 ;  /* 0x0003b81201007387 */ /* 0x000fe80000100a00 */
[----:B------:R-:W-:Y:S04]  /*1d240*/  STL.64 [R1+0x1c80], R26 ;  /* 0x001c801a01007387 */ /* 0x000fe80000100a00 */
[----:B------:R0:W-:Y:S04]  /*1d250*/  STL.64 [R1+0x1c78], R24 ;  /* 0x001c781801007387 */ /* 0x0001e80000100a00 */
[----:B------:R-:W-:Y:S04]  /*1d260*/  STL.64 [R1+0xbc0], R4 ;  /* 0x000bc00401007387 */ /* 0x000fe80000100a00 */
[----:B------:R-:W-:Y:S04]  /*1d270*/  STL.64 [R1+0xbc8], R6 ;  /* 0x000bc80601007387 */ /* 0x000fe80000100a00 */
[----:B------:R-:W1:Y:S01]  /*1d280*/  LDSM.16.M88.4 R4, [R29+UR4+0x3000] ;  /* 0x003000041d04783b */ /* 0x000e620008000200 */
[----:B------:R-:W-:-:S02]  /*1d290*/  IMAD.MOV.U32 R14, RZ, RZ, R28 ;  /* 0x000000ffff0e7224 */ /* 0x000fc400078e001c */
[----:B------:R-:W-:Y:S01]  /*1d2a0*/  IMAD.MOV.U32 R15, RZ, RZ, R2 ;  /* 0x000000ffff0f7224 */ /* 0x000fe200078e0002 */
[----:B------:R-:W-:Y:S04]  /*1d2b0*/  LDSM.16.M88.4 R16, [R29+UR4+0x3c00] ;  /* 0x003c00041d10783b */ /* 0x000fe80008000200 */
[----:B0-----:R-:W2:Y:S04]  /*1d2c0*/  LDL.LU.64 R24, [R1+0x8f0] ;  /* 0x0008f00001187983 */ /* 0x001ea80000300a00 */
[----:B------:R-:W3:Y:S04]  /*1d2d0*/  LDL.LU.64 R26, [R1+0x8f8] ;  /* 0x0008f800011a7983 */ /* 0x000ee80000300a00 */
[----:B---3--:R-:W-:Y:S04]  /*1d2e0*/  STL.64 [R1+0x1e40], R26 ;  /* 0x001e401a01007387 */ /* 0x008fe80000100a00 */
[----:B--2---:R0:W-:Y:S04]  /*1d2f0*/  STL.64 [R1+0x1e38], R24 ;  /* 0x001e381801007387 */ /* 0x0041e80000100a00 */
[----:B0-----:R-:W2:Y:S04]  /*1d300*/  LDL.LU.64 R24, [R1+0x900] ;  /* 0x0009000001187983 */ /* 0x001ea80000300a00 */
[----:B------:R-:W3:Y:S04]  /*1d310*/  LDL.LU.64 R26, [R1+0x908] ;  /* 0x00090800011a7983 */ /* 0x000ee80000300a00 */
[----:B---3--:R-:W-:Y:S04]  /*1d320*/  STL.64 [R1+0x1e50], R26 ;  /* 0x001e501a01007387 */ /* 0x008fe80000100a00 */
[----:B--2---:R-:W-:Y:S04]  /*1d330*/  STL.64 [R1+0x1e48], R24 ;  /* 0x001e481801007387 */ /* 0x004fe80000100a00 */
[----:B------:R-:W2:Y:S04]  /*1d340*/  LDL.LU.64 R8, [R1+0x920] ;  /* 0x0009200001087983 */ /* 0x000ea80000300a00 */
[----:B------:R-:W3:Y:S04]  /*1d350*/  LDL.LU.64 R10, [R1+0x928] ;  /* 0x00092800010a7983 */ /* 0x000ee80000300a00 */
[----:B-1----:R-:W-:Y:S04]  /*1d360*/  STL.64 [R1+0x50], R4 ;  /* 0x0000500401007387 */ /* 0x002fe80000100a00 */
[----:B------:R-:W-:Y:S04]  /*1d370*/  STL.64 [R1+0x58], R6 ;  /* 0x0000580601007387 */ /* 0x000fe80000100a00 */
[----:B------:R-:W0:Y:S04]  /*1d380*/  LDSM.16.M88.4 R24, [R29+UR4+0x3400] ;  /* 0x003400041d18783b */ /* 0x000e280008000200 */
[----:B------:R-:W1:Y:S04]  /*1d390*/  LDSM.16.M88.4 R4, [R29+UR4+0x3800] ;  /* 0x003800041d04783b */ /* 0x000e680008000200 */
[----:B---3--:R-:W-:Y:S04]  /*1d3a0*/  STL.64 [R1+0x1e70], R10 ;  /* 0x001e700a01007387 */ /* 0x008fe80000100a00 */
[----:B--2---:R2:W-:Y:S04]  /*1d3b0*/  STL.64 [R1+0x1e68], R8 ;  /* 0x001e680801007387 */ /* 0x0045e80000100a00 */
[----:B--2---:R-:W2:Y:S04]  /*1d3c0*/  LDL.LU.64 R8, [R1+0x930] ;  /* 0x0009300001087983 */ /* 0x004ea80000300a00 */
[----:B------:R-:W2:Y:S04]  /*1d3d0*/  LDL.LU.64 R10, [R1+0x938] ;  /* 0x00093800010a7983 */ /* 0x000ea80000300a00 */
[----:B------:R-:W-:Y:S04]  /*1d3e0*/  STL.64 [R1+0x60], R20 ;  /* 0x0000601401007387 */ /* 0x000fe80000100a00 */
[----:B------:R-:W-:Y:S04]  /*1d3f0*/  STL.64 [R1+0x68], R22 ;  /* 0x0000681601007387 */ /* 0x000fe80000100a00 */
[----:B0-----:R-:W-:Y:S04]  /*1d400*/  STL.64 [R1+0x40], R24 ;  /* 0x0000401801007387 */ /* 0x001fe80000100a00 */
[----:B------:R-:W-:Y:S04]  /*1d410*/  STL.64 [R1+0x48], R26 ;  /* 0x0000481a01007387 */ /* 0x000fe80000100a00 */
[----:B------:R0:W-:Y:S04]  /*1d420*/  STL.64 [R1+0x1e60], R24 ;  /* 0x001e601801007387 */ /* 0x0001e80000100a00 */
[----:B0-----:R-:W3:Y:S04]  /*1d430*/  LDL.64 R24, [R1+0x50] ;  /* 0x0000500001187983 */ /* 0x001ee80000100a00 */
[----:B------:R-:W-:Y:S01]  /*1d440*/  STL [R1+0x12d4], R29 ;  /* 0x0012d41d01007387 */ /* 0x000fe20000100800 */
[----:B--2---:R-:W-:-:S15]  /*1d450*/  HMMA.16816.F32.BF16 R8, R12, R20, R8 ;  /* 0x000000140c08723c */ /* 0x004fde0000041808 */
[----:B------:R-:W-:-:S08]  /*1d460*/  NOP ;  /* 0x0000000000007918 */ /* 0x000fd00000000000 */
[----:B------:R-:W-:Y:S04]  /*1d470*/  STL.64 [R1+0x1e0], R8 ;  /* 0x0001e00801007387 */ /* 0x000fe80000100a00 */
[----:B------:R0:W-:Y:S04]  /*1d480*/  STL.64 [R1+0x1e8], R10 ;  /* 0x0001e80a01007387 */ /* 0x0001e80000100a00 */
[----:B0-----:R-:W3:Y:S04]  /*1d490*/  LDL.LU.64 R10, [R1+0x1e70] ;  /* 0x001e7000010a7983 */ /* 0x001ee80000300a00 */
[----:B------:R-:W3:Y:S04]  /*1d4a0*/  LDL.LU.64 R8, [R1+0x1e68] ;  /* 0x001e680001087983 */ /* 0x000ee80000300a00 */
[----:B------:R0:W-:Y:S04]  /*1d4b0*/  STL.64 [R1+0x1e58], R20 ;  /* 0x001e581401007387 */ /* 0x0001e80000100a00 */
[----:B0-----:R-:W2:Y:S04]  /*1d4c0*/  LDL.LU.64 R20, [R1+0x910] ;  /* 0x0009100001147983 */ /* 0x001ea80000300a00 */
[----:B------:R-:W2:Y:S04]  /*1d4d0*/  LDL.LU.64 R22, [R1+0x918] ;  /* 0x0009180001167983 */ /* 0x000ea80000300a00 */
[----:B-1----:R-:W-:Y:S04]  /*1d4e0*/  STL.64 [R1+0x30], R4 ;  /* 0x0000300401007387 */ /* 0x002fe80000100a00 */
[----:B------:R-:W-:Y:S01]  /*1d4f0*/  STL.64 [R1+0x38], R6 ;  /* 0x0000380601007387 */ /* 0x000fe20000100a00 */
[----:B---3--:R-:W-:-:S15]  /*1d500*/  HMMA.16816.F32.BF16 R8, R12, R24, R8 ;  /* 0x000000180c08723c */ /* 0x008fde0000041808 */
[----:B------:R-:W-:-:S08]  /*1d510*/  NOP ;  /* 0x0000000000007918 */ /* 0x000fd00000000000 */
[----:B------:R-:W-:Y:S04]  /*1d520*/  STL.64 [R1+0x1d0], R8 ;  /* 0x0001d00801007387 */ /* 0x000fe80000100a00 */
[----:B------:R0:W-:Y:S02]  /*1d530*/  STL.64 [R1+0x1d8], R10 ;  /* 0x0001d80a01007387 */ /* 0x0001e40000100a00 */
[----:B0-----:R-:W-:Y:S02]  /*1d540*/  IMAD.MOV.U32 R11, RZ, RZ, R24 ;  /* 0x000000ffff0b7224 */ /* 0x001fe400078e0018 */
[----:B------:R-:W-:Y:S02]  /*1d550*/  IMAD.MOV.U32 R10, RZ, RZ, R25 ;  /* 0x000000ffff0a7224 */ /* 0x000fe400078e0019 */
[----:B------:R-:W2:Y:S04]  /*1d560*/  LDL.LU.64 R24, [R1+0x1e60] ;  /* 0x001e600001187983 */ /* 0x000ea80000300a00 */
[----:B------:R-:W-:Y:S01]  /*1d570*/  STL.64 [R1+0x28], R18 ;  /* 0x0000281201007387 */ /* 0x000fe20000100a00 */
[----:B------:R-:W-:Y:S01]  /*1d580*/  IMAD.MOV.U32 R2, RZ, RZ, R27 ;  /* 0x000000ffff027224 */ /* 0x000fe200078e001b */
[----:B--2---:R-:W-:Y:S06]  /*1d590*/  HMMA.16816.F32.BF16 R20, R12, R24, R20 ;  /* 0x000000180c14723c */ /* 0x004fec0000041814 */
[----:B------:R-:W-:-:S02]  /*1d5a0*/  IMAD.MOV.U32 R9, RZ, RZ, R24 ;  /* 0x000000ffff097224 */ /* 0x000fc400078e0018 */
[----:B------:R-:W-:-:S15]  /*1d5b0*/  IMAD.MOV.U32 R8, RZ, RZ, R25 ;  /* 0x000000ffff087224 */ /* 0x000fde00078e0019 */
[----:B------:R0:W-:Y:S04]  /*1d5c0*/  STL.64 [R1+0x1c0], R20 ;  /* 0x0001c01401007387 */ /* 0x0001e80000100a00 */
[----:B------:R-:W-:Y:S04]  /*1d5d0*/  STL.64 [R1+0x1c8], R22 ;  /* 0x0001c81601007387 */ /* 0x000fe80000100a00 */
[----:B0-----:R-:W2:Y:S04]  /*1d5e0*/  LDL.LU.64 R20, [R1+0x1e58] ;  /* 0x001e580001147983 */ /* 0x001ea80000300a00 */
[----:B------:R-:W3:Y:S04]  /*1d5f0*/  LDL.LU.64 R26, [R1+0x1e50] ;  /* 0x001e5000011a7983 */ /* 0x000ee80000300a00 */
[----:B------:R-:W3:Y:S02]  /*1d600*/  LDL.LU.64 R24, [R1+0x1e48] ;  /* 0x001e480001187983 */ /* 0x000ee40000300a00 */
[----:B---3--:R-:W-:-:S15]  /*1d610*/  HMMA.16816.F32.BF16 R24, R12, R4, R24 ;  /* 0x000000040c18723c */ /* 0x008fde0000041818 */
[----:B------:R-:W-:-:S08]  /*1d620*/  NOP ;  /* 0x0000000000007918 */ /* 0x000fd00000000000 */
[----:B------:R-:W-:Y:S04]  /*1d630*/  STL.64 [R1+0x1b0], R24 ;  /* 0x0001b01801007387 */ /* 0x000fe80000100a00 */
[----:B------:R0:W-:Y:S04]  /*1d640*/  STL.64 [R1+0x1b8], R26 ;  /* 0x0001b81a01007387 */ /* 0x0001e80000100a00 */
[----:B0-----:R-:W3:Y:S04]  /*1d650*/  LDL.LU.64 R26, [R1+0x1e40] ;  /* 0x001e4000011a7983 */ /* 0x001ee80000300a00 */
[----:B------:R-:W3:Y:S01]  /*1d660*/  LDL.LU.64 R24, [R1+0x1e38] ;  /* 0x001e380001187983 */ /* 0x000ee20000300a00 */
[----:B------:R-:W-:-:S02]  /*1d670*/  IMAD.MOV.U32 R19, RZ, RZ, R4 ;  /* 0x000000ffff137224 */ /* 0x000fc400078e0004 */
[----:B------:R-:W-:Y:S01]  /*1d680*/  IMAD.MOV.U32 R18, RZ, RZ, R5 ;  /* 0x000000ffff127224 */ /* 0x000fe200078e0005 */
[----:B------:R-:W2:Y:S04]  /*1d690*/  LDL.LU.64 R6, [R1+0x1e30] ;  /* 0x001e300001067983 */ /* 0x000ea80000300a00 */
[----:B------:R-:W2:Y:S04]  /*1d6a0*/  LDL.LU.64 R4, [R1+0x1e28] ;  /* 0x001e280001047983 */ /* 0x000ea80000300a00 */
[----:B------:R-:W-:Y:S01]  /*1d6b0*/  STL.64 [R1+0x1df0], R16 ;  /* 0x001df01001007387 */ /* 0x000fe20000100a00 */
[----:B---3--:R-:W-:Y:S03]  /*1d6c0*/  HMMA.16816.F32.BF16 R24, R12, R16, R24 ;  /* 0x000000100c18723c */ /* 0x008fe60000041818 */
[----:B------:R-:W3:-:S15]  /*1d6d0*/  LDL.LU.64 R12, [R1+0x580] ;  /* 0x00058000010c7983 */ /* 0x000ede0000300a00 */
[----:B------:R-:W-:-:S05]  /*1d6e0*/  NOP ;  /* 0x0000000000007918 */ /* 0x000fca0000000000 */
[----:B------:R-:W-:Y:S04]  /*1d6f0*/  STL.64 [R1+0x190], R24 ;  /* 0x0001901801007387 */ /* 0x000fe80000100a00 */
[----:B------:R-:W-:Y:S04]  /*1d700*/  STL.64 [R1+0x198], R26 ;  /* 0x0001981a01007387 */ /* 0x000fe80000100a00 */
[----:B------:R-:W4:Y:S04]  /*1d710*/  LDL.LU.64 R14, [R1+0x588] ;  /* 0x00058800010e7983 */ /* 0x000f280000300a00 */
[----:B----4-:R-:W-:Y:S04]  /*1d720*/  STL.64 [R1+0x1d90], R14 ;  /* 0x001d900e01007387 */ /* 0x010fe80000100a00 */
[----:B---3--:R0:W-:Y:S02]  /*1d730*/  STL.64 [R1+0x1d88], R12 ;  /* 0x001d880c01007387 */ /* 0x0081e40000100a00 */
[----:B0-----:R-:W-:-:S02]  /*1d740*/  IMAD.MOV.U32 R12, RZ, RZ, R19 ;  /* 0x000000ffff0c7224 */ /* 0x001fc400078e0013 */
[----:B------:R-:W-:-:S05]  /*1d750*/  IMAD.MOV.U32 R13, RZ, RZ, R18 ;  /* 0x000000ffff0d7224 */ /* 0x000fca00078e0012 */
[----:B------:R0:W-:Y:S04]  /*1d760*/  STL.64 [R1+0x1df8], R12 ;  /* 0x001df80c01007387 */ /* 0x0001e80000100a00 */
[----:B0-----:R-:W3:Y:S04]  /*1d770*/  LDL.LU.64 R12, [R1+0x710] ;  /* 0x00071000010c7983 */ /* 0x001ee80000300a00 */
[----:B------:R-:W4:Y:S04]  /*1d780*/  LDL.LU.64 R14, [R1+0x718] ;  /* 0x00071800010e7983 */ /* 0x000f280000300a00 */
[----:B----4-:R-:W-:Y:S04]  /*1d790*/  STL.64 [R1+0x1e08], R14 ;  /* 0x001e080e01007387 */ /* 0x010fe80000100a00 */
[----:B---3--:R0:W-:Y:S02]  /*1d7a0*/  STL.64 [R1+0x1e00], R12 ;  /* 0x001e000c01007387 */ /* 0x0081e40000100a00 */
[----:B0-----:R-:W-:-:S02]  /*1d7b0*/  IMAD.MOV.U32 R12, RZ, RZ, R11 ;  /* 0x000000ffff0c7224 */ /* 0x001fc400078e000b */
[----:B------:R-:W-:-:S05]  /*1d7c0*/  IMAD.MOV.U32 R13, RZ, RZ, R10 ;  /* 0x000000ffff0d7224 */ /* 0x000fca00078e000a */
[----:B------:R0:W-:Y:S04]  /*1d7d0*/  STL.64 [R1+0x1e20], R12 ;  /* 0x001e200c01007387 */ /* 0x0001e80000100a00 */
[----:B0-----:R-:W2:Y:S04]  /*1d7e0*/  LDL.LU.64 R12, [R1+0x730] ;  /* 0x00073000010c7983 */ /* 0x001ea80000300a00 */
[----:B------:R-:W2:Y:S04]  /*1d7f0*/  LDL.LU.64 R14, [R1+0x738] ;  /* 0x00073800010e7983 */ /* 0x000ea80000300a00 */
[----:B------:R-:W3:Y:S04]  /*1d800*/  LDL.LU.64 R16, [R1+0x700] ;  /* 0x0007000001107983 */ /* 0x000ee80000300a00 */
[----:B------:R-:W4:Y:S04]  /*1d810*/  LDL.LU.64 R18, [R1+0x708] ;  /* 0x0007080001127983 */ /* 0x000f280000300a00 */
[----:B----4-:R-:W-:Y:S04]  /*1d820*/  STL.64 [R1+0x1e18], R18 ;  /* 0x001e181201007387 */ /* 0x010fe80000100a00 */
[----:B---3--:R0:W-:Y:S04]  /*1d830*/  STL.64 [R1+0x1e10], R16 ;  /* 0x001e101001007387 */ /* 0x0081e80000100a00 */
[----:B0-----:R-:W3:Y:S04]  /*1d840*/  LDL.LU.64 R16, [R1+0x720] ;  /* 0x0007200001107983 */ /* 0x001ee80000300a00 */
[----:B------:R-:W3:Y:S04]  /*1d850*/  LDL.LU.64 R18, [R1+0x728] ;  /* 0x0007280001127983 */ /* 0x000ee80000300a00 */
[----:B------:R-:W4:Y:S04]  /*1d860*/  LDL.LU.64 R24, [R1+0x530] ;  /* 0x0005300001187983 */ /* 0x000f280000300a00 */
[----:B------:R-:W3:Y:S01]  /*1d870*/  LDL.LU.64 R26, [R1+0x538] ;  /* 0x00053800011a7983 */ /* 0x000ee20000300a00 */
[----:B--2---:R-:W-:Y:S03]  /*1d880*/  HMMA.16816.F32.BF16 R12, R4, R20, R12 ;  /* 0x00000014040c723c */ /* 0x004fe6000004180c */
[----:B---3--:R-:W-:Y:S04]  /*1d890*/  STL.64 [R1+0x1da0], R26 ;  /* 0x001da01a01007387 */ /* 0x008fe80000100a00 */
[----:B----4-:R0:W-:Y:S04]  /*1d8a0*/  STL.64 [R1+0x1d98], R24 ;  /* 0x001d981801007387 */ /* 0x0101e80000100a00 */
[----:B0-----:R-:W2:Y:S04]  /*1d8b0*/  LDL.LU.64 R24, [R1+0x5a0] ;  /* 0x0005a00001187983 */ /* 0x001ea80000300a00 */
[----:B------:R-:W3:Y:S04]  /*1d8c0*/  LDL.LU.64 R26, [R1+0x5a8] ;  /* 0x0005a800011a7983 */ /* 0x000ee80000300a00 */
[----:B---3--:R-:W-:Y:S04]  /*1d8d0*/  STL.64 [R1+0x1db0], R26 ;  /* 0x001db01a01007387 */ /* 0x008fe80000100a00 */
[----:B--2---:R0:W-:Y:S02]  /*1d8e0*/  STL.64 [R1+0x1da8], R24 ;  /* 0x001da81801007387 */ /* 0x0041e40000100a00 */
[----:B0-----:R-:W-:-:S02]  /*1d8f0*/  IMAD.MOV.U32 R24, RZ, RZ, R9 ;  /* 0x000000ffff187224 */ /* 0x001fc400078e0009 */
[----:B------:R-:W-:Y:S02]  /*1d900*/  IMAD.MOV.U32 R25, RZ, RZ, R8 ;  /* 0x000000ffff197224 */ /* 0x000fe400078e0008 */
[----:B------:R-:W2:Y:S04]  /*1d910*/  LDL.LU.64 R8, [R1+0x6d0] ;  /* 0x0006d00001087983 */ /* 0x000ea80000300a00 */
[----:B------:R-:W2:Y:S04]  /*1d920*/  LDL.LU.64 R10, [R1+0x6d8] ;  /* 0x0006d800010a7983 */ /* 0x000ea80000300a00 */
[----:B------:R0:W-:Y:S04]  /*1d930*/  STL.64 [R1+0x240], R12 ;  /* 0x0002400c01007387 */ /* 0x0001e80000100a00 */
[----:B------:R1:W-:Y:S04]  /*1d940*/  STL.64 [R1+0x248], R14 ;  /* 0x0002480e01007387 */ /* 0x0003e80000100a00 */
[----:B0-----:R-:W1:Y:S02]  /*1d950*/  LDL.LU.64 R12, [R1+0x1e20] ;  /* 0x001e2000010c7983 */ /* 0x001e640000300a00 */
[----:B-1----:R-:W-:Y:S02]  /*1d960*/  HMMA.16816.F32.BF16 R12, R4, R12, R16 ;  /* 0x0000000c040c723c */ /* 0x002fe40000041810 */
[----:B------:R-:W3:Y:S04]  /*1d970*/  LDL.LU.64 R18, [R1+0x1e18] ;  /* 0x001e180001127983 */ /* 0x000ee80000300a00 */
[----:B------:R-:W3:-:S15]  /*1d980*/  LDL.LU.64 R16, [R1+0x1e10] ;  /* 0x001e100001107983 */ /* 0x000ede0000300a00 */
[----:B------:R-:W-:-:S02]  /*1d990*/  NOP ;  /* 0x0000000000007918 */ /* 0x000fc40000000000 */
[----:B------:R-:W-:Y:S04]  /*1d9a0*/  STL.64 [R1+0x230], R12 ;  /* 0x0002300c01007387 */ /* 0x000fe80000100a00 */
[----:B------:R0:W-:Y:S04]  /*1d9b0*/  STL.64 [R1+0x238], R14 ;  /* 0x0002380e01007387 */ /* 0x0001e80000100a00 */
[----:B0-----:R-:W4:Y:S04]  /*1d9c0*/  LDL.LU.64 R14, [R1+0x1e08] ;  /* 0x001e0800010e7983 */ /* 0x001f280000300a00 */
[----:B------:R-:W4:Y:S02]  /*1d9d0*/  LDL.LU.64 R12, [R1+0x1e00] ;  /* 0x001e0000010c7983 */ /* 0x000f240000300a00 */
[----:B----4-:R-:W-:-:S15]  /*1d9e0*/  HMMA.16816.F32.BF16 R12, R4, R24, R12 ;  /* 0x00000018040c723c */ /* 0x010fde000004180c */
[----:B------:R-:W-:-:S08]  /*1d9f0*/  NOP ;  /* 0x0000000000007918 */ /* 0x000fd00000000000 */
[----:B------:R0:W-:Y:S04]  /*1da00*/  STL.64 [R1+0x220], R12 ;  /* 0x0002200c01007387 */ /* 0x0001e80000100a00 */
[----:B------:R-:W-:Y:S04]  /*1da10*/  STL.64 [R1+0x228], R14 ;  /* 0x0002280e01007387 */ /* 0x000fe80000100a00 */
[----:B0-----:R-:W3:Y:S04]  /*1da20*/  LDL.LU.64 R12, [R1+0x1df8] ;  /* 0x001df800010c7983 */ /* 0x001ee80000300a00 */
[----:B------:R0:W-:Y:S04]  /*1da30*/  STL.64 [R1+0x1dc0], R24 ;  /* 0x001dc01801007387 */ /* 0x0001e80000100a00 */
[----:B0-----:R-:W4:Y:S01]  /*1da40*/  LDL.LU.64 R24, [R1+0x50] ;  /* 0x0000500001187983 */ /* 0x001f220000300a00 */
[----:B---3--:R-:W-:Y:S03]  /*1da50*/  HMMA.16816.F32.BF16 R16, R4, R12, R16 ;  /* 0x0000000c0410723c */ /* 0x008fe60000041810 */
[----:B----4-:R0:W-:Y:S04]  /*1da60*/  STL.64 [R1+0x1dd8], R24 ;  /* 0x001dd81801007387 */ /* 0x0101e80000100a00 */
[----:B0-----:R-:W3:Y:S04]  /*1da70*/  LDL.LU.64 R24, [R1+0x5e0] ;  /* 0x0005e00001187983 */ /* 0x001ee80000300a00 */
[----:B------:R-:W3:-:S12]  /*1da80*/  LDL.LU.64 R26, [R1+0x5e8] ;  /* 0x0005e800011a7983 */ /* 0x000ed80000300a00 */
[----:B------:R0:W-:Y:S04]  /*1da90*/  STL.64 [R1+0x210], R16 ;  /* 0x0002101001007387 */ /* 0x0001e80000100a00 */
[----:B------:R-:W-:Y:S04]  /*1daa0*/  STL.64 [R1+0x218], R18 ;  /* 0x0002181201007387 */ /* 0x000fe80000100a00 */
[----:B0-----:R-:W2:Y:S04]  /*1dab0*/  LDL.LU.64 R16, [R1+0x1df0] ;  /* 0x001df00001107983 */ /* 0x001ea80000300a00 */
[----:B------:R0:W-:Y:S04]  /*1dac0*/  STL.64 [R1+0x1db8], R12 ;  /* 0x001db80c01007387 */ /* 0x0001e80000100a00 */
[----:B0-----:R-:W4:Y:S04]  /*1dad0*/  LDL.LU.64 R12, [R1+0x5b0] ;  /* 0x0005b000010c7983 */ /* 0x001f280000300a00 */
[----:B------:R-:W3:Y:S01]  /*1dae0*/  LDL.LU.64 R14, [R1+0x5b8] ;  /* 0x0005b800010e7983 */ /* 0x000ee20000300a00 */
[----:B--2---:R-:W-:Y:S03]  /*1daf0*/  HMMA.16816.F32.BF16 R4, R4, R16, R8 ;  /* 0x000000100404723c */ /* 0x004fe60000041808 */
[----:B---3--:R-:W-:Y:S04]  /*1db00*/  STL.64 [R1+0x1dd0], R14 ;  /* 0x001dd00e01007387 */ /* 0x008fe80000100a00 */
[----:B----4-:R0:W-:Y:S04]  /*1db10*/  STL.64 [R1+0x1dc8], R12 ;  /* 0x001dc80c01007387 */ /* 0x0101e80000100a00 */
[----:B0-----:R-:W2:Y:S04]  /*1db20*/  LDL.LU.64 R12, [R1+0x5c0] ;  /* 0x0005c000010c7983 */ /* 0x001ea80000300a00 */
[----:B------:R-:W2:Y:S04]  /*1db30*/  LDL.LU.64 R14, [R1+0x5c8] ;  /* 0x0005c800010e7983 */ /* 0x000ea80000300a00 */
[----:B------:R-:W3:Y:S04]  /*1db40*/  LDL.LU.64 R10, [R1+0x1de8] ;  /* 0x001de800010a7983 */ /* 0x000ee80000300a00 */
[----:B------:R-:W3:Y:S04]  /*1db50*/  LDL.LU.64 R8, [R1+0x1de0] ;  /* 0x001de00001087983 */ /* 0x000ee80000300a00 */
[----:B------:R-:W-:Y:S01]  /*1db60*/  STL.64 [R1+0x1a0], R4 ;  /* 0x0001a00401007387 */ /* 0x000fe20000100a00 */
[----:B------:R-:W-:-:S02]  /*1db70*/  IMAD.MOV.U32 R23, RZ, RZ, R16 ;  /* 0x000000ffff177224 */ /* 0x000fc400078e0010 */
[----:B------:R-:W-:Y:S01]  /*1db80*/  IMAD.MOV.U32 R22, RZ, RZ, R17 ;  /* 0x000000ffff167224 */ /* 0x000fe200078e0011 */
[----:B------:R-:W-:Y:S04]  /*1db90*/  STL.64 [R1+0x1a8], R6 ;  /* 0x0001a80601007387 */ /* 0x000fe80000100a00 */
[----:B------:R-:W4:Y:S04]  /*1dba0*/  LDL.LU.64 R16, [R1+0x520] ;  /* 0x0005200001107983 */ /* 0x000f280000300a00 */
[----:B------:R-:W4:Y:S01]  /*1dbb0*/  LDL.LU.64 R18, [R1+0x528] ;  /* 0x0005280001127983 */ /* 0x000f220000300a00 */
[----:B---3--:R-:W-:-:S15]  /*1dbc0*/  HMMA.16816.F32.BF16 R24, R8, R20, R24 ;  /* 0x000000140818723c */ /* 0x008fde0000041818 */
[----:B------:R-:W-:-:S08]  /*1dbd0*/  NOP ;  /* 0x0000000000007918 */ /* 0x000fd00000000000 */
[----:B------:R0:W-:Y:S04]  /*1dbe0*/  STL.64 [R1+0x390], R24 ;  /* 0x0003901801007387 */ /* 0x0001e80000100a00 */
[----:B------:R-:W-:Y:S04]  /*1dbf0*/  STL.64 [R1+0x398], R26 ;  /* 0x0003981a01007387 */ /* 0x000fe80000100a00 */
[----:B0-----:R-:W2:Y:S02]  /*1dc00*/  LDL.LU.64 R24, [R1+0x1dd8] ;  /* 0x001dd80001187983 */ /* 0x001ea40000300a00 */
[----:B--2---:R-:W-:Y:S06]  /*1dc10*/  HMMA.16816.F32.BF16 R12, R8, R24, R12 ;  /* 0x00000018080c723c */ /* 0x004fec000004180c */
[----:B------:R-:W-:-:S02]  /*1dc20*/  IMAD.MOV.U32 R7, RZ, RZ, R24 ;  /* 0x000000ffff077224 */ /* 0x000fc400078e0018 */
[----:B------:R-:W-:-:S15]  /*1dc30*/  IMAD.MOV.U32 R6, RZ, RZ, R25 ;  /* 0x000000ffff067224 */ /* 0x000fde00078e0019 */
[----:B------:R-:W-:Y:S04]  /*1dc40*/  STL.64 [R1+0x380], R12 ;  /* 0x0003800c01007387 */ /* 0x000fe80000100a00 */
[----:B------:R0:W-:Y:S04]  /*1dc50*/  STL.64 [R1+0x388], R14 ;  /* 0x0003880e01007387 */ /* 0x0001e80000100a00 */
[----:B0-----:R-:W2:Y:S04]  /*1dc60*/  LDL.LU.64 R14, [R1+0x1dd0] ;  /* 0x001dd000010e7983 */ /* 0x001ea80000300a00 */
[----:B------:R-:W2:Y:S04]  /*1dc70*/  LDL.LU.64 R12, [R1+0x1dc8] ;  /* 0x001dc800010c7983 */ /* 0x000ea80000300a00 */
[----:B------:R-:W2:Y:S02]  /*1dc80*/  LDL.LU.64 R24, [R1+0x1dc0] ;  /* 0x001dc00001187983 */ /* 0x000ea40000300a00 */
[----:B--2---:R-:W-:Y:S02]  /*1dc90*/  HMMA.16816.F32.BF16 R24, R8, R24, R12 ;  /* 0x000000180818723c */ /* 0x004fe4000004180c */
[----:B------:R-:W2:-:S15]  /*1dca0*/  LDL.LU.64 R12, [R1+0x1db8] ;  /* 0x001db800010c7983 */ /* 0x000e9e0000300a00 */
[----:B------:R-:W-:-:S06]  /*1dcb0*/  NOP ;  /* 0x0000000000007918 */ /* 0x000fcc0000000000 */
        /* <DEDUP_REMOVED lines=8> */
[----:B------:R-:W-:Y:S04]  /*1dd40*/  STL.64 [R1+0x360], R12 ;  /* 0x0003600c01007387 */ /* 0x000fe80000100a00 */
[----:B------:R0:W-:Y:S04]  /*1dd50*/  STL.64 [R1+0x368], R14 ;  /* 0x0003680e01007387 */ /* 0x0001e80000100a00 */
[----:B0-----:R-:W3:Y:S04]  /*1dd60*/  LDL.LU.64 R14, [R1+0x1d90] ;  /* 0x001d9000010e7983 */ /* 0x001ee80000300a00 */
[----:B------:R-:W3:Y:S01]  /*1dd70*/  LDL.LU.64 R12, [R1+0x1d88] ;  /* 0x001d8800010c7983 */ /* 0x000ee20000300a00 */
[----:B------:R-:W-:-:S02]  /*1dd80*/  IMAD.MOV.U32 R4, RZ, RZ, R23 ;  /* 0x000000ffff047224 */ /* 0x000fc400078e0017 */
[----:B------:R-:W-:-:S07]  /*1dd90*/  IMAD.MOV.U32 R5, RZ, RZ, R22 ;  /* 0x000000ffff057224 */ /* 0x000fce00078e0016 */
[----:B---3--:R-:W-:Y:S01]  /*1dda0*/  HMMA.16816.F32.BF16 R8, R8, R4, R12 ;  /* 0x000000040808723c */ /* 0x008fe2000004180c */
[----:B------:R-:W2:Y:S04]  /*1ddb0*/  LDL.LU.64 R14, [R1+0x1d80] ;  /* 0x001d8000010e7983 */ /* 0x000ea80000300a00 */
[----:B------:R-:W2:-:S15]  /*1ddc0*/  LDL.LU.64 R12, [R1+0x1d78] ;  /* 0x001d7800010c7983 */ /* 0x000e9e0000300a00 */
[----:B------:R-:W-:-:S03]  /*1ddd0*/  NOP ;  /* 0x0000000000007918 */ /* 0x000fc60000000000 */
[----:B------:R0:W-:Y:S02]  /*1dde0*/  STL.64 [R1+0x340], R8 ;  /* 0x0003400801007387 */ /* 0x0001e40000100a00 */
[----:B0-----:R-:W-:Y:S02]  /*1ddf0*/  IMAD.MOV.U32 R8, RZ, RZ, R7 ;  /* 0x000000ffff087224 */ /* 0x001fe400078e0007 */
[----:B------:R-:W-:Y:S01]  /*1de00*/  IMAD.MOV.U32 R9, RZ, RZ, R6 ;  /* 0x000000ffff097224 */ /* 0x000fe200078e0006 */
[----:B------:R-:W-:Y:S01]  /*1de10*/  STL.64 [R1+0x348], R10 ;  /* 0x0003480a01007387 */ /* 0x000fe20000100a00 */
[----:B------:R-:W-:Y:S02]  /*1de20*/  IMAD.MOV.U32 R6, RZ, RZ, R20 ;  /* 0x000000ffff067224 */ /* 0x000fe400078e0014 */
[----:B------:R-:W-:Y:S01]  /*1de30*/  IMAD.MOV.U32 R29, RZ, RZ, R21 ;  /* 0x000000ffff1d7224 */ /* 0x000fe200078e0015 */
[C---:B--2---:R-:W-:Y:S06]  /*1de40*/  HMMA.16816.F32.BF16 R24, R12.reuse, R20, R24 ;  /* 0x000000140c18723c */ /* 0x044fec0000041818 */
[----:B----4-:R-:W-:-:S15]  /*1de50*/  HMMA.16816.F32.BF16 R16, R12, R8, R16 ;  /* 0x000000080c10723c */ /* 0x010fde0000041810 */
[----:B------:R-:W-:-:S02]  /*1de60*/  NOP ;  /* 0x0000000000007918 */ /* 0x000fc40000000000 */
[----:B------:R-:W-:Y:S04]  /*1de70*/  STL.64 [R1+0x530], R24 ;  /* 0x0005301801007387 */ /* 0x000fe80000100a00 */
[----:B------:R-:W-:Y:S04]  /*1de80*/  STL.64 [R1+0x538], R26 ;  /* 0x0005381a01007387 */ /* 0x000fe80000100a00 */
[----:B------:R-:W2:Y:S04]  /*1de90*/  LDL.LU.64 R20, [R1+0x4f0] ;  /* 0x0004f00001147983 */ /* 0x000ea80000300a00 */
[----:B------:R-:W2:Y:S04]  /*1dea0*/  LDL.LU.64 R22, [R1+0x4f8] ;  /* 0x0004f80001167983 */ /* 0x000ea80000300a00 */
[----:B------:R-:W-:Y:S04]  /*1deb0*/  STL [R1+0x1d70], R6 ;  /* 0x001d700601007387 */ /* 0x000fe80000100800 */
[----:B------:R0:W-:Y:S04]  /*1dec0*/  STL.64 [R1+0x1d68], R4 ;  /* 0x001d680401007387 */ /* 0x0001e80000100a00 */
[----:B0-----:R-:W2:Y:S04]  /*1ded0*/  LDL.64 R4, [R1+0x40] ;  /* 0x0000400001047983 */ /* 0x001ea80000100a00 */
[----:B------:R0:W-:Y:S04]  /*1dee0*/  STL.64 [R1+0x520], R16 ;  /* 0x0005201001007387 */ /* 0x0001e80000100a00 */
[----:B------:R1:W-:Y:S04]  /*1def0*/  STL [R1+0x528], R18 ;  /* 0x0005281201007387 */ /* 0x0003e80000100800 */
[----:B------:R-:W3:Y:S04]  /*1df00*/  LDL.LU.64 R24, [R1+0x4e0] ;  /* 0x0004e00001187983 */ /* 0x000ee80000300a00 */
[----:B------:R-:W3:Y:S04]  /*1df10*/  LDL.LU.64 R26, [R1+0x4e8] ;  /* 0x0004e800011a7983 */ /* 0x000ee80000300a00 */
[----:B------:R-:W-:Y:S04]  /*1df20*/  STL.64 [R1+0x1d50], R8 ;  /* 0x001d500801007387 */ /* 0x000fe80000100a00 */
[----:B0-----:R-:W4:Y:S04]  /*1df30*/  LDL.LU R16, [R1] ;  /* 0x0000000001107983 */ /* 0x001f280000300800 */
[----:B------:R-:W4:Y:S01]  /*1df40*/  LDL.LU R17, [R1+0x4] ;  /* 0x0000040001117983 */ /* 0x000f220000300800 */
[----:B------:R-:W-:-:S02]  /*1df50*/  IMAD.MOV.U32 R28, RZ, RZ, R19 ;  /* 0x000000ffff1c7224 */ /* 0x000fc400078e0013 */
[----:B-1----:R-:W-:Y:S02]  /*1df60*/  IMAD.MOV.U32 R18, RZ, RZ, R3 ;  /* 0x000000ffff127224 */ /* 0x002fe400078e0003 */
[----:B------:R-:W-:-:S05]  /*1df70*/  IMAD.MOV.U32 R19, RZ, RZ, R0 ;  /* 0x000000ffff137224 */ /* 0x000fca00078e0000 */
[----:B------:R-:W-:Y:S04]  /*1df80*/  STL.64 [R1+0x1d60], R18 ;  /* 0x001d601201007387 */ /* 0x000fe80000100a00 */
[----:B----4-:R0:W-:Y:S04]  /*1df90*/  STL.64 [R1+0x1d58], R16 ;  /* 0x001d581001007387 */ /* 0x0101e80000100a00 */
[----:B0-----:R-:W3:Y:S01]  /*1dfa0*/  LDL.64 R16, [R1+0x30] ;  /* 0x0000300001107983 */ /* 0x001ee20000100a00 */
[----:B--2---:R-:W-:Y:S03]  /*1dfb0*/  HMMA.16816.F32.BF16 R8, R12, R4, R20 ;  /* 0x000000040c08723c */ /* 0x004fe60000041814 */
[----:B------:R-:W-:Y:S03]  /*1dfc0*/  STL [R1+0x1508], R28 ;  /* 0x0015081c01007387 */ /* 0x000fe60000100800 */
[----:B------:R-:W-:Y:S01]  /*1dfd0*/  IMAD.MOV.U32 R7, RZ, RZ, R5 ;  /* 0x000000ffff077224 */ /* 0x000fe200078e0005 */
[----:B------:R-:W2:Y:S01]  /*1dfe0*/  LDL.LU R6, [R1+0x1d70] ;  /* 0x001d700001067983 */ /* 0x000ea20000300800 */
[----:B------:R-:W-:-:S03]  /*1dff0*/  IMAD.MOV.U32 R20, RZ, RZ, R4 ;  /* 0x000000ffff147224 */ /* 0x000fc600078e0004 */
[----:B------:R-:W4:-:S12]  /*1e000*/  LDL.LU.64 R4, [R1+0x1d68] ;  /* 0x001d680001047983 */ /* 0x000f180000300a00 */
[----:B------:R0:W-:Y:S01]  /*1e010*/  STL.64 [R1+0x8d0], R8 ;  /* 0x0008d00801007387 */ /* 0x0001e20000100a00 */
[----:B------:R-:W-:Y:S02]  /*1e020*/  IMAD.MOV.U32 R3, RZ, RZ, R10 ;  /* 0x000000ffff037224 */ /* 0x000fe400078e000a */
[----:B------:R-:W-:Y:S01]  /*1e030*/  IMAD.MOV.U32 R0, RZ, RZ, R11 ;  /* 0x000000ffff007224 */ /* 0x000fe200078e000b */
[----:B0-----:R-:W4:Y:S04]  /*1e040*/  LDL.LU.64 R8, [R1+0x4d0] ;  /* 0x0004d00001087983 */ /* 0x001f280000300a00 */
[----:B------:R-:W4:Y:S04]  /*1e050*/  LDL.LU.64 R10, [R1+0x4d8] ;  /* 0x0004d800010a7983 */ /* 0x000f280000300a00 */
[----:B------:R-:W-:Y:S04]  /*1e060*/  STL [R1+0x1704], R0 ;  /* 0x0017040001007387 */ /* 0x000fe80000100800 */
[----:B------:R0:W-:Y:S04]  /*1e070*/  STL [R1+0x1700], R3 ;  /* 0x0017000301007387 */ /* 0x0001e80000100800 */
[----:B------:R-:W2:Y:S01]  /*1e080*/  LDL.LU.64 R18, [R1+0x1d60] ;  /* 0x001d600001127983 */ /* 0x000ea20000300a00 */
[----:B---3--:R-:W-:Y:S06]  /*1e090*/  HMMA.16816.F32.BF16 R24, R12, R16, R24 ;  /* 0x000000100c18723c */ /* 0x008fec0000041818 */
[----:B0-----:R-:W-:-:S02]  /*1e0a0*/  IMAD.MOV.U32 R3, RZ, RZ, R16 ;  /* 0x000000ffff037224 */ /* 0x001fc400078e0010 */
[----:B------:R-:W-:Y:S02]  /*1e0b0*/  IMAD.MOV.U32 R0, RZ, RZ, R17 ;  /* 0x000000ffff007224 */ /* 0x000fe400078e0011 */
[----:B------:R-:W3:-:S13]  /*1e0c0*/  LDL.LU.64 R16, [R1+0x1d58] ;  /* 0x001d580001107983 */ /* 0x000eda0000300a00 */
[----:B------:R0:W-:Y:S04]  /*1e0d0*/  STL.64 [R1+0x8b0], R24 ;  /* 0x0008b01801007387 */ /* 0x0001e80000100a00 */
[----:B------:R1:W-:Y:S01]  /*1e0e0*/  STL [R1+0x8b8], R26 ;  /* 0x0008b81a01007387 */ /* 0x0003e20000100800 */
[----:B------:R-:W-:-:S03]  /*1e0f0*/  IMAD.MOV.U32 R28, RZ, RZ, R27 ;  /* 0x000000ffff1c7224 */ /* 0x000fc600078e001b */
[----:B0-----:R-:W2:Y:S04]  /*1e100*/  LDL.LU.64 R24, [R1+0x810] ;  /* 0x0008100001187983 */ /* 0x001ea80000300a00 */
[----:B-1----:R-:W3:Y:S01]  /*1e110*/  LDL.LU.64 R26, [R1+0x818] ;  /* 0x00081800011a7983 */ /* 0x002ee20000300a00 */
[----:B----4-:R-:W-:Y:S03]  /*1e120*/  HMMA.16816.F32.BF16 R12, R12, R4, R8 ;  /* 0x000000040c0c723c */ /* 0x010fe60000041808 */
[----:B---3--:R-:W-:Y:S04]  /*1e130*/  STL.64 [R1+0x1cd8], R26 ;  /* 0x001cd81a01007387 */ /* 0x008fe80000100a00 */
[----:B--2---:R0:W-:Y:S02]  /*1e140*/  STL.64 [R1+0x1cd0], R24 ;  /* 0x001cd01801007387 */ /* 0x0041e40000100a00 */
[----:B0-----:R-:W-:-:S02]  /*1e150*/  IMAD.MOV.U32 R24, RZ, RZ, R20 ;  /* 0x000000ffff187224 */ /* 0x001fc400078e0014 */
[----:B------:R-:W-:-:S05]  /*1e160*/  IMAD.MOV.U32 R25, RZ, RZ, R7 ;  /* 0x000000ffff197224 */ /* 0x000fca00078e0007 */
[----:B------:R0:W-:Y:S04]  /*1e170*/  STL.64 [R1+0x1d48], R24 ;  /* 0x001d481801007387 */ /* 0x0001e80000100a00 */
[----:B------:R1:W-:Y:S04]  /*1e180*/  STL [R1+0x1708], R28 ;  /* 0x0017081c01007387 */ /* 0x0003e80000100800 */
[----:B------:R-:W2:Y:S04]  /*1e190*/  LDL.LU.64 R8, [R1+0x8e0] ;  /* 0x0008e00001087983 */ /* 0x000ea80000300a00 */
[----:B------:R-:W2:Y:S04]  /*1e1a0*/  LDL.LU.64 R10, [R1+0x8e8] ;  /* 0x0008e800010a7983 */ /* 0x000ea80000300a00 */
[----:B------:R-:W-:Y:S04]  /*1e1b0*/  STL.64 [R1+0x880], R12 ;  /* 0x0008800c01007387 */ /* 0x000fe80000100a00 */
[----:B------:R-:W-:Y:S04]  /*1e1c0*/  STL.64 [R1+0x888], R14 ;  /* 0x0008880e01007387 */ /* 0x000fe80000100a00 */
[----:B0-----:R-:W3:Y:S04]  /*1e1d0*/  LDL.LU.64 R24, [R1+0x8c0] ;  /* 0x0008c00001187983 */ /* 0x001ee80000300a00 */
[----:B------:R-:W3:Y:S04]  /*1e1e0*/  LDL.LU.64 R26, [R1+0x8c8] ;  /* 0x0008c800011a7983 */ /* 0x000ee80000300a00 */
[----:B------:R0:W-:Y:S01]  /*1e1f0*/  STL.64 [R1+0x1d30], R4 ;  /* 0x001d300401007387 */ /* 0x0001e20000100a00 */
[----:B-1----:R-:W-:-:S03]  /*1e200*/  IMAD.MOV.U32 R28, RZ, RZ, R6 ;  /* 0x000000ffff1c7224 */ /* 0x002fc600078e0006 */
[----:B0-----:R-:W4:Y:S04]  /*1e210*/  LDL.LU.64 R4, [R1+0x890] ;  /* 0x0008900001047983 */ /* 0x001f280000300a00 */
[----:B------:R-:W2:Y:S04]  /*1e220*/  LDL.LU.64 R6, [R1+0x898] ;  /* 0x0008980001067983 */ /* 0x000ea80000300a00 */
[----:B--2---:R-:W-:Y:S04]  /*1e230*/  STL.64 [R1+0x1d40], R6 ;  /* 0x001d400601007387 */ /* 0x004fe80000100a00 */
[----:B----4-:R0:W-:Y:S04]  /*1e240*/  STL.64 [R1+0x1d38], R4 ;  /* 0x001d380401007387 */ /* 0x0101e80000100a00 */
[----:B0-----:R-:W2:Y:S04]  /*1e250*/  LDL.LU.64 R4, [R1+0x8a0] ;  /* 0x0008a00001047983 */ /* 0x001ea80000300a00 */
[----:B------:R-:W2:Y:S04]  /*1e260*/  LDL.LU.64 R6, [R1+0x8a8] ;  /* 0x0008a80001067983 */ /* 0x000ea80000300a00 */
[----:B------:R-:W4:Y:S04]  /*1e270*/  LDL.LU.64 R20, [R1+0x820] ;  /* 0x0008200001147983 */ /* 0x000f280000300a00 */
[----:B------:R-:W3:Y:S04]  /*1e280*/  LDL.LU.64 R22, [R1+0x828] ;  /* 0x0008280001167983 */ /* 0x000ee80000300a00 */
[----:B---3--:R-:W-:Y:S04]  /*1e290*/  STL.64 [R1+0x1ce8], R22 ;  /* 0x001ce81601007387 */ /* 0x008fe80000100a00 */
[----:B----4-:R0:W-:Y:S04]  /*1e2a0*/  STL.64 [R1+0x1ce0], R20 ;  /* 0x001ce01401007387 */ /* 0x0101e80000100a00 */
[----:B0-----:R-:W3:Y:S04]  /*1e2b0*/  LDL.LU.64 R20, [R1+0x830] ;  /* 0x0008300001147983 */ /* 0x001ee80000300a00 */
[----:B------:R-:W4:Y:S04]  /*1e2c0*/  LDL.LU.64 R22, [R1+0x838] ;  /* 0x0008380001167983 */ /* 0x000f280000300a00 */
[----:B----4-:R-:W-:Y:S04]  /*1e2d0*/  STL.64 [R1+0x1cf8], R22 ;  /* 0x001cf81601007387 */ /* 0x010fe80000100a00 */
[----:B---3--:R0:W-:Y:S04]  /*1e2e0*/  STL.64 [R1+0x1cf0], R20 ;  /* 0x001cf01401007387 */ /* 0x0081e80000100a00 */
[----:B0-----:R-:W3:Y:S04]  /*1e2f0*/  LDL.LU.64 R20, [R1+0x840] ;  /* 0x0008400001147983 */ /* 0x001ee80000300a00 */
[----:B------:R-:W4:Y:S04]  /*1e300*/  LDL.LU.64 R22, [R1+0x848] ;  /* 0x0008480001167983 */ /* 0x000f280000300a00 */
[----:B----4-:R-:W-:Y:S04]  /*1e310*/  STL.64 [R1+0x1d08], R22 ;  /* 0x001d081601007387 */ /* 0x010fe80000100a00 */
[----:B---3--:R0:W-:Y:S02]  /*1e320*/  STL.64 [R1+0x1d00], R20 ;  /* 0x001d001401007387 */ /* 0x0081e40000100a00 */
[----:B0-----:R-:W-:-:S02]  /*1e330*/  IMAD.MOV.U32 R20, RZ, RZ, R28 ;  /* 0x000000ffff147224 */ /* 0x001fc400078e001c */
[----:B------:R-:W-:-:S07]  /*1e340*/  IMAD.MOV.U32 R21, RZ, RZ, R29 ;  /* 0x000000ffff157224 */ /* 0x000fce00078e001d */
[----:B------:R-:W-:-:S15]  /*1e350*/  HMMA.16816.F32.BF16 R8, R16, R20, R8 ;  /* 0x000000141008723c */ /* 0x000fde0000041808 */
[----:B------:R-:W-:-:S08]  /*1e360*/  NOP ;  /* 0x0000000000007918 */ /* 0x000fd00000000000 */
[----:B------:R0:W-:Y:S04]  /*1e370*/  STL.64 [R1+0x140], R8 ;  /* 0x0001400801007387 */ /* 0x0001e80000100a00 */
[----:B------:R-:W-:Y:S04]  /*1e380*/  STL.64 [R1+0x148], R10 ;  /* 0x0001480a01007387 */ /* 0x000fe80000100a00 */
[----:B0-----:R-:W3:Y:S04]  /*1e390*/  LDL.LU.64 R8, [R1+0x1d50] ;  /* 0x001d500001087983 */ /* 0x001ee80000300a00 */
[----:B------:R0:W-:Y:S04]  /*1e3a0*/  STL.64 [R1+0x1d28], R20 ;  /* 0x001d281401007387 */ /* 0x0001e80000100a00 */
[----:B0-----:R-:W4:Y:S04]  /*1e3b0*/  LDL.LU.64 R20, [R1+0x870] ;  /* 0x0008700001147983 */ /* 0x001f280000300a00 */
[----:B------:R-:W4:Y:S01]  /*1e3c0*/  LDL.LU.64 R22, [R1+0x878] ;  /* 0x0008780001167983 */ /* 0x000f220000300a00 */
[----:B---3--:R-:W-:-:S15]  /*1e3d0*/  HMMA.16816.F32.BF16 R24, R16, R8, R24 ;  /* 0x000000081018723c */ /* 0x008fde0000041818 */
[----:B------:R-:W-:-:S08]  /*1e3e0*/  NOP ;  /* 0x0000000000007918 */ /* 0x000fd00000000000 */
[----:B------:R0:W-:Y:S04]  /*1e3f0*/  STL.64 [R1+0x130], R24 ;  /* 0x0001301801007387 */ /* 0x0001e80000100a00 */
[----:B------:R-:W-:Y:S04]  /*1e400*/  STL.64 [R1+0x138], R26 ;  /* 0x0001381a01007387 */ /* 0x000fe80000100a00 */
[----:B0-----:R-:W2:Y:S04]  /*1e410*/  LDL.LU.64 R24, [R1+0x1d48] ;  /* 0x001d480001187983 */ /* 0x001ea80000300a00 */
[----:B------:R0:W-:Y:S04]  /*1e420*/  STL.64 [R1+0x1d10], R8 ;  /* 0x001d100801007387 */ /* 0x0001e80000100a00 */
[----:B0-----:R-:W3:Y:S04]  /*1e430*/  LDL.LU.64 R8, [R1+0x850] ;  /* 0x0008500001087983 */ /* 0x001ee80000300a00 */
[----:B------:R-:W3:Y:S01]  /*1e440*/  LDL.LU.64 R10, [R1+0x858] ;  /* 0x00085800010a7983 */ /* 0x000ee20000300a00 */
[----:B--2---:R-:W-:-:S15]  /*1e450*/  HMMA.16816.F32.BF16 R4, R16, R24, R4 ;  /* 0x000000181004723c */ /* 0x004fde0000041804 */
[----:B------:R-:W-:-:S08]  /*1e460*/  NOP ;  /* 0x0000000000007918 */ /* 0x000fd00000000000 */
[----:B------:R-:W-:Y:S04]  /*1e470*/  STL.64 [R1+0x120], R4 ;  /* 0x0001200401007387 */ /* 0x000fe80000100a00 */
[----:B------:R0:W-:Y:S04]  /*1e480*/  STL.64 [R1+0x128], R6 ;  /* 0x0001280601007387 */ /* 0x0001e80000100a00 */
[----:B0-----:R-:W2:Y:S04]  /*1e490*/  LDL.LU.64 R6, [R1+0x1d40] ;  /* 0x001d400001067983 */ /* 0x001ea80000300a00 */
[----:B------:R-:W2:Y:S01]  /*1e4a0*/  LDL.LU.64 R4, [R1+0x1d38] ;  /* 0x001d380001047983 */ /* 0x000ea20000300a00 */
[----:B------:R-:W-:-:S02]  /*1e4b0*/  IMAD.MOV.U32 R12, RZ, RZ, R3 ;  /* 0x000000ffff0c7224 */ /* 0x000fc400078e0003 */
[----:B------:R-:W-:-:S07]  /*1e4c0*/  IMAD.MOV.U32 R13, RZ, RZ, R0 ;  /* 0x000000ffff0d7224 */ /* 0x000fce00078e0000 */
[----:B--2---:R-:W-:-:S15]  /*1e4d0*/  HMMA.16816.F32.BF16 R4, R16, R12, R4 ;  /* 0x0000000c1004723c */ /* 0x004fde0000041804 */
[----:B------:R-:W-:-:S08]  /*1e4e0*/  NOP ;  /* 0x0000000000007918 */ /* 0x000fd00000000000 */
[----:B------:R0:W-:Y:S04]  /*1e4f0*/  STL.64 [R1+0x10], R4 ;  /* 0x0000100401007387 */ /* 0x0001e80000100a00 */
[----:B------:R-:W-:Y:S04]  /*1e500*/  STL [R1+0x18], R6 ;  /* 0x0000180601007387 */ /* 0x000fe80000100800 */
[----:B0-----:R-:W4:Y:S01]  /*1e510*/  LDL.LU.64 R4, [R1+0x1d30] ;  /* 0x001d300001047983 */ /* 0x001f220000300a00 */
[----:B------:R-:W-:-:S05]  /*1e520*/  IMAD.MOV.U32 R3, RZ, RZ, R7 ;  /* 0x000000ffff037224 */ /* 0x000fca00078e0007 */
[----:B------:R-:W-:Y:S01]  /*1e530*/  STL [R1+0x1b28], R3 ;  /* 0x001b280301007387 */ /* 0x000fe20000100800 */
[----:B----4-:R-:W-:Y:S03]  /*1e540*/  HMMA.16816.F32.BF16 R16, R16, R4, R20 ;  /* 0x000000041010723c */ /* 0x010fe60000041814 */
[----:B------:R-:W3:-:S15]  /*1e550*/  LDL.LU.64 R20, [R1+0x1d28] ;  /* 0x001d280001147983 */ /* 0x000ede0000300a00 */
[----:B------:R-:W-:-:S05]  /*1e560*/  NOP ;  /* 0x0000000000007918 */ /* 0x000fca0000000000 */
[----:B------:R-:W-:Y:S04]  /*1e570*/  STL.64 [R1], R16 ;  /* 0x0000001001007387 */ /* 0x000fe80000100a00 */
[----:B------:R0:W-:Y:S04]  /*1e580*/  STL.64 [R1+0x8], R18 ;  /* 0x0000081201007387 */ /* 0x0001e80000100a00 */
[----:B0-----:R-:W3:Y:S04]  /*1e590*/  LDL.LU.64 R18, [R1+0x1d20] ;  /* 0x001d200001127983 */ /* 0x001ee80000300a00 */
[----:B------:R-:W3:Y:S02]  /*1e5a0*/  LDL.LU.64 R16, [R1+0x1d18] ;  /* 0x001d180001107983 */ /* 0x000ee40000300a00 */
[----:B---3--:R-:W-:Y:S02]  /*1e5b0*/  HMMA.16816.F32.BF16 R20, R16, R20, R8 ;  /* 0x000000141014723c */ /* 0x008fe40000041808 */
[----:B------:R-:W2:-:S15]  /*1e5c0*/  LDL.LU.64 R8, [R1+0x1d10] ;  /* 0x001d100001087983 */ /* 0x000e9e0000300a00 */
[----:B------:R-:W-:-:S06]  /*1e5d0*/  NOP ;  /* 0x0000000000007918 */ /* 0x000fcc0000000000 */
[----:B------:R-:W-:Y:S04]  /*1e5e0*/  STL.64 [R1+0x180], R20 ;  /* 0x0001801401007387 */ /* 0x000fe80000100a00 */
[----:B------:R0:W-:Y:S01]  /*1e5f0*/  STL [R1+0x188], R22 ;  /* 0x0001881601007387 */ /* 0x0001e20000100800 */
[----:B------:R-:W-:-:S03]  /*1e600*/  IMAD.MOV.U32 R28, RZ, RZ, R23 ;  /* 0x000000ffff1c7224 */ /* 0x000fc600078e0017 */
[----:B0-----:R-:W2:Y:S04]  /*1e610*/  LDL.LU.64 R22, [R1+0x1d08] ;  /* 0x001d080001167983 */ /* 0x001ea80000300a00 */
[----:B------:R-:W2:Y:S04]  /*1e620*/  LDL.LU.64 R20, [R1+0x1d00] ;  /* 0x001d000001147983 */ /* 0x000ea80000300a00 */
[----:B------:R-:W-:Y:S01]  /*1e630*/  STL [R1+0x1920], R28 ;  /* 0x0019201c01007387 */ /* 0x000fe20000100800 */
[----:B--2---:R-:W-:-:S15]  /*1e640*/  HMMA.16816.F32.BF16 R20, R16, R8, R20 ;  /* 0x000000081014723c */ /* 0x004fde0000041814 */
[----:B------:R-:W-:-:S08]  /*1e650*/  NOP ;  /* 0x0000000000007918 */ /* 0x000fd00000000000 */
[----:B------:R-:W-:Y:S04]  /*1e660*/  STL.64 [R1+0x170], R20 ;  /* 0x0001701401007387 */ /* 0x000fe80000100a00 */
[----:B------:R0:W-:Y:S04]  /*1e670*/  STL.64 [R1+0x178], R22 ;  /* 0x0001781601007387 */ /* 0x0001e80000100a00 */
[----:B0-----:R-:W2:Y:S04]  /*1e680*/  LDL.LU.64 R22, [R1+0x1cf8] ;  /* 0x001cf80001167983 */ /* 0x001ea80000300a00 */
[----:B------:R-:W2:Y:S04]  /*1e690*/  LDL.LU.64 R20, [R1+0x1cf0] ;  /* 0x001cf00001147983 */ /* 0x000ea80000300a00 */
[----:B------:R0:W-:Y:S04]  /*1e6a0*/  STL.64 [R1+0x1cb0], R8 ;  /* 0x001cb00801007387 */ /* 0x0001e80000100a00 */
[----:B0-----:R-:W3:Y:S01]  /*1e6b0*/  LDL.LU.64 R8, [R1+0x60] ;  /* 0x0000600001087983 */ /* 0x001ee20000300a00 */
[----:B--2---:R-:W-:Y:S03]  /*1e6c0*/  HMMA.16816.F32.BF16 R24, R16, R24, R20 ;  /* 0x000000181018723c */ /* 0x004fe60000041814 */
[----:B------:R-:W2:Y:S04]  /*1e6d0*/  LDL.LU.64 R22, [R1+0x1ce8] ;  /* 0x001ce80001167983 */ /* 0x000ea80000300a00 */
[----:B------:R-:W2:-:S15]  /*1e6e0*/  LDL.LU.64 R20, [R1+0x1ce0] ;  /* 0x001ce00001147983 */ /* 0x000e9e0000300a00 */
[----:B------:R-:W-:-:S01]  /*1e6f0*/  NOP ;  /* 0x0000000000007918 */ /* 0x000fc20000000000 */
[----:B------:R-:W-:Y:S04]  /*1e700*/  STL.64 [R1+0x160], R24 ;  /* 0x0001601801007387 */ /* 0x000fe80000100a00 */
[----:B------:R0:W-:Y:S04]  /*1e710*/  STL.64 [R1+0x168], R26 ;  /* 0x0001681a01007387 */ /* 0x0001e80000100a00 */
[----:B0-----:R-:W4:Y:S04]  /*1e720*/  LDL.LU.64 R26, [R1+0x1cd8] ;  /* 0x001cd800011a7983 */ /* 0x001f280000300a00 */
[----:B------:R-:W4:Y:S01]  /*1e730*/  LDL.LU.64 R24, [R1+0x1cd0] ;  /* 0x001cd00001187983 */ /* 0x000f220000300a00 */
[----:B--2---:R-:W-:Y:S03]  /*1e740*/  HMMA.16816.F32.BF16 R12, R16, R12, R20 ;  /* 0x0000000c100c723c */ /* 0x004fe60000041814 */
[----:B------:R-:W3:Y:S04]  /*1e750*/  LDL.LU.64 R22, [R1+0x1cc8] ;  /* 0x001cc80001167983 */ /* 0x000ee80000300a00 */
[----:B------:R-:W3:Y:S04]  /*1e760*/  LDL.LU.64 R20, [R1+0x1cc0] ;  /* 0x001cc00001147983 */ /* 0x000ee80000300a00 */
[----:B------:R0:W-:-:S12]  /*1e770*/  STL.64 [R1+0x1cb8], R4 ;  /* 0x001cb80401007387 */ /* 0x0001d80000100a00 */
[----:B------:R1:W-:Y:S04]  /*1e780*/  STL.64 [R1+0x150], R12 ;  /* 0x0001500c01007387 */ /* 0x0003e80000100a00 */
[----:B------:R2:W-:Y:S01]  /*1e790*/  STL.64 [R1+0x158], R14 ;  /* 0x0001580e01007387 */ /* 0x0005e20000100a00 */
[----:B----4-:R-:W-:Y:S03]  /*1e7a0*/  HMMA.16816.F32.BF16 R16, R16, R4, R24 ;  /* 0x000000041010723c */ /* 0x010fe60000041818 */
[----:B0-----:R-:W3:Y:S04]  /*1e7b0*/  LDL.LU.64 R4, [R1+0x800] ;  /* 0x0008000001047983 */ /* 0x001ee80000300a00 */
[----:B------:R-:W3:Y:S04]  /*1e7c0*/  LDL.LU.64 R6, [R1+0x808] ;  /* 0x0008080001067983 */ /* 0x000ee80000300a00 */
[----:B-1----:R-:W4:Y:S04]  /*1e7d0*/  LDL.LU.64 R12, [R1+0x7f0] ;  /* 0x0007f000010c7983 */ /* 0x002f280000300a00 */
[----:B--2---:R-:W4:Y:S04]  /*1e7e0*/  LDL.LU.64 R14, [R1+0x7f8] ;  /* 0x0007f800010e7983 */ /* 0x004f280000300a00 */
[----:B------:R-:W2:Y:S04]  /*1e7f0*/  LDL.LU.64 R24, [R1+0x7a0] ;  /* 0x0007a00001187983 */ /* 0x000ea80000300a00 */
[----:B------:R-:W3:Y:S04]  /*1e800*/  LDL.LU.64 R26, [R1+0x7a8] ;  /* 0x0007a800011a7983 */ /* 0x000ee80000300a00 */
[----:B---3--:R-:W-:Y:S04]  /*1e810*/  STL.64 [R1+0x1c90], R26 ;  /* 0x001c901a01007387 */ /* 0x008fe80000100a00 */
[----:B--2---:R0:W-:Y:S04]  /*1e820*/  STL.64 [R1+0x1c88], R24 ;  /* 0x001c881801007387 */ /* 0x0041e80000100a00 */
[----:B0-----:R-:W2:Y:S04]  /*1e830*/  LDL.LU.64 R24, [R1+0x7d0] ;  /* 0x0007d00001187983 */ /* 0x001ea80000300a00 */
[----:B------:R-:W3:Y:S01]  /*1e840*/  LDL.LU.64 R26, [R1+0x7d8] ;  /* 0x0007d800011a7983 */ /* 0x000ee20000300a00 */
[----:B------:R-:W-:Y:S03]  /*1e850*/  HMMA.16816.F32.BF16 R4, R20, R8, R4 ;  /* 0x000000081404723c */ /* 0x000fe60000041804 */
[----:B---3--:R-:W-:Y:S04]  /*1e860*/  STL.64 [R1+0x1ca0], R26 ;  /* 0x001ca01a01007387 */ /* 0x008fe80000100a00 */
[----:B--2---:R0:W-:Y:S04]  /*1e870*/  STL.64 [R1+0x1c98], R24 ;  /* 0x001c981801007387 */ /* 0x0041e80000100a00 */
[----:B0-----:R-:W2:Y:S04]  /*1e880*/  LDL.LU.64 R24, [R1+0x40] ;  /* 0x0000400001187983 */ /* 0x001ea80000300a00 */
[----:B------:R-:W-:Y:S04]  /*1e890*/  STL.64 [R1+0x17e0], R18 ;  /* 0x0017e01201007387 */ /* 0x000fe80000100a00 */
[----:B------:R0:W-:Y:S04]  /*1e8a0*/  STL.64 [R1+0x17d8], R16 ;  /* 0x0017d81001007387 */ /* 0x0001e80000100a00 */
[----:B0-----:R-:W3:Y:S04]  /*1e8b0*/  LDL.LU.64 R16, [R1+0x30] ;  /* 0x0000300001107983 */ /* 0x001ee80000300a00 */
[----:B---3--:R0:W-:Y:S04]  /*1e8c0*/  STL.64 [R1+0x1ca8], R16 ;  /* 0x001ca81001007387 */ /* 0x0081e80000100a00 */
[----:B0-----:R-:W3:Y:S04]  /*1e8d0*/  LDL.LU.64 R16, [R1+0x7e0] ;  /* 0x0007e00001107983 */ /* 0x001ee80000300a00 */
[----:B------:R-:W3:Y:S04]  /*1e8e0*/  LDL.LU.64 R18, [R1+0x7e8] ;  /* 0x0007e80001127983 */ /* 0x000ee80000300a00 */
[----:B------:R0:W-:Y:S04]  /*1e8f0*/  STL.64 [R1+0x4f0], R4 ;  /* 0x0004f00401007387 */ /* 0x0001e80000100a00 */
[----:B------:R1:W-:Y:S04]  /*1e900*/  STL.64 [R1+0x4f8], R6 ;  /* 0x0004f80601007387 */ /* 0x0003e80000100a00 */
[----:B0-----:R-:W4:Y:S01]  /*1e910*/  LDL.LU.64 R4, [R1+0x1cb8] ;  /* 0x001cb80001047983 */ /* 0x001f220000300a00 */
[----:B-1----:R-:W-:-:S02]  /*1e920*/  IMAD.MOV.U32 R7, RZ, RZ, R8 ;  /* 0x000000ffff077224 */ /* 0x002fc400078e0008 */
[----:B------:R-:W-:Y:S02]  /*1e930*/  IMAD.MOV.U32 R6, RZ, RZ, R9 ;  /* 0x000000ffff067224 */ /* 0x000fe400078e0009 */
[----:B------:R-:W4:Y:S01]  /*1e940*/  LDL.LU.64 R8, [R1+0x1cb0] ;  /* 0x001cb00001087983 */ /* 0x000f220000300a00 */
[----:B--2---:R-:W-:Y:S02]  /*1e950*/  IMAD.MOV.U32 R11, RZ, RZ, R24 ;  /* 0x000000ffff0b7224 */ /* 0x004fe400078e0018 */
[----:B------:R-:W-:Y:S01]  /*1e960*/  IMAD.MOV.U32 R10, RZ, RZ, R25 ;  /* 0x000000ffff0a7224 */ /* 0x000fe200078e0019 */
[C---:B---3--:R-:W-:Y:S06]  /*1e970*/  HMMA.16816.F32.BF16 R16, R20.reuse, R24, R16 ;  /* 0x000000181410723c */ /* 0x048fec0000041810 */
[----:B----4-:R-:W-:-:S15]  /*1e980*/  HMMA.16816.F32.BF16 R12, R20, R8, R12 ;  /* 0x00000008140c723c */ /* 0x010fde000004180c */
[----:B------:R-:W-:-:S08]  /*1e990*/  NOP ;  /* 0x0000000000007918 */ /* 0x000fd00000000000 */
[----:B------:R0:W-:Y:S04]  /*1e9a0*/  STL.64 [R1+0x4e0], R12 ;  /* 0x0004e00c01007387 */ /* 0x0001e80000100a00 */
[----:B------:R1:W-:Y:S04]  /*1e9b0*/  STL.64 [R1+0x4e8], R14 ;  /* 0x0004e80e01007387 */ /* 0x0003e80000100a00 */
[----:B0-----:R-:W2:Y:S04]  /*1e9c0*/  LDL.LU.64 R12, [R1+0x760] ;  /* 0x00076000010c7983 */ /* 0x001ea80000300a00 */
[----:B-1----:R-:W2:Y:S04]  /*1e9d0*/  LDL.LU.64 R14, [R1+0x768] ;  /* 0x00076800010e7983 */ /* 0x002ea80000300a00 */
[----:B------:R0:W-:Y:S04]  /*1e9e0*/  STL.64 [R1+0x4d0], R16 ;  /* 0x0004d01001007387 */ /* 0x0001e80000100a00 */
[----:B------:R-:W-:Y:S04]  /*1e9f0*/  STL.64 [R1+0x4d8], R18 ;  /* 0x0004d81201007387 */ /* 0x000fe80000100a00 */
[----:B0-----:R-:W3:Y:S04]  /*1ea00*/  LDL.LU.64 R16, [R1+0x1ca8] ;  /* 0x001ca80001107983 */ /* 0x001ee80000300a00 */
[----:B------:R-:W3:Y:S04]  /*1ea10*/  LDL.LU.64 R26, [R1+0x1ca0] ;  /* 0x001ca000011a7983 */ /* 0x000ee80000300a00 */
[----:B------:R-:W3:Y:S02]  /*1ea20*/  LDL.LU.64 R24, [R1+0x1c98] ;  /* 0x001c980001187983 */ /* 0x000ee40000300a00 */
[----:B---3--:R-:W-:-:S15]  /*1ea30*/  HMMA.16816.F32.BF16 R24, R20, R16, R24 ;  /* 0x000000101418723c */ /* 0x008fde0000041818 */
[----:B------:R-:W-:-:S08]  /*1ea40*/  NOP ;  /* 0x0000000000007918 */ /* 0x000fd00000000000 */
[----:B------:R-:W-:Y:S04]  /*1ea50*/  STL.64 [R1+0x3a0], R24 ;  /* 0x0003a01801007387 */ /* 0x000fe80000100a00 */
[----:B------:R0:W-:Y:S04]  /*1ea60*/  STL.64 [R1+0x3a8], R26 ;  /* 0x0003a81a01007387 */ /* 0x0001e80000100a00 */
[----:B0-----:R-:W3:Y:S04]  /*1ea70*/  LDL.LU.64 R26, [R1+0x1c90] ;  /* 0x001c9000011a7983 */ /* 0x001ee80000300a00 */
[----:B------:R-:W3:Y:S04]  /*1ea80*/  LDL.LU.64 R24, [R1+0x1c88] ;  /* 0x001c880001187983 */ /* 0x000ee80000300a00 */
[----:B------:R-:W4:Y:S04]  /*1ea90*/  LDL R18, [R1+0xd8] ;  /* 0x0000d80001127983 */ /* 0x000f280000100800 */
[----:B------:R-:W4:Y:S01]  /*1eaa0*/  LDL R19, [R1+0xdc] ;  /* 0x0000dc0001137983 */ /* 0x000f220000100800 */
[----:B------:R-:W-:-:S02]  /*1eab0*/  IMAD.MOV.U32 R3, RZ, RZ, R16 ;  /* 0x000000ffff037224 */ /* 0x000fc400078e0010 */
[----:B------:R-:W-:Y:S02]  /*1eac0*/  IMAD.MOV.U32 R0, RZ, RZ, R17 ;  /* 0x000000ffff007224 */ /* 0x000fe400078e0011 */
[----:B------:R-:W-:Y:S02]  /*1ead0*/  IMAD.MOV.U32 R16, RZ, RZ, R7 ;  /* 0x000000ffff107224 */ /* 0x000fe400078e0007 */
[----:B------:R-:W-:Y:S01]  /*1eae0*/  IMAD.MOV.U32 R17, RZ, RZ, R6 ;  /* 0x000000ffff117224 */ /* 0x000fe200078e0006 */
[----:B---3--:R-:W-:Y:S01]  /*1eaf0*/  HMMA.16816.F32.BF16 R20, R20, R4, R24 ;  /* 0x000000041414723c */ /* 0x008fe20000041818 */
[----:B----4-:R-:W-:Y:S04]  /*1eb00*/  STL.64 [R1+0x1bf0], R18 ;  /* 0x001bf01201007387 */ /* 0x010fe80000100a00 */
[----:B------:R-:W3:Y:S04]  /*1eb10*/  LDL.LU.64 R26, [R1+0x1c80] ;  /* 0x001c8000011a7983 */ /* 0x000ee80000300a00 */
[----:B------:R-:W3:Y:S04]  /*1eb20*/  LDL.LU.64 R24, [R1+0x1c78] ;  /* 0x001c780001187983 */ /* 0x000ee80000300a00 */
[----:B------:R0:W-:Y:S04]  /*1eb30*/  STL.64 [R1+0x1c58], R4 ;  /* 0x001c580401007387 */ /* 0x0001e80000100a00 */
[----:B0-----:R-:W3:Y:S04]  /*1eb40*/  LDL.LU.64 R4, [R1+0x780] ;  /* 0x0007800001047983 */ /* 0x001ee80000300a00 */
[----:B------:R-:W3:Y:S04]  /*1eb50*/  LDL.LU.64 R6, [R1+0x788] ;  /* 0x0007880001067983 */ /* 0x000ee80000300a00 */
[----:B------:R0:W-:Y:S04]  /*1eb60*/  STL.64 [R1+0x15a8], R22 ;  /* 0x0015a81601007387 */ /* 0x0001e80000100a00 */
[----:B------:R-:W-:Y:S04]  /*1eb70*/  STL.64 [R1+0x15a0], R20 ;  /* 0x0015a01401007387 */ /* 0x000fe80000100a00 */
[----:B0-----:R-:W4:Y:S01]  /*1eb80*/  LDL R22, [R1+0x48] ;  /* 0x0000480001167983 */ /* 0x001f220000100800 */
[C---:B---3--:R-:W-:Y:S06]  /*1eb90*/  HMMA.16816.F32.BF16 R16, R24.reuse, R16, R4 ;  /* 0x000000101810723c */ /* 0x048fec0000041804 */
[----:B--2---:R-:W-:-:S15]  /*1eba0*/  HMMA.16816.F32.BF16 R4, R24, R8, R12 ;  /* 0x000000081804723c */ /* 0x004fde000004180c */
[----:B------:R-:W-:-:S02]  /*1ebb0*/  NOP ;  /* 0x0000000000007918 */ /* 0x000fc40000000000 */
[----:B------:R-:W-:Y:S04]  /*1ebc0*/  STL.64 [R1+0x780], R16 ;  /* 0x0007801001007387 */ /* 0x000fe80000100a00 */
[----:B------:R0:W-:Y:S04]  /*1ebd0*/  STL.64 [R1+0x788], R18 ;  /* 0x0007881201007387 */ /* 0x0001e80000100a00 */
[----:B------:R1:W-:Y:S04]  /*1ebe0*/  STL.64 [R1+0x760], R4 ;  /* 0x0007600401007387 */ /* 0x0003e80000100a00 */
[----:B0-----:R-:W2:Y:S04]  /*1ebf0*/  LDL R18, [R1+0xe8] ;  /* 0x0000e80001127983 */ /* 0x001ea80000100800 */
[----:B------:R-:W2:Y:S04]  /*1ec00*/  LDL R19, [R1+0xec] ;  /* 0x0000ec0001137983 */ /* 0x000ea80000100800 */
[----:B--2---:R-:W-:Y:S04]  /*1ec10*/  STL.64 [R1+0x1c08], R18 ;  /* 0x001c081201007387 */ /* 0x004fe80000100a00 */
[----:B------:R-:W2:Y:S01]  /*1ec20*/  LDL.64 R14, [R1+0xb8] ;  /* 0x0000b800010e7983 */ /* 0x000ea20000100a00 */
[----:B-1----:R-:W-:-:S03]  /*1ec30*/  IMAD.MOV.U32 R4, RZ, RZ, R3 ;  /* 0x000000ffff047224 */ /* 0x002fc600078e0003 */
[----:B--2---:R0:W-:Y:S04]  /*1ec40*/  STL.64 [R1+0x1be8], R14 ;  /* 0x001be80e01007387 */ /* 0x0041e80000100a00 */
[----:B------:R-:W2:Y:S04]  /*1ec50*/  LDL.LU R12, [R1+0x430] ;  /* 0x00043000010c7983 */ /* 0x000ea80000300800 */
[----:B------:R-:W2:Y:S04]  /*1ec60*/  LDL.LU R13, [R1+0x434] ;  /* 0x00043400010d7983 */ /* 0x000ea80000300800 */
[----:B0-----:R-:W3:Y:S04]  /*1ec70*/  LDL.LU R14, [R1+0x438] ;  /* 0x00043800010e7983 */ /* 0x001ee80000300800 */
[----:B------:R-:W3:Y:S04]  /*1ec80*/  LDL.LU R15, [R1+0x43c] ;  /* 0x00043c00010f7983 */ /* 0x000ee80000300800 */
[----:B------:R-:W4:Y:S04]  /*1ec90*/  LDL R18, [R1+0xf8] ;  /* 0x0000f80001127983 */ /* 0x000f280000100800 */
[----:B------:R-:W4:Y:S01]  /*1eca0*/  LDL R19, [R1+0xfc] ;  /* 0x0000fc0001137983 */ /* 0x000f220000100800 */
[----:B------:R-:W-:-:S05]  /*1ecb0*/  IMAD.MOV.U32 R5, RZ, RZ, R0 ;  /* 0x000000ffff057224 */ /* 0x000fca00078e0000 */
[----:B------:R-:W-:Y:S04]  /*1ecc0*/  STL.64 [R1+0x1c70], R4 ;  /* 0x001c700401007387 */ /* 0x000fe80000100a00 */
[----:B----4-:R-:W-:Y:S04]  /*1ecd0*/  STL.64 [R1+0x1c20], R18 ;  /* 0x001c201201007387 */ /* 0x010fe80000100a00 */
[----:B---3--:R-:W-:Y:S04]  /*1ece0*/  STL.64 [R1+0x1c00], R14 ;  /* 0x001c000e01007387 */ /* 0x008fe80000100a00 */
[----:B--2---:R0:W-:Y:S04]  /*1ecf0*/  STL.64 [R1+0x1bf8], R12 ;  /* 0x001bf80c01007387 */ /* 0x0041e80000100a00 */
[----:B0-----:R-:W2:Y:S04]  /*1ed00*/  LDL.LU R12, [R1+0x490] ;  /* 0x00049000010c7983 */ /* 0x001ea80000300800 */
[----:B------:R-:W2:Y:S04]  /*1ed10*/  LDL.LU R13, [R1+0x494] ;  /* 0x00049400010d7983 */ /* 0x000ea80000300800 */
[----:B------:R-:W3:Y:S04]  /*1ed20*/  LDL.LU R14, [R1+0x498] ;  /* 0x00049800010e7983 */ /* 0x000ee80000300800 */
[----:B------:R-:W3:Y:S04]  /*1ed30*/  LDL.LU R15, [R1+0x49c] ;  /* 0x00049c00010f7983 */ /* 0x000ee80000300800 */
[----:B------:R-:W4:Y:S04]  /*1ed40*/  LDL R18, [R1+0x108] ;  /* 0x0001080001127983 */ /* 0x000f280000100800 */
[----:B------:R-:W4:Y:S01]  /*1ed50*/  LDL R19, [R1+0x10c] ;  /* 0x00010c0001137983 */ /* 0x000f220000100800 */
[----:B------:R-:W-:-:S02]  /*1ed60*/  IMAD.MOV.U32 R23, RZ, RZ, R2 ;  /* 0x000000ffff177224 */ /* 0x000fc400078e0002 */
[----:B------:R-:W-:Y:S02]  /*1ed70*/  IMAD.MOV.U32 R29, RZ, RZ, R6 ;  /* 0x000000ffff1d7224 */ /* 0x000fe400078e0006 */
[----:B------:R-:W-:Y:S01]  /*1ed80*/  IMAD.MOV.U32 R2, RZ, RZ, R7 ;  /* 0x000000ffff027224 */ /* 0x000fe200078e0007 */
[----:B------:R-:W2:Y:S04]  /*1ed90*/  LDL.LU.64 R4, [R1+0x750] ;  /* 0x0007500001047983 */ /* 0x000ea80000300a00 */
[----:B------:R-:W2:Y:S04]  /*1eda0*/  LDL.LU.64 R6, [R1+0x758] ;  /* 0x0007580001067983 */ /* 0x000ea80000300a00 */
[----:B----4-:R0:W-:Y:S04]  /*1edb0*/  STL.64 [R1+0x1c38], R18 ;  /* 0x001c381201007387 */ /* 0x0101e80000100a00 */
[----:B0-----:R-:W4:Y:S04]  /*1edc0*/  LDL.64 R18, [R1+0x118] ;  /* 0x0001180001127983 */ /* 0x001f280000100a00 */
[----:B----4-:R-:W-:Y:S04]  /*1edd0*/  STL.64 [R1+0x1c50], R18 ;  /* 0x001c501201007387 */ /* 0x010fe80000100a00 */
[----:B---3--:R-:W-:Y:S04]  /*1ede0*/  STL.64 [R1+0x1c18], R14 ;  /* 0x001c180e01007387 */ /* 0x008fe80000100a00 */
[----:B--2---:R0:W-:Y:S04]  /*1edf0*/  STL.64 [R1+0x1c10], R12 ;  /* 0x001c100c01007387 */ /* 0x0041e80000100a00 */
[----:B0-----:R-:W2:Y:S04]  /*1ee00*/  LDL.LU R12, [R1+0x510] ;  /* 0x00051000010c7983 */ /* 0x001ea80000300800 */
[----:B------:R-:W2:Y:S04]  /*1ee10*/  LDL.LU R13, [R1+0x514] ;  /* 0x00051400010d7983 */ /* 0x000ea80000300800 */
[----:B------:R-:W3:Y:S04]  /*1ee20*/  LDL.LU R14, [R1+0x518] ;  /* 0x00051800010e7983 */ /* 0x000ee80000300800 */
[----:B------:R-:W3:Y:S04]  /*1ee30*/  LDL.LU R15, [R1+0x51c] ;  /* 0x00051c00010f7983 */ /* 0x000ee80000300800 */
[----:B------:R-:W4:Y:S04]  /*1ee40*/  LDL.LU.64 R16, [R1+0x6e0] ;  /* 0x0006e00001107983 */ /* 0x000f280000300a00 */
[----:B------:R-:W2:Y:S01]  /*1ee50*/  LDL.LU.64 R18, [R1+0x6e8] ;  /* 0x0006e80001127983 */ /* 0x000ea20000300a00 */
[----:B------:R-:W-:-:S02]  /*1ee60*/  IMAD.MOV.U32 R20, RZ, RZ, R11 ;  /* 0x000000ffff147224 */ /* 0x000fc400078e000b */
[----:B------:R-:W-:Y:S01]  /*1ee70*/  IMAD.MOV.U32 R21, RZ, RZ, R10 ;  /* 0x000000ffff157224 */ /* 0x000fe200078e000a */
[----:B--2---:R-:W-:Y:S04]  /*1ee80*/  STL.64 [R1+0x1c68], R18 ;  /* 0x001c681201007387 */ /* 0x004fe80000100a00 */
[----:B----4-:R0:W-:Y:S04]  /*1ee90*/  STL.64 [R1+0x1c60], R16 ;  /* 0x001c601001007387 */ /* 0x0101e80000100a00 */
[----:B0-----:R-:W2:Y:S04]  /*1eea0*/  LDL.LU.64 R16, [R1+0x740] ;  /* 0x0007400001107983 */ /* 0x001ea80000300a00 */
[----:B------:R-:W2:Y:S04]  /*1eeb0*/  LDL.LU.64 R18, [R1+0x748] ;  /* 0x0007480001127983 */ /* 0x000ea80000300a00 */
[----:B------:R-:W4:Y:S04]  /*1eec0*/  LDL R11, [R1+0xc90] ;  /* 0x000c9000010b7983 */ /* 0x000f280000100800 */
[----:B---3--:R-:W-:Y:S04]  /*1eed0*/  STL.64 [R1+0x1c30], R14 ;  /* 0x001c300e01007387 */ /* 0x008fe80000100a00 */
[----:B------:R0:W-:Y:S04]  /*1eee0*/  STL.64 [R1+0x1c28], R12 ;  /* 0x001c280c01007387 */ /* 0x0001e80000100a00 */
[----:B0-----:R-:W3:Y:S04]  /*1eef0*/  LDL.LU R12, [R1+0x6b0] ;  /* 0x0006b000010c7983 */ /* 0x001ee80000300800 */
[----:B------:R-:W3:Y:S04]  /*1ef00*/  LDL.LU R13, [R1+0x6b4] ;  /* 0x0006b400010d7983 */ /* 0x000ee80000300800 */
[----:B------:R-:W2:Y:S04]  /*1ef10*/  LDL.LU R14, [R1+0x6b8] ;  /* 0x0006b800010e7983 */ /* 0x000ea80000300800 */
[----:B------:R-:W2:Y:S01]  /*1ef20*/  LDL.LU R15, [R1+0x6bc] ;  /* 0x0006bc00010f7983 */ /* 0x000ea20000300800 */
[C---:B------:R-:W-:Y:S03]  /*1ef30*/  HMMA.16816.F32.BF16 R4, R24.reuse, R20, R4 ;  /* 0x000000141804723c */ /* 0x040fe60000041804 */
[----:B--2---:R-:W-:Y:S04]  /*1ef40*/  STL.64 [R1+0x1c48], R14 ;  /* 0x001c480e01007387 */ /* 0x004fe80000100a00 */
[----:B---3--:R0:W-:Y:S04]  /*1ef50*/  STL.64 [R1+0x1c40], R12 ;  /* 0x001c400c01007387 */ /* 0x0081e80000100a00 */
[----:B0-----:R-:W2:Y:S04]  /*1ef60*/  LDL.LU R12, [R1+0xad0] ;  /* 0x000ad000010c7983 */ /* 0x001ea80000300800 */
[----:B------:R-:W2:Y:S04]  /*1ef70*/  LDL.LU R13, [R1+0xad4] ;  /* 0x000ad400010d7983 */ /* 0x000ea80000300800 */
[----:B------:R-:W2:Y:S04]  /*1ef80*/  LDL.LU R14, [R1+0xad8] ;  /* 0x000ad800010e7983 */ /* 0x000ea80000300800 */
[----:B------:R-:W2:Y:S04]  /*1ef90*/  LDL.LU R15, [R1+0xadc] ;  /* 0x000adc00010f7983 */ /* 0x000ea80000300800 */
[----:B------:R-:W-:Y:S04]  /*1efa0*/  STL [R1+0x147c], R2 ;  /* 0x00147c0201007387 */ /* 0x000fe80000100800 */
[----:B------:R-:W-:Y:S04]  /*1efb0*/  STL [R1+0x1478], R29 ;  /* 0x0014781d01007387 */ /* 0x000fe80000100800 */
[----:B------:R0:W-:Y:S04]  /*1efc0*/  STL.64 [R1+0x750], R4 ;  /* 0x0007500401007387 */ /* 0x0001e80000100a00 */
[----:B------:R1:W-:Y:S04]  /*1efd0*/  STL.64 [R1+0x758], R6 ;  /* 0x0007580601007387 */ /* 0x0003e80000100a00 */
[----:B0-----:R-:W1:Y:S02]  /*1efe0*/  LDL.LU.64 R4, [R1+0x1c70] ;  /* 0x001c700001047983 */ /* 0x001e640000300a00 */
[----:B-1----:R-:W-:Y:S02]  /*1eff0*/  HMMA.16816.F32.BF16 R4, R24, R4, R16 ;  /* 0x000000041804723c */ /* 0x002fe40000041810 */
[----:B------:R-:W3:Y:S04]  /*1f000*/  LDL.LU.64 R18, [R1+0x1c68] ;  /* 0x001c680001127983 */ /* 0x000ee80000300a00 */
[----:B------:R-:W3:-:S15]  /*1f010*/  LDL.LU.64 R16, [R1+0x1c60] ;  /* 0x001c600001107983 */ /* 0x000ede0000300a00 */
[----:B------:R-:W-:-:S02]  /*1f020*/  NOP ;  /* 0x0000000000007918 */ /* 0x000fc40000000000 */
[----:B------:R0:W-:Y:S04]  /*1f030*/  STL.64 [R1+0x740], R4 ;  /* 0x0007400401007387 */ /* 0x0001e80000100a00 */
[----:B0-----:R-:W3:Y:S01]  /*1f040*/  LDL.LU.64 R4, [R1+0x1c58] ;  /* 0x001c580001047983 */ /* 0x001ee20000300a00 */
[----:B------:R-:W-:Y:S02]  /*1f050*/  IMAD.MOV.U32 R29, RZ, RZ, R7 ;  /* 0x000000ffff1d7224 */ /* 0x000fe400078e0007 */
[----:B------:R-:W-:-:S03]  /*1f060*/  IMAD.MOV.U32 R2, RZ, RZ, R6 ;  /* 0x000000ffff027224 */ /* 0x000fc600078e0006 */
[----:B------:R-:W-:Y:S04]  /*1f070*/  STL [R1+0x1484], R29 ;  /* 0x0014841d01007387 */ /* 0x000fe80000100800 */
[----:B------:R-:W-:Y:S01]  /*1f080*/  STL [R1+0x1480], R2 ;  /* 0x0014800201007387 */ /* 0x000fe20000100800 */
[----:B---3--:R-:W-:Y:S03]  /*1f090*/  HMMA.16816.F32.BF16 R24, R24, R4, R16 ;  /* 0x000000041818723c */ /* 0x008fe60000041810 */
[----:B------:R-:W2:Y:S04]  /*1f0a0*/  LDL.LU.64 R18, [R1+0x1c50] ;  /* 0x001c500001127983 */ /* 0x000ea80000300a00 */
[----:B----4-:R-:W2:Y:S04]  /*1f0b0*/  LDSM.16.MT88.4 R4, [R11+UR5+0x5000] ;  /* 0x005000050b04783b */ /* 0x010ea80008004200 */
[----:B------:R-:W0:-:S12]  /*1f0c0*/  LDSM.16.MT88.4 R8, [R11+UR5+0x5080] ;  /* 0x005080050b08783b */ /* 0x000e180008004200 */
[----:B------:R1:W-:Y:S04]  /*1f0d0*/  STL.64 [R1+0x1310], R26 ;  /* 0x0013101a01007387 */ /* 0x0003e80000100a00 */
[----:B------:R3:W-:Y:S04]  /*1f0e0*/  STL.64 [R1+0x1308], R24 ;  /* 0x0013081801007387 */ /* 0x0007e80000100a00 */
[----:B-1----:R-:W4:Y:S04]  /*1f0f0*/  LDL.LU R26, [R1+0x38] ;  /* 0x00003800011a7983 */ /* 0x002f280000300800 */
[----:B------:R-:W4:Y:S01]  /*1f100*/  LDL.LU R27, [R1+0x3c] ;  /* 0x00003c00011b7983 */ /* 0x000f220000300800 */
[----:B--2---:R-:W-:Y:S06]  /*1f110*/  HMMA.16816.F32.BF16 R12, R4, R18, R12 ;  /* 0x00000012040c723c */ /* 0x004fec000004180c */
[----:B------:R-:W-:-:S02]  /*1f120*/  IMAD.MOV.U32 R2, RZ, RZ, R18 ;  /* 0x000000ffff027224 */ /* 0x000fc400078e0012 */
[----:B------:R-:W-:Y:S01]  /*1f130*/  IMAD.MOV.U32 R0, RZ, RZ, R19 ;  /* 0x000000ffff007224 */ /* 0x000fe200078e0013 */
[----:B----4-:R1:W-:Y:S04]  /*1f140*/  STL.64 [R1+0x1be0], R26 ;  /* 0x001be01a01007387 */ /* 0x0103e80000100a00 */
[----:B---3--:R-:W2:Y:S04]  /*1f150*/  LDL.LU R24, [R1+0x330] ;  /* 0x0003300001187983 */ /* 0x008ea80000300800 */
[----:B------:R-:W2:Y:S04]  /*1f160*/  LDL.LU R25, [R1+0x334] ;  /* 0x0003340001197983 */ /* 0x000ea80000300800 */
[----:B-1----:R-:W2:Y:S04]  /*1f170*/  LDL.LU R26, [R1+0x338] ;  /* 0x00033800011a7983 */ /* 0x002ea80000300800 */
[----:B------:R-:W2:Y:S04]  /*1f180*/  LDL.LU R27, [R1+0x33c] ;  /* 0x00033c00011b7983 */ /* 0x000ea80000300800 */
[----:B0-----:R0:W-:Y:S04]  /*1f190*/  STL.64 [R1+0x1b50], R10 ;  /* 0x001b500a01007387 */ /* 0x0011e80000100a00 */
[----:B------:R-:W-:Y:S04]  /*1f1a0*/  STL.64 [R1+0x1b48], R8 ;  /* 0x001b480801007387 */ /* 0x000fe80000100a00 */
[----:B0-----:R-:W3:Y:S04]  /*1f1b0*/  LDL.64 R10, [R1+0xc8] ;  /* 0x0000c800010a7983 */ /* 0x001ee80000100a00 */
[----:B------:R-:W-:Y:S04]  /*1f1c0*/  STL.64 [R1+0xad0], R12 ;  /* 0x000ad00c01007387 */ /* 0x000fe80000100a00 */
[----:B------:R0:W-:Y:S04]  /*1f1d0*/  STL.64 [R1+0xad8], R14 ;  /* 0x000ad80e01007387 */ /* 0x0001e80000100a00 */
[----:B0-----:R-:W4:Y:S04]  /*1f1e0*/  LDL.LU.64 R14, [R1+0x1c48] ;  /* 0x001c4800010e7983 */ /* 0x001f280000300a00 */
[----:B------:R-:W4:Y:S04]  /*1f1f0*/  LDL.LU.64 R12, [R1+0x1c40] ;  /* 0x001c4000010c7983 */ /* 0x000f280000300a00 */
[----:B------:R-:W4:Y:S02]  /*1f200*/  LDL.LU.64 R18, [R1+0x1c38] ;  /* 0x001c380001127983 */ /* 0x000f240000300a00 */
[----:B----4-:R-:W-:Y:S02]  /*1f210*/  HMMA.16816.F32.BF16 R16, R4, R18, R12 ;  /* 0x000000120410723c */ /* 0x010fe4000004180c */
[----:B------:R-:W4:Y:S04]  /*1f220*/  LDL.LU.64 R14, [R1+0x1c30] ;  /* 0x001c3000010e7983 */ /* 0x000f280000300a00 */
[----:B------:R-:W4:-:S15]  /*1f230*/  LDL.LU.64 R12, [R1+0x1c28] ;  /* 0x001c2800010c7983 */ /* 0x000f1e0000300a00 */
[----:B------:R-:W-:-:S02]  /*1f240*/  NOP ;  /* 0x0000000000007918 */ /* 0x000fc40000000000 */
[----:B------:R-:W-:Y:S04]  /*1f250*/  STL.64 [R1+0xa20], R16 ;  /* 0x000a201001007387 */ /* 0x000fe80000100a00 */
[----:B------:R0:W-:Y:S04]  /*1f260*/  STL.64 [R1+0xa28], R18 ;  /* 0x000a281201007387 */ /* 0x0001e80000100a00 */
[----:B0-----:R-:W4:Y:S02]  /*1f270*/  LDL.LU.64 R18, [R1+0x1c20] ;  /* 0x001c200001127983 */ /* 0x001f240000300a00 */
[----:B----4-:R-:W-:Y:S02]  /*1f280*/  HMMA.16816.F32.BF16 R16, R4, R18, R12 ;  /* 0x000000120410723c */ /* 0x010fe4000004180c */
[----:B------:R-:W4:Y:S04]  /*1f290*/  LDL.LU.64 R14, [R1+0x1c18] ;  /* 0x001c1800010e7983 */ /* 0x000f280000300a00 */
[----:B------:R-:W4:-:S15]  /*1f2a0*/  LDL.LU.64 R12, [R1+0x1c10] ;  /* 0x001c1000010c7983 */ /* 0x000f1e0000300a00 */
[----:B------:R-:W-:-:S02]  /*1f2b0*/  NOP ;  /* 0x0000000000007918 */ /* 0x000fc40000000000 */
[----:B------:R-:W-:Y:S04]  /*1f2c0*/  STL.64 [R1+0x9c0], R16 ;  /* 0x0009c01001007387 */ /* 0x000fe80000100a00 */
[----:B------:R0:W-:Y:S04]  /*1f2d0*/  STL.64 [R1+0x9c8], R18 ;  /* 0x0009c81201007387 */ /* 0x0001e80000100a00 */
[----:B0-----:R-:W4:Y:S04]  /*1f2e0*/  LDL.LU.64 R18, [R1+0x1c08] ;  /* 0x001c080001127983 */ /* 0x001f280000300a00 */
[----:B------:R-:W2:Y:S01]  /*1f2f0*/  LDL R28, [R1+0x12bc] ;  /* 0x0012bc00011c7983 */ /* 0x000ea20000100800 */
[----:B----4-:R-:W-:Y:S03]  /*1f300*/  HMMA.16816.F32.BF16 R16, R4, R18, R12 ;  /* 0x000000120410723c */ /* 0x010fe6000004180c */
[----:B------:R-:W4:Y:S04]  /*1f310*/  LDL.LU.64 R14, [R1+0x1c00] ;  /* 0x001c0000010e7983 */ /* 0x000f280000300a00 */
[----:B------:R-:W4:-:S15]  /*1f320*/  LDL.LU.64 R12, [R1+0x1bf8] ;  /* 0x001bf800010c7983 */ /* 0x000f1e0000300a00 */
[----:B------:R-:W-:-:S01]  /*1f330*/  NOP ;  /* 0x0000000000007918 */ /* 0x000fc20000000000 */
[----:B------:R-:W-:Y:S04]  /*1f340*/  STL.64 [R1+0x9b0], R16 ;  /* 0x0009b01001007387 */ /* 0x000fe80000100a00 */
[----:B------:R0:W-:Y:S04]  /*1f350*/  STL.64 [R1+0x9b8], R18 ;  /* 0x0009b81201007387 */ /* 0x0001e80000100a00 */
[----:B0-----:R-:W4:Y:S02]  /*1f360*/  LDL.LU.64 R18, [R1+0x1bf0] ;  /* 0x001bf00001127983 */ /* 0x001f240000300a00 */
[----:B----4-:R-:W-:-:S15]  /*1f370*/  HMMA.16816.F32.BF16 R12, R4, R18, R12 ;  /* 0x00000012040c723c */ /* 0x010fde000004180c */
[----:B------:R-:W-:-:S08]  /*1f380*/  NOP ;  /* 0x0000000000007918 */ /* 0x000fd00000000000 */
[----:B------:R-:W-:Y:S04]  /*1f390*/  STL.64 [R1+0x9a0], R12 ;  /* 0x0009a00c01007387 */ /* 0x000fe80000100a00 */
[----:B------:R0:W-:Y:S04]  /*1f3a0*/  STL.64 [R1+0x9a8], R14 ;  /* 0x0009a80e01007387 */ /* 0x0001e80000100a00 */
[----:B0-----:R-:W2:Y:S04]  /*1f3b0*/  LDL.LU.64 R14, [R1+0x1be8] ;  /* 0x001be800010e7983 */ /* 0x001ea80000300a00 */
[----:B------:R0:W-:Y:S04]  /*1f3c0*/  STL.64 [R1+0x1b88], R18 ;  /* 0x001b881201007387 */ /* 0x0001e80000100a00 */
[----:B------:R-:W4:Y:S04]  /*1f3d0*/  LDL.LU R16, [R1+0x3f0] ;  /* 0x0003f00001107983 */ /* 0x000f280000300800 */
[----:B------:R-:W4:Y:S04]  /*1f3e0*/  LDL.LU R17, [R1+0x3f4] ;  /* 0x0003f40001117983 */ /* 0x000f280000300800 */
[----:B0-----:R-:W4:Y:S04]  /*1f3f0*/  LDL.LU R18, [R1+0x3f8] ;  /* 0x0003f80001127983 */ /* 0x001f280000300800 */
[----:B------:R-:W4:Y:S01]  /*1f400*/  LDL.LU R19, [R1+0x3fc] ;  /* 0x0003fc0001137983 */ /* 0x000f220000300800 */
[----:B---3--:R-:W-:-:S02]  /*1f410*/  IMAD.MOV.U32 R21, RZ, RZ, R10 ;  /* 0x000000ffff157224 */ /* 0x008fc400078e000a */
[----:B------:R-:W-:Y:S01]  /*1f420*/  IMAD.MOV.U32 R20, RZ, RZ, R11 ;  /* 0x000000ffff147224 */ /* 0x000fe200078e000b */
[C---:B----4-:R-:W-:Y:S06]  /*1f430*/  HMMA.16816.F32.BF16 R16, R4.reuse, R10, R16 ;  /* 0x0000000a0410723c */ /* 0x050fec0000041810 */
[----:B--2---:R-:W-:-:S15]  /*1f440*/  HMMA.16816.F32.BF16 R8, R4, R14, R24 ;  /* 0x0000000e0408723c */ /* 0x004fde0000041818 */
[----:B------:R-:W-:-:S02]  /*1f450*/  NOP ;  /* 0x0000000000007918 */ /* 0x000fc40000000000 */
[----:B------:R-:W-:Y:S04]  /*1f460*/  STL.64 [R1+0x990], R16 ;  /* 0x0009901001007387 */ /* 0x000fe80000100a00 */
[----:B------:R-:W-:Y:S04]  /*1f470*/  STL.64 [R1+0x998], R18 ;  /* 0x0009981201007387 */ /* 0x000fe80000100a00 */
[----:B------:R-:W-:Y:S04]  /*1f480*/  STL.64 [R1+0x1b80], R22 ;  /* 0x001b801601007387 */ /* 0x000fe80000100a00 */
[----:B------:R-:W-:Y:S04]  /*1f490*/  STL.64 [R1+0x1b78], R20 ;  /* 0x001b781401007387 */ /* 0x000fe80000100a00 */
[----:B------:R-:W-:Y:S04]  /*1f4a0*/  STL.64 [R1+0x980], R8 ;  /* 0x0009800801007387 */ /* 0x000fe80000100a00 */
[----:B------:R0:W-:Y:S04]  /*1f4b0*/  STL.64 [R1+0x988], R10 ;  /* 0x0009880a01007387 */ /* 0x0001e80000100a00 */
[----:B0-----:R-:W2:Y:S04]  /*1f4c0*/  LDL R10, [R1+0x28] ;  /* 0x00002800010a7983 */ /* 0x001ea80000100800 */
[----:B------:R-:W2:Y:S04]  /*1f4d0*/  LDL R11, [R1+0x2c] ;  /* 0x00002c00010b7983 */ /* 0x000ea80000100800 */
[----:B------:R-:W3:Y:S04]  /*1f4e0*/  LDL.LU R16, [R1+0x1d0] ;  /* 0x0001d00001107983 */ /* 0x000ee80000300800 */
[----:B------:R-:W3:Y:S04]  /*1f4f0*/  LDL.LU R17, [R1+0x1d4] ;  /* 0x0001d40001117983 */ /* 0x000ee80000300800 */
[----:B------:R-:W4:Y:S04]  /*1f500*/  LDL.LU R18, [R1+0x1d8] ;  /* 0x0001d80001127983 */ /* 0x000f280000300800 */
[----:B------:R-:W4:Y:S01]  /*1f510*/  LDL.LU R19, [R1+0x1dc] ;  /* 0x0001dc0001137983 */ /* 0x000f220000300800 */
[----:B------:R-:W-:-:S03]  /*1f520*/  IMAD.MOV.U32 R3, RZ, RZ, R14 ;  /* 0x000000ffff037224 */ /* 0x000fc600078e000e */
[----:B----4-:R0:W-:Y:S04]  /*1f530*/  STL.64 [R1+0x1b98], R18 ;  /* 0x001b981201007387 */ /* 0x0101e80000100a00 */
[----:B---3--:R-:W-:Y:S04]  /*1f540*/  STL.64 [R1+0x1b90], R16 ;  /* 0x001b901001007387 */ /* 0x008fe80000100a00 */
[----:B0-----:R-:W3:Y:S04]  /*1f550*/  LDL R18, [R1+0x68] ;  /* 0x0000680001127983 */ /* 0x001ee80000100800 */
[----:B------:R-:W3:Y:S04]  /*1f560*/  LDL R19, [R1+0x6c] ;  /* 0x00006c0001137983 */ /* 0x000ee80000100800 */
[----:B------:R-:W4:Y:S04]  /*1f570*/  LDL.LU R24, [R1+0x300] ;  /* 0x0003000001187983 */ /* 0x000f280000300800 */
[----:B------:R-:W4:Y:S04]  /*1f580*/  LDL.LU R25, [R1+0x304] ;  /* 0x0003040001197983 */ /* 0x000f280000300800 */
[----:B------:R-:W4:Y:S04]  /*1f590*/  LDL.LU R26, [R1+0x308] ;  /* 0x00030800011a7983 */ /* 0x000f280000300800 */
[----:B------:R-:W4:Y:S04]  /*1f5a0*/  LDL.LU R27, [R1+0x30c] ;  /* 0x00030c00011b7983 */ /* 0x000f280000300800 */
[----:B------:R-:W4:Y:S04]  /*1f5b0*/  LDL.LU R12, [R1+0x290] ;  /* 0x00029000010c7983 */ /* 0x000f280000300800 */
[----:B------:R-:W4:Y:S01]  /*1f5c0*/  LDL.LU R13, [R1+0x294] ;  /* 0x00029400010d7983 */ /* 0x000f220000300800 */
[----:B------:R-:W-:-:S03]  /*1f5d0*/  IMAD.MOV.U32 R29, RZ, RZ, R15 ;  /* 0x000000ffff1d7224 */ /* 0x000fc600078e000f */
[----:B------:R-:W4:Y:S04]  /*1f5e0*/  LDL.LU R14, [R1+0x298] ;  /* 0x00029800010e7983 */ /* 0x000f280000300800 */
[----:B------:R-:W4:Y:S04]  /*1f5f0*/  LDL.LU R15, [R1+0x29c] ;  /* 0x00029c00010f7983 */ /* 0x000f280000300800 */
[----:B---3--:R0:W-:Y:S04]  /*1f600*/  STL.64 [R1+0x1ba8], R18 ;  /* 0x001ba81201007387 */ /* 0x0081e80000100a00 */
[----:B0-----:R-:W3:Y:S04]  /*1f610*/  LDL.64 R18, [R1+0x78] ;  /* 0x0000780001127983 */ /* 0x001ee80000100a00 */
[----:B---3--:R0:W-:Y:S04]  /*1f620*/  STL.64 [R1+0x1bc0], R18 ;  /* 0x001bc01201007387 */ /* 0x0081e80000100a00 */
[----:B0-----:R-:W3:Y:S04]  /*1f630*/  LDL.64 R18, [R1+0x88] ;  /* 0x0000880001127983 */ /* 0x001ee80000100a00 */
[----:B---3--:R0:W-:Y:S04]  /*1f640*/  STL.64 [R1+0x1bd8], R18 ;  /* 0x001bd81201007387 */ /* 0x0081e80000100a00 */
[----:B------:R-:W3:Y:S04]  /*1f650*/  LDL.64 R22, [R1+0x58] ;  /* 0x0000580001167983 */ /* 0x000ee80000100a00 */
[----:B0-----:R-:W4:Y:S04]  /*1f660*/  LDL.64 R18, [R1+0x98] ;  /* 0x0000980001127983 */ /* 0x001f280000100a00 */
[----:B---3--:R0:W-:Y:S04]  /*1f670*/  STL.64 [R1+0x1ba0], R22 ;  /* 0x001ba01601007387 */ /* 0x0081e80000100a00 */
[----:B------:R-:W3:Y:S04]  /*1f680*/  LDL.LU R20, [R1+0x1e0] ;  /* 0x0001e00001147983 */ /* 0x000ee80000300800 */
[----:B------:R-:W3:Y:S04]  /*1f690*/  LDL.LU R21, [R1+0x1e4] ;  /* 0x0001e40001157983 */ /* 0x000ee80000300800 */
[----:B0-----:R-:W2:Y:S04]  /*1f6a0*/  LDL.LU R22, [R1+0x1e8] ;  /* 0x0001e80001167983 */ /* 0x001ea80000300800 */
[----:B------:R-:W2:Y:S04]  /*1f6b0*/  LDL.LU R23, [R1+0x1ec] ;  /* 0x0001ec0001177983 */ /* 0x000ea80000300800 */
[----:B--2---:R-:W-:Y:S04]  /*1f6c0*/  STL.64 [R1+0x1bb8], R22 ;  /* 0x001bb81601007387 */ /* 0x004fe80000100a00 */
[----:B---3--:R0:W-:Y:S04]  /*1f6d0*/  STL.64 [R1+0x1bb0], R20 ;  /* 0x001bb01401007387 */ /* 0x0081e80000100a00 */
[----:B0-----:R-:W2:Y:S04]  /*1f6e0*/  LDL.LU R20, [R1+0x1f0] ;  /* 0x0001f00001147983 */ /* 0x001ea80000300800 */
[----:B------:R-:W2:Y:S04]  /*1f6f0*/  LDL.LU R21, [R1+0x1f4] ;  /* 0x0001f40001157983 */ /* 0x000ea80000300800 */
[----:B------:R-:W3:Y:S04]  /*1f700*/  LDL.LU R22, [R1+0x1f8] ;  /* 0x0001f80001167983 */ /* 0x000ee80000300800 */
[----:B------:R-:W3:Y:S04]  /*1f710*/  LDL.LU R23, [R1+0x1fc] ;  /* 0x0001fc0001177983 */ /* 0x000ee80000300800 */
[----:B---3--:R-:W-:Y:S04]  /*1f720*/  STL.64 [R1+0x1bd0], R22 ;  /* 0x001bd01601007387 */ /* 0x008fe80000100a00 */
[----:B--2---:R0:W-:Y:S04]  /*1f730*/  STL.64 [R1+0x1bc8], R20 ;  /* 0x001bc81401007387 */ /* 0x0041e80000100a00 */
[----:B0-----:R-:W2:Y:S04]  /*1f740*/  LDL.LU R20, [R1+0x200] ;  /* 0x0002000001147983 */ /* 0x001ea80000300800 */
[----:B------:R-:W2:Y:S04]  /*1f750*/  LDL.LU R21, [R1+0x204] ;  /* 0x0002040001157983 */ /* 0x000ea80000300800 */
[----:B------:R-:W2:Y:S04]  /*1f760*/  LDL.LU R22, [R1+0x208] ;  /* 0x0002080001167983 */ /* 0x000ea80000300800 */
[----:B------:R-:W2:Y:S04]  /*1f770*/  LDL.LU R23, [R1+0x20c] ;  /* 0x00020c0001177983 */ /* 0x000ea80000300800 */
[----:B------:R0:W-:Y:S04]  /*1f780*/  STL.64 [R1+0x1b60], R10 ;  /* 0x001b600a01007387 */ /* 0x0001e80000100a00 */
[----:B0-----:R-:W4:Y:S02]  /*1f790*/  LDL.64 R10, [R1+0xa8] ;  /* 0x0000a800010a7983 */ /* 0x001f240000100a00 */
[----:B----4-:R-:W-:-:S15]  /*1f7a0*/  HMMA.16816.F32.BF16 R24, R4, R10, R24 ;  /* 0x0000000a0418723c */ /* 0x010fde0000041818 */
[----:B------:R-:W-:-:S08]  /*1f7b0*/  NOP ;  /* 0x0000000000007918 */ /* 0x000fd00000000000 */
[----:B------:R-:W-:Y:S04]  /*1f7c0*/  STL.64 [R1+0x970], R24 ;  /* 0x0009701801007387 */ /* 0x000fe80000100a00 */
[----:B------:R0:W-:Y:S04]  /*1f7d0*/  STL.64 [R1+0x978], R26 ;  /* 0x0009781a01007387 */ /* 0x0001e80000100a00 */
[----:B0-----:R-:W3:Y:S01]  /*1f7e0*/  LDL.LU.64 R26, [R1+0x1be0] ;  /* 0x001be000011a7983 */ /* 0x001ee20000300a00 */
[----:B------:R-:W-:Y:S01]  /*1f7f0*/  HMMA.16816.F32.BF16 R12, R4, R18, R12 ;  /* 0x00000012040c723c */ /* 0x000fe2000004180c */
[----:B------:R-:W-:-:S02]  /*1f800*/  IMAD.MOV.U32 R25, RZ, RZ, R10 ;  /* 0x000000ffff197224 */ /* 0x000fc400078e000a */
[----:B------:R-:W-:Y:S01]  /*1f810*/  IMAD.MOV.U32 R24, RZ, RZ, R11 ;  /* 0x000000ffff187224 */ /* 0x000fe200078e000b */
[----:B---3--:R-:W-:Y:S04]  /*1f820*/  STL.64 [R1+0x1b70], R26 ;  /* 0x001b701a01007387 */ /* 0x008fe80000100a00 */
[----:B------:R0:W-:Y:S04]  /*1f830*/  STL.64 [R1+0x1b68], R24 ;  /* 0x001b681801007387 */ /* 0x0001e80000100a00 */
[----:B------:R-:W3:Y:S04]  /*1f840*/  LDL.LU R8, [R1+0x1b0] ;  /* 0x0001b00001087983 */ /* 0x000ee80000300800 */
[----:B------:R-:W3:Y:S04]  /*1f850*/  LDL.LU R9, [R1+0x1b4] ;  /* 0x0001b40001097983 */ /* 0x000ee80000300800 */
[----:B------:R-:W3:Y:S04]  /*1f860*/  LDL.LU R10, [R1+0x1b8] ;  /* 0x0001b800010a7983 */ /* 0x000ee80000300800 */
[----:B------:R-:W3:Y:S04]  /*1f870*/  LDL.LU R11, [R1+0x1bc] ;  /* 0x0001bc00010b7983 */ /* 0x000ee80000300800 */
[----:B0-----:R-:W4:Y:S04]  /*1f880*/  LDL.LU R24, [R1+0x1c0] ;  /* 0x0001c00001187983 */ /* 0x001f280000300800 */
[----:B------:R-:W4:Y:S04]  /*1f890*/  LDL.LU R25, [R1+0x1c4] ;  /* 0x0001c40001197983 */ /* 0x000f280000300800 */
[----:B------:R-:W4:Y:S04]  /*1f8a0*/  LDL.LU R26, [R1+0x1c8] ;  /* 0x0001c800011a7983 */ /* 0x000f280000300800 */
[----:B------:R-:W4:Y:S04]  /*1f8b0*/  LDL.LU R27, [R1+0x1cc] ;  /* 0x0001cc00011b7983 */ /* 0x000f280000300800 */
[----:B------:R0:W-:Y:S04]  /*1f8c0*/  STL.64 [R1+0x960], R12 ;  /* 0x0009600c01007387 */ /* 0x0001e80000100a00 */
[----:B------:R1:W-:Y:S01]  /*1f8d0*/  STL.64 [R1+0x968], R14 ;  /* 0x0009680e01007387 */ /* 0x0003e20000100a00 */
[----:B0-----:R-:W-:-:S02]  /*1f8e0*/  IMAD.MOV.U32 R13, RZ, RZ, R18 ;  /* 0x000000ffff0d7224 */ /* 0x001fc400078e0012 */
[----:B------:R-:W-:Y:S02]  /*1f8f0*/  IMAD.MOV.U32 R12, RZ, RZ, R19 ;  /* 0x000000ffff0c7224 */ /* 0x000fe400078e0013 */
[----:B------:R-:W2:Y:S02]  /*1f900*/  LDL.LU.64 R18, [R1+0x1bd8] ;  /* 0x001bd80001127983 */ /* 0x000ea40000300a00 */
[----:B--2---:R-:W-:Y:S06]  /*1f910*/  HMMA.16816.F32.BF16 R20, R4, R18, R20 ;  /* 0x000000120414723c */ /* 0x004fec0000041814 */
[----:B-1----:R-:W-:-:S02]  /*1f920*/  IMAD.MOV.U32 R15, RZ, RZ, R18 ;  /* 0x000000ffff0f7224 */ /* 0x002fc400078e0012 */
[----:B------:R-:W-:-:S15]  /*1f930*/  IMAD.MOV.U32 R14, RZ, RZ, R19 ;  /* 0x000000ffff0e7224 */ /* 0x000fde00078e0013 */
[----:B------:R-:W-:Y:S04]  /*1f940*/  STL.64 [R1+0x950], R20 ;  /* 0x0009501401007387 */ /* 0x000fe80000100a00 */
[----:B------:R0:W-:Y:S04]  /*1f950*/  STL.64 [R1+0x958], R22 ;  /* 0x0009581601007387 */ /* 0x0001e80000100a00 */
[----:B0-----:R-:W2:Y:S04]  /*1f960*/  LDL.LU.64 R22, [R1+0x1bd0] ;  /* 0x001bd00001167983 */ /* 0x001ea80000300a00 */
[----:B------:R-:W2:Y:S04]  /*1f970*/  LDL.LU.64 R20, [R1+0x1bc8] ;  /* 0x001bc80001147983 */ /* 0x000ea80000300a00 */
[----:B------:R-:W2:Y:S04]  /*1f980*/  LDL.LU.64 R18, [R1+0x1bc0] ;  /* 0x001bc00001127983 */ /* 0x000ea80000300a00 */
[----:B------:R0:W-:Y:S04]  /*1f990*/  STL.64 [R1+0x1b38], R14 ;  /* 0x001b380e01007387 */ /* 0x0001e80000100a00 */
[----:B------:R1:W-:Y:S01]  /*1f9a0*/  STL.64 [R1+0x1b30], R12 ;  /* 0x001b300c01007387 */ /* 0x0003e20000100a00 */
[----:B0-----:R-:W-:-:S02]  /*1f9b0*/  IMAD.MOV.U32 R14, RZ, RZ, R2 ;  /* 0x000000ffff0e7224 */ /* 0x001fc400078e0002 */
[----:B------:R-:W-:-:S05]  /*1f9c0*/  IMAD.MOV.U32 R15, RZ, RZ, R0 ;  /* 0x000000ffff0f7224 */ /* 0x000fca00078e0000 */
[----:B------:R0:W-:Y:S04]  /*1f9d0*/  STL.64 [R1+0x1b58], R14 ;  /* 0x001b580e01007387 */ /* 0x0001e80000100a00 */
[----:B-1----:R-:W3:Y:S04]  /*1f9e0*/  LDL.LU R12, [R1+0x190] ;  /* 0x00019000010c7983 */ /* 0x002ee80000300800 */
[----:B------:R-:W3:Y:S04]  /*1f9f0*/  LDL.LU R13, [R1+0x194] ;  /* 0x00019400010d7983 */ /* 0x000ee80000300800 */
[----:B0-----:R-:W3:Y:S04]  /*1fa00*/  LDL.LU R14, [R1+0x198] ;  /* 0x00019800010e7983 */ /* 0x001ee80000300800 */
[----:B------:R-:W3:Y:S01]  /*1fa10*/  LDL.LU R15, [R1+0x19c] ;  /* 0x00019c00010f7983 */ /* 0x000ee20000300800 */
        /* <DEDUP_REMOVED lines=19> */
[----:B0-----:R-:W2:Y:S01]  /*1fb50*/  LDL.LU.64 R18, [R1+0x1b88] ;  /* 0x001b880001127983 */ /* 0x001ea20000300a00 */
[----:B------:R-:W-:Y:S02]  /*1fb60*/  IMAD.MOV.U32 R17, RZ, RZ, R22 ;  /* 0x000000ffff117224 */ /* 0x000fe400078e0016 */
[----:B------:R-:W-:-:S02]  /*1fb70*/  IMAD.MOV.U32 R16, RZ, RZ, R23 ;  /* 0x000000ffff107224 */ /* 0x000fc400078e0017 */
[----:B------:R-:W4:Y:S04]  /*1fb80*/  LDL.LU.64 R22, [R1+0x1b80] ;  /* 0x001b800001167983 */ /* 0x000f280000300a00 */
[----:B------:R-:W3:Y:S04]  /*1fb90*/  LDL.LU.64 R20, [R1+0x1b78] ;  /* 0x001b780001147983 */ /* 0x000ee80000300a00 */
[----:B--2---:R0:W-:Y:S04]  /*1fba0*/  STL.64 [R1+0x1b08], R18 ;  /* 0x001b081201007387 */ /* 0x0041e80000100a00 */
[----:B------:R1:W-:Y:S04]  /*1fbb0*/  STL.64 [R1+0x1b00], R16 ;  /* 0x001b001001007387 */ /* 0x0003e80000100a00 */
[----:B0-----:R-:W2:Y:S01]  /*1fbc0*/  LDL.64 R18, [R1+0x108] ;  /* 0x0001080001127983 */ /* 0x001ea20000100a00 */
[C---:B----4-:R-:W-:Y:S03]  /*1fbd0*/  HMMA.16816.F32.BF16 R24, R4.reuse, R22, R24 ;  /* 0x000000160418723c */ /* 0x050fe60000041818 */
[----:B--2---:R0:W-:Y:S04]  /*1fbe0*/  STL.64 [R1+0x1b40], R18 ;  /* 0x001b401201007387 */ /* 0x0041e80000100a00 */
[----:B-1----:R-:W2:Y:S04]  /*1fbf0*/  LDL.LU R16, [R1+0xa70] ;  /* 0x000a700001107983 */ /* 0x002ea80000300800 */
[----:B------:R-:W2:Y:S04]  /*1fc00*/  LDL.LU R17, [R1+0xa74] ;  /* 0x000a740001117983 */ /* 0x000ea80000300800 */
[----:B0-----:R-:W2:Y:S04]  /*1fc10*/  LDL.LU R18, [R1+0xa78] ;  /* 0x000a780001127983 */ /* 0x001ea80000300800 */
[----:B------:R-:W2:Y:S04]  /*1fc20*/  LDL.LU R19, [R1+0xa7c] ;  /* 0x000a7c0001137983 */ /* 0x000ea80000300800 */
[----:B------:R-:W-:Y:S04]  /*1fc30*/  STL.64 [R1+0x910], R24 ;  /* 0x0009101801007387 */ /* 0x000fe80000100a00 */
[----:B------:R0:W-:Y:S04]  /*1fc40*/  STL.64 [R1+0x918], R26 ;  /* 0x0009181a01007387 */ /* 0x0001e80000100a00 */
[----:B0-----:R-:W3:Y:S04]  /*1fc50*/  LDL.LU.64 R26, [R1+0x1b70] ;  /* 0x001b7000011a7983 */ /* 0x001ee80000300a00 */
[----:B------:R-:W4:Y:S04]  /*1fc60*/  LDL.LU.64 R24, [R1+0x1b68] ;  /* 0x001b680001187983 */ /* 0x000f280000300a00 */
[----:B------:R-:W-:Y:S01]  /*1fc70*/  STL.64 [R1+0x1a78], R22 ;  /* 0x001a781601007387 */ /* 0x000fe20000100a00 */
[----:B---3--:R-:W-:-:S15]  /*1fc80*/  HMMA.16816.F32.BF16 R8, R4, R26, R8 ;  /* 0x0000001a0408723c */ /* 0x008fde0000041808 */
[----:B------:R-:W-:-:S08]  /*1fc90*/  NOP ;  /* 0x0000000000007918 */ /* 0x000fd00000000000 */
[----:B------:R-:W-:Y:S04]  /*1fca0*/  STL.64 [R1+0x900], R8 ;  /* 0x0009000801007387 */ /* 0x000fe80000100a00 */
[----:B------:R0:W-:Y:S04]  /*1fcb0*/  STL.64 [R1+0x908], R10 ;  /* 0x0009080a01007387 */ /* 0x0001e80000100a00 */
[----:B0-----:R-:W3:Y:S04]  /*1fcc0*/  LDL.LU.64 R10, [R1+0x1b60] ;  /* 0x001b6000010a7983 */ /* 0x001ee80000300a00 */
[----:B------:R-:W-:Y:S01]  /*1fcd0*/  STL.64 [R1+0x1a50], R26 ;  /* 0x001a501a01007387 */ /* 0x000fe20000100a00 */
[----:B---3--:R-:W-:Y:S03]  /*1fce0*/  HMMA.16816.F32.BF16 R4, R4, R10, R12 ;  /* 0x0000000a0404723c */ /* 0x008fe6000004180c */
[----:B------:R-:W2:Y:S04]  /*1fcf0*/  LDL.LU.64 R14, [R1+0x1b58] ;  /* 0x001b5800010e7983 */ /* 0x000ea80000300a00 */
[----:B------:R-:W2:Y:S04]  /*1fd00*/  LDL.LU.64 R10, [R1+0x1b50] ;  /* 0x001b5000010a7983 */ /* 0x000ea80000300a00 */
[----:B------:R-:W2:-:S12]  /*1fd10*/  LDL.LU.64 R8, [R1+0x1b48] ;  /* 0x001b480001087983 */ /* 0x000e980000300a00 */
[----:B------:R0:W-:Y:S04]  /*1fd20*/  STL.64 [R1+0x8f0], R4 ;  /* 0x0008f00401007387 */ /* 0x0001e80000100a00 */
[----:B------:R1:W-:Y:S04]  /*1fd30*/  STL.64 [R1+0x8f8], R6 ;  /* 0x0008f80601007387 */ /* 0x0003e80000100a00 */
[----:B0-----:R-:W3:Y:S04]  /*1fd40*/  LDL.LU R4, [R1+0x630] ;  /* 0x0006300001047983 */ /* 0x001ee80000300800 */
[----:B------:R-:W3:Y:S04]  /*1fd50*/  LDL.LU R5, [R1+0x634] ;  /* 0x0006340001057983 */ /* 0x000ee80000300800 */
[----:B-1----:R-:W3:Y:S04]  /*1fd60*/  LDL.LU R6, [R1+0x638] ;  /* 0x0006380001067983 */ /* 0x002ee80000300800 */
[----:B------:R-:W3:Y:S01]  /*1fd70*/  LDL.LU R7, [R1+0x63c] ;  /* 0x00063c0001077983 */ /* 0x000ee20000300800 */
[----:B--2---:R-:W-:Y:S03]  /*1fd80*/  HMMA.16816.F32.BF16 R12, R8, R14, R16 ;  /* 0x0000000e080c723c */ /* 0x004fe60000041810 */
[----:B------:R-:W3:-:S15]  /*1fd90*/  LDL.LU.64 R18, [R1+0x1b40] ;  /* 0x001b400001127983 */ /* 0x000ede0000300a00 */
[----:B------:R-:W-:-:S05]  /*1fda0*/  NOP ;  /* 0x0000000000007918 */ /* 0x000fca0000000000 */
[----:B------:R-:W-:Y:S04]  /*1fdb0*/  STL.64 [R1+0x6b0], R12 ;  /* 0x0006b00c01007387 */ /* 0x000fe80000100a00 */
[----:B------:R0:W-:Y:S04]  /*1fdc0*/  STL.64 [R1+0x6b8], R14 ;  /* 0x0006b80e01007387 */ /* 0x0001e80000100a00 */
[----:B0-----:R-:W2:Y:S04]  /*1fdd0*/  LDL.LU.64 R14, [R1+0x1b38] ;  /* 0x001b3800010e7983 */ /* 0x001ea80000300a00 */
[----:B------:R-:W4:Y:S01]  /*1fde0*/  LDL.LU.64 R12, [R1+0x1b30] ;  /* 0x001b3000010c7983 */ /* 0x000f220000300a00 */
[----:B------:R-:W-:-:S02]  /*1fdf0*/  IMAD.MOV.U32 R22, RZ, RZ, R2 ;  /* 0x000000ffff167224 */ /* 0x000fc400078e0002 */
[----:B------:R-:W-:-:S05]  /*1fe00*/  IMAD.MOV.U32 R23, RZ, RZ, R0 ;  /* 0x000000ffff177224 */ /* 0x000fca00078e0000 */
[----:B------:R2:W-:Y:S01]  /*1fe10*/  STL.64 [R1+0x1a88], R22 ;  /* 0x001a881601007387 */ /* 0x0005e20000100a00 */
[----:B---3--:R-:W-:-:S15]  /*1fe20*/  HMMA.16816.F32.BF16 R4, R8, R18, R4 ;  /* 0x000000120804723c */ /* 0x008fde0000041804 */
[----:B------:R-:W-:-:S08]  /*1fe30*/  NOP ;  /* 0x0000000000007918 */ /* 0x000fd00000000000 */
[----:B------:R-:W-:Y:S04]  /*1fe40*/  STL.64 [R1+0x630], R4 ;  /* 0x0006300401007387 */ /* 0x000fe80000100a00 */
[----:B------:R-:W-:Y:S01]  /*1fe50*/  STL.64 [R1+0x638], R6 ;  /* 0x0006380601007387 */ /* 0x000fe20000100a00 */
[----:B--2---:R-:W-:Y:S02]  /*1fe60*/  IMAD.MOV.U32 R22, RZ, RZ, R15 ;  /* 0x000000ffff167224 */ /* 0x004fe400078e000f */
[----:B------:R-:W-:-:S05]  /*1fe70*/  IMAD.MOV.U32 R23, RZ, RZ, R14 ;  /* 0x000000ffff177224 */ /* 0x000fca00078e000e */
[----:B------:R4:W-:Y:S02]  /*1fe80*/  STL.64 [R1+0x1aa0], R22 ;  /* 0x001aa01601007387 */ /* 0x0009e40000100a00 */
[----:B----4-:R-:W-:Y:S02]  /*1fe90*/  IMAD.MOV.U32 R22, RZ, RZ, R13 ;  /* 0x000000ffff167224 */ /* 0x010fe400078e000d */
[----:B------:R-:W-:Y:S02]  /*1fea0*/  IMAD.MOV.U32 R23, RZ, RZ, R12 ;  /* 0x000000ffff177224 */ /* 0x000fe400078e000c */
[----:B------:R-:W0:Y:S04]  /*1feb0*/  LDSM.16.MT88.4 R12, [R28+UR5+0x5000] ;  /* 0x005000051c0c783b */ /* 0x000e280008004200 */
[----:B------:R-:W-:Y:S04]  /*1fec0*/  STL.64 [R1+0x1ab8], R22 ;  /* 0x001ab81601007387 */ /* 0x000fe80000100a00 */
[----:B0-----:R0:W-:Y:S04]  /*1fed0*/  STL.64 [R1+0x1a40], R14 ;  /* 0x001a400e01007387 */ /* 0x0011e80000100a00 */
[----:B------:R1:W-:Y:S04]  /*1fee0*/  STL.64 [R1+0x1a38], R12 ;  /* 0x001a380c01007387 */ /* 0x0003e80000100a00 */
[----:B0-----:R-:W2:Y:S01]  /*1fef0*/  LDL.64 R14, [R1+0x68] ;  /* 0x00006800010e7983 */ /* 0x001ea20000100a00 */
[----:B------:R-:W-:-:S02]  /*1ff00*/  IMAD.MOV.U32 R22, RZ, RZ, R25 ;  /* 0x000000ffff167224 */ /* 0x000fc400078e0019 */
[----:B------:R-:W-:Y:S01]  /*1ff10*/  IMAD.MOV.U32 R23, RZ, RZ, R24 ;  /* 0x000000ffff177224 */ /* 0x000fe200078e0018 */
[----:B--2---:R0:W-:Y:S04]  /*1ff20*/  STL.64 [R1+0x1a80], R14 ;  /* 0x001a800e01007387 */ /* 0x0041e80000100a00 */
[----:B-1----:R-:W2:Y:S04]  /*1ff30*/  LDL.LU R12, [R1+0x250] ;  /* 0x00025000010c7983 */ /* 0x002ea80000300800 */
[----:B------:R-:W2:Y:S04]  /*1ff40*/  LDL.LU R13, [R1+0x254] ;  /* 0x00025400010d7983 */ /* 0x000ea80000300800 */
[----:B0-----:R-:W3:Y:S04]  /*1ff50*/  LDL.LU R14, [R1+0x258] ;  /* 0x00025800010e7983 */ /* 0x001ee80000300800 */
[----:B------:R-:W3:Y:S04]  /*1ff60*/  LDL.LU R15, [R1+0x25c] ;  /* 0x00025c00010f7983 */ /* 0x000ee80000300800 */
[----:B------:R-:W-:Y:S04]  /*1ff70*/  STL.64 [R1+0x1ad0], R22 ;  /* 0x001ad01601007387 */ /* 0x000fe80000100a00 */
[----:B---3--:R-:W-:Y:S04]  /*1ff80*/  STL.64 [R1+0x1a98], R14 ;  /* 0x001a980e01007387 */ /* 0x008fe80000100a00 */
[----:B--2---:R0:W-:Y:S04]  /*1ff90*/  STL.64 [R1+0x1a90], R12 ;  /* 0x001a900c01007387 */ /* 0x0041e80000100a00 */
[----:B0-----:R-:W2:Y:S04]  /*1ffa0*/  LDL.LU R12, [R1+0x260] ;  /* 0x00026000010c7983 */ /* 0x001ea80000300800 */
[----:B------:R-:W2:Y:S04]  /*1ffb0*/  LDL.LU R13, [R1+0x264] ;  /* 0x00026400010d7983 */ /* 0x000ea80000300800 */
[----:B------:R-:W3:Y:S04]  /*1ffc0*/  LDL.LU R14, [R1+0x268] ;  /* 0x00026800010e7983 */ /* 0x000ee80000300800 */
[----:B------:R-:W3:Y:S04]  /*1ffd0*/  LDL.LU R15, [R1+0x26c] ;  /* 0x00026c00010f7983 */ /* 0x000ee80000300800 */
[----:B------:R-:W4:Y:S04]  /*1ffe0*/  LDL.LU R24, [R1+0x400] ;  /* 0x0004000001187983 */ /* 0x000f280000300800 */
[----:B------:R-:W4:Y:S04]  /*1fff0*/  LDL.LU R25, [R1+0x404] ;  /* 0x0004040001197983 */ /* 0x000f280000300800 */
[----:B------:R-:W2:Y:S04]  /*20000*/  LDL.LU R26, [R1+0x408] ;  /* 0x00040800011a7983 */ /* 0x000ea80000300800 */
[----:B------:R-:W2:Y:S04]  /*20010*/  LDL.LU R27, [R1+0x40c] ;  /* 0x00040c00011b7983 */ /* 0x000ea80000300800 */
[----:B--2---:R0:W-:Y:S04]  /*20020*/  STL.64 [R1+0x1b18], R26 ;  /* 0x001b181a01007387 */ /* 0x0041e80000100a00 */
[----:B----4-:R-:W-:Y:S04]  /*20030*/  STL.64 [R1+0x1b10], R24 ;  /* 0x001b101801007387 */ /* 0x010fe80000100a00 */
[----:B------:R-:W2:Y:S04]  /*20040*/  LDL R6, [R1+0xe8] ;  /* 0x0000e80001067983 */ /* 0x000ea80000100800 */
[----:B------:R-:W2:Y:S01]  /*20050*/  LDL R7, [R1+0xec] ;  /* 0x0000ec0001077983 */ /* 0x000ea20000100800 */
[----:B------:R-:W-:-:S02]  /*20060*/  IMAD.MOV.U32 R22, RZ, RZ, R3 ;  /* 0x000000ffff167224 */ /* 0x000fc400078e0003 */
[----:B------:R-:W-:Y:S02]  /*20070*/  IMAD.MOV.U32 R23, RZ, RZ, R29 ;  /* 0x000000ffff177224 */ /* 0x000fe400078e001d */
[----:B------:R-:W-:Y:S02]  /*20080*/  IMAD.MOV.U32 R2, RZ, RZ, R18 ;  /* 0x000000ffff027224 */ /* 0x000fe400078e0012 */
[----:B------:R-:W-:Y:S01]  /*20090*/  IMAD.MOV.U32 R0, RZ, RZ, R19 ;  /* 0x000000ffff007224 */ /* 0x000fe200078e0013 */
[----:B--2---:R1:W-:Y:S04]  /*200a0*/  STL.64 [R1+0x1b20], R6 ;  /* 0x001b200601007387 */ /* 0x0043e80000100a00 */
[----:B0-----:R-:W2:Y:S04]  /*200b0*/  LDL R26, [R1+0xf8] ;  /* 0x0000f800011a7983 */ /* 0x001ea80000100800 */
[----:B------:R-:W2:Y:S04]  /*200c0*/  LDL R27, [R1+0xfc] ;  /* 0x0000fc00011b7983 */ /* 0x000ea80000100800 */
[----:B------:R-:W2:Y:S04]  /*200d0*/  LDL.LU R4, [R1+0x4a0] ;  /* 0x0004a00001047983 */ /* 0x000ea80000300800 */
[----:B------:R-:W2:Y:S04]  /*200e0*/  LDL.LU R5, [R1+0x4a4] ;  /* 0x0004a40001057983 */ /* 0x000ea80000300800 */
[----:B-1----:R-:W2:Y:S04]  /*200f0*/  LDL.LU R6, [R1+0x4a8] ;  /* 0x0004a80001067983 */ /* 0x002ea80000300800 */
[----:B------:R-:W2:Y:S04]  /*20100*/  LDL.LU R7, [R1+0x4ac] ;  /* 0x0004ac0001077983 */ /* 0x000ea80000300800 */
[----:B------:R-:W4:Y:S04]  /*20110*/  LDL.LU R16, [R1+0x480] ;  /* 0x0004800001107983 */ /* 0x000f280000300800 */
[----:B------:R-:W4:Y:S04]  /*20120*/  LDL.LU R17, [R1+0x484] ;  /* 0x0004840001117983 */ /* 0x000f280000300800 */
[----:B------:R-:W4:Y:S04]  /*20130*/  LDL.LU R18, [R1+0x488] ;  /* 0x0004880001127983 */ /* 0x000f280000300800 */
[----:B------:R-:W4:Y:S04]  /*20140*/  LDL.LU R19, [R1+0x48c] ;  /* 0x00048c0001137983 */ /* 0x000f280000300800 */
[----:B------:R-:W4:Y:S04]  /*20150*/  LDL.LU R3, [R1+0x1b28] ;  /* 0x001b280001037983 */ /* 0x000f280000300800 */
[----:B------:R-:W-:Y:S04]  /*20160*/  STL.64 [R1+0x1ae8], R22 ;  /* 0x001ae81601007387 */ /* 0x000fe80000100a00 */
[----:B---3--:R-:W-:Y:S04]  /*20170*/  STL.64 [R1+0x1ab0], R14 ;  /* 0x001ab00e01007387 */ /* 0x008fe80000100a00 */
[----:B------:R0:W-:Y:S04]  /*20180*/  STL.64 [R1+0x1aa8], R12 ;  /* 0x001aa80c01007387 */ /* 0x0001e80000100a00 */
[----:B0-----:R-:W3:Y:S04]  /*20190*/  LDL.LU R12, [R1+0x2a0] ;  /* 0x0002a000010c7983 */ /* 0x001ee80000300800 */
[----:B------:R-:W3:Y:S04]  /*201a0*/  LDL.LU R13, [R1+0x2a4] ;  /* 0x0002a400010d7983 */ /* 0x000ee80000300800 */
[----:B------:R-:W2:Y:S04]  /*201b0*/  LDL.LU R14, [R1+0x2a8] ;  /* 0x0002a800010e7983 */ /* 0x000ea80000300800 */
        /* <DEDUP_REMOVED lines=11> */
[----:B------:R-:W3:Y:S04]  /*20270*/  LDL.LU R14, [R1+0x328] ;  /* 0x00032800010e7983 */ /* 0x000ee80000300800 */
[----:B------:R-:W3:Y:S01]  /*20280*/  LDL.LU R15, [R1+0x32c] ;  /* 0x00032c00010f7983 */ /* 0x000ee20000300800 */
[C---:B------:R-:W-:Y:S03]  /*20290*/  HMMA.16816.F32.BF16 R24, R8.reuse, R26, R4 ;  /* 0x0000001a0818723c */ /* 0x040fe60000041804 */
[----:B---3--:R-:W-:Y:S04]  /*202a0*/  STL.64 [R1+0x1af8], R14 ;  /* 0x001af80e01007387 */ /* 0x008fe80000100a00 */
[----:B--2---:R0:W-:Y:S04]  /*202b0*/  STL.64 [R1+0x1af0], R12 ;  /* 0x001af00c01007387 */ /* 0x0041e80000100a00 */
[----:B0-----:R-:W2:Y:S04]  /*202c0*/  LDL.LU R12, [R1+0x3e0] ;  /* 0x0003e000010c7983 */ /* 0x001ea80000300800 */
[----:B------:R-:W2:Y:S04]  /*202d0*/  LDL.LU R13, [R1+0x3e4] ;  /* 0x0003e400010d7983 */ /* 0x000ea80000300800 */
[----:B------:R-:W2:Y:S04]  /*202e0*/  LDL.LU R14, [R1+0x3e8] ;  /* 0x0003e800010e7983 */ /* 0x000ea80000300800 */
[----:B------:R-:W2:Y:S04]  /*202f0*/  LDL.LU R15, [R1+0x3ec] ;  /* 0x0003ec00010f7983 */ /* 0x000ea80000300800 */
[----:B------:R-:W4:Y:S04]  /*20300*/  LDL.LU.64 R6, [R1+0x1b20] ;  /* 0x001b200001067983 */ /* 0x000f280000300a00 */
[----:B------:R-:W-:Y:S04]  /*20310*/  STL.64 [R1+0x600], R24 ;  /* 0x0006001801007387 */ /* 0x000fe80000100a00 */
[----:B------:R0:W-:Y:S04]  /*20320*/  STL.64 [R1+0x608], R26 ;  /* 0x0006081a01007387 */ /* 0x0001e80000100a00 */
[----:B0-----:R-:W3:Y:S04]  /*20330*/  LDL.LU.64 R26, [R1+0x1b18] ;  /* 0x001b1800011a7983 */ /* 0x001ee80000300a00 */
[----:B------:R-:W3:Y:S01]  /*20340*/  LDL.LU.64 R24, [R1+0x1b10] ;  /* 0x001b100001187983 */ /* 0x000ee20000300a00 */
[----:B----4-:R-:W-:Y:S03]  /*20350*/  HMMA.16816.F32.BF16 R4, R8, R6, R16 ;  /* 0x000000060804723c */ /* 0x010fe60000041810 */
[----:B------:R-:W3:Y:S04]  /*20360*/  LDL.LU.64 R18, [R1+0x1b08] ;  /* 0x001b080001127983 */ /* 0x000ee80000300a00 */
[----:B------:R-:W4:-:S15]  /*20370*/  LDL.LU.64 R16, [R1+0x1b00] ;  /* 0x001b000001107983 */ /* 0x000f1e0000300a00 */
[----:B------:R-:W-:-:S01]  /*20380*/  NOP ;  /* 0x0000000000007918 */ /* 0x000fc20000000000 */
[----:B------:R-:W-:Y:S04]  /*20390*/  STL.64 [R1+0x5f0], R4 ;  /* 0x0005f00401007387 */ /* 0x000fe80000100a00 */
[----:B------:R-:W-:Y:S04]  /*203a0*/  STL.64 [R1+0x5f8], R6 ;  /* 0x0005f80601007387 */ /* 0x000fe80000100a00 */
[----:B------:R-:W0:Y:S01]  /*203b0*/  LDSM.16.MT88.4 R4, [R28+UR5+0x5080] ;  /* 0x005080051c04783b */ /* 0x000e220008004200 */
[----:B---3--:R-:W-:-:S15]  /*203c0*/  HMMA.16816.F32.BF16 R24, R8, R18, R24 ;  /* 0x000000120818723c */ /* 0x008fde0000041818 */
[----:B------:R-:W-:-:S08]  /*203d0*/  NOP ;  /* 0x0000000000007918 */ /* 0x000fd00000000000 */
[----:B------:R1:W-:Y:S04]  /*203e0*/  STL.64 [R1+0x620], R24 ;  /* 0x0006201801007387 */ /* 0x0003e80000100a00 */
[----:B------:R3:W-:Y:S04]  /*203f0*/  STL.64 [R1+0x628], R26 ;  /* 0x0006281a01007387 */ /* 0x0007e80000100a00 */
[----:B-1----:R-:W4:Y:S04]  /*20400*/  LDL.LU R24, [R1+0x120] ;  /* 0x0001200001187983 */ /* 0x002f280000300800 */
[----:B------:R-:W4:Y:S04]  /*20410*/  LDL.LU R25, [R1+0x124] ;  /* 0x0001240001197983 */ /* 0x000f280000300800 */
[----:B---3--:R-:W3:Y:S04]  /*20420*/  LDL.LU R26, [R1+0x128] ;  /* 0x00012800011a7983 */ /* 0x008ee80000300800 */
[----:B------:R-:W3:Y:S01]  /*20430*/  LDL.LU R27, [R1+0x12c] ;  /* 0x00012c00011b7983 */ /* 0x000ee20000300800 */
[----:B------:R-:W-:-:S02]  /*20440*/  IMAD.MOV.U32 R22, RZ, RZ, R21 ;  /* 0x000000ffff167224 */ /* 0x000fc400078e0015 */
[----:B------:R-:W-:-:S07]  /*20450*/  IMAD.MOV.U32 R23, RZ, RZ, R20 ;  /* 0x000000ffff177224 */ /* 0x000fce00078e0014 */
[C---:B--2---:R-:W-:Y:S01]  /*20460*/  HMMA.16816.F32.BF16 R20, R8.reuse, R22, R12 ;  /* 0x000000160814723c */ /* 0x044fe2000004180c */
[----:B---3--:R-:W-:Y:S04]  /*20470*/  STL.64 [R1+0x1a60], R26 ;  /* 0x001a601a01007387 */ /* 0x008fe80000100a00 */
[----:B----4-:R-:W-:Y:S04]  /*20480*/  STL.64 [R1+0x1a58], R24 ;  /* 0x001a581801007387 */ /* 0x010fe80000100a00 */
[----:B0-----:R0:W-:Y:S04]  /*20490*/  STL.64 [R1+0x1910], R6 ;  /* 0x0019100601007387 */ /* 0x0011e80000100a00 */
[----:B------:R1:W-:Y:S04]  /*204a0*/  STL.64 [R1+0x1908], R4 ;  /* 0x0019080401007387 */ /* 0x0003e80000100a00 */
[----:B0-----:R-:W2:Y:S04]  /*204b0*/  LDL.64 R6, [R1+0x28] ;  /* 0x0000280001067983 */ /* 0x001ea80000100a00 */
[----:B--2---:R0:W-:Y:S04]  /*204c0*/  STL.64 [R1+0x1a48], R6 ;  /* 0x001a480601007387 */ /* 0x0041e80000100a00 */
[----:B-1----:R-:W2:Y:S04]  /*204d0*/  LDL.LU R4, [R1+0x140] ;  /* 0x0001400001047983 */ /* 0x002ea80000300800 */
[----:B------:R-:W2:Y:S04]  /*204e0*/  LDL.LU R5, [R1+0x144] ;  /* 0x0001440001057983 */ /* 0x000ea80000300800 */
[----:B0-----:R-:W2:Y:S04]  /*204f0*/  LDL.LU R6, [R1+0x148] ;  /* 0x0001480001067983 */ /* 0x001ea80000300800 */
[----:B------:R-:W2:Y:S04]  /*20500*/  LDL.LU R7, [R1+0x14c] ;  /* 0x00014c0001077983 */ /* 0x000ea80000300800 */
[----:B------:R-:W3:Y:S04]  /*20510*/  LDL.LU.64 R14, [R1+0x1af8] ;  /* 0x001af800010e7983 */ /* 0x000ee80000300a00 */
[----:B------:R-:W3:Y:S04]  /*20520*/  LDL.LU.64 R12, [R1+0x1af0] ;  /* 0x001af000010c7983 */ /* 0x000ee80000300a00 */
[----:B------:R-:W-:Y:S04]  /*20530*/  STL.64 [R1+0x650], R20 ;  /* 0x0006501401007387 */ /* 0x000fe80000100a00 */
[----:B------:R0:W-:Y:S04]  /*20540*/  STL.64 [R1+0x658], R22 ;  /* 0x0006581601007387 */ /* 0x0001e80000100a00 */
[----:B0-----:R-:W3:Y:S02]  /*20550*/  LDL.LU.64 R22, [R1+0x1ae8] ;  /* 0x001ae80001167983 */ /* 0x001ee40000300a00 */
[----:B---3--:R-:W-:Y:S02]  /*20560*/  HMMA.16816.F32.BF16 R20, R8, R22, R12 ;  /* 0x000000160814723c */ /* 0x008fe4000004180c */
[----:B------:R-:W3:Y:S04]  /*20570*/  LDL.LU.64 R14, [R1+0x1ae0] ;  /* 0x001ae000010e7983 */ /* 0x000ee80000300a00 */
[----:B------:R-:W3:-:S15]  /*20580*/  LDL.LU.64 R12, [R1+0x1ad8] ;  /* 0x001ad800010c7983 */ /* 0x000ede0000300a00 */
[----:B------:R-:W-:-:S02]  /*20590*/  NOP ;  /* 0x0000000000007918 */ /* 0x000fc40000000000 */
        /* <DEDUP_REMOVED lines=25> */
[----:B------:R-:W2:-:S15]  /*20730*/  LDL.LU.64 R14, [R1+0x1a80] ;  /* 0x001a8000010e7983 */ /* 0x000e9e0000300a00 */
[----:B------:R-:W-:-:S06]  /*20740*/  NOP ;  /* 0x0000000000007918 */ /* 0x000fcc0000000000 */
[----:B------:R-:W-:Y:S04]  /*20750*/  STL.64 [R1+0x7c0], R20 ;  /* 0x0007c01401007387 */ /* 0x000fe80000100a00 */
[----:B------:R0:W-:Y:S04]  /*20760*/  STL.64 [R1+0x7c8], R22 ;  /* 0x0007c81601007387 */ /* 0x0001e80000100a00 */
[----:B0-----:R-:W3:Y:S01]  /*20770*/  LDL.LU.64 R22, [R1+0x1a78] ;  /* 0x001a780001167983 */ /* 0x001ee20000300a00 */
[----:B------:R-:W-:Y:S02]  /*20780*/  IMAD.MOV.U32 R26, RZ, RZ, R17 ;  /* 0x000000ffff1a7224 */ /* 0x000fe400078e0011 */
[----:B------:R-:W-:Y:S01]  /*20790*/  IMAD.MOV.U32 R27, RZ, RZ, R16 ;  /* 0x000000ffff1b7224 */ /* 0x000fe200078e0010 */
[----:B--2---:R-:W-:Y:S06]  /*207a0*/  HMMA.16816.F32.BF16 R4, R8, R14, R4 ;  /* 0x0000000e0804723c */ /* 0x004fec0000041804 */
[----:B------:R-:W-:-:S02]  /*207b0*/  IMAD.MOV.U32 R20, RZ, RZ, R14 ;  /* 0x000000ffff147224 */ /* 0x000fc400078e000e */
[----:B------:R-:W-:-:S15]  /*207c0*/  IMAD.MOV.U32 R17, RZ, RZ, R15 ;  /* 0x000000ffff117224 */ /* 0x000fde00078e000f */
[----:B------:R-:W-:Y:S04]  /*207d0*/  STL.64 [R1+0x8e0], R4 ;  /* 0x0008e00401007387 */ /* 0x000fe80000100a00 */
[----:B------:R-:W-:Y:S04]  /*207e0*/  STL.64 [R1+0x8e8], R6 ;  /* 0x0008e80601007387 */ /* 0x000fe80000100a00 */
[----:B---3--:R-:W-:Y:S04]  /*207f0*/  STL.64 [R1+0x1a70], R22 ;  /* 0x001a701601007387 */ /* 0x008fe80000100a00 */
[----:B------:R0:W-:Y:S04]  /*20800*/  STL [R1+0x1a68], R20 ;  /* 0x001a681401007387 */ /* 0x0001e80000100800 */
[----:B0-----:R-:W2:Y:S04]  /*20810*/  LDL.LU R20, [R1+0x130] ;  /* 0x0001300001147983 */ /* 0x001ea80000300800 */
[----:B------:R-:W2:Y:S04]  /*20820*/  LDL.LU R21, [R1+0x134] ;  /* 0x0001340001157983 */ /* 0x000ea80000300800 */
[----:B------:R-:W2:Y:S04]  /*20830*/  LDL.LU R22, [R1+0x138] ;  /* 0x0001380001167983 */ /* 0x000ea80000300800 */
[----:B------:R-:W2:Y:S04]  /*20840*/  LDL.LU R23, [R1+0x13c] ;  /* 0x00013c0001177983 */ /* 0x000ea80000300800 */
[----:B------:R-:W3:Y:S04]  /*20850*/  LDL.LU R12, [R1] ;  /* 0x00000000010c7983 */ /* 0x000ee80000300800 */
[----:B------:R-:W3:Y:S04]  /*20860*/  LDL.LU R13, [R1+0x4] ;  /* 0x00000400010d7983 */ /* 0x000ee80000300800 */
[----:B------:R-:W3:Y:S04]  /*20870*/  LDL.LU R14, [R1+0x8] ;  /* 0x00000800010e7983 */ /* 0x000ee80000300800 */
[----:B------:R-:W3:Y:S04]  /*20880*/  LDL.LU R15, [R1+0xc] ;  /* 0x00000c00010f7983 */ /* 0x000ee80000300800 */
[----:B------:R-:W4:Y:S04]  /*20890*/  LDL.LU R4, [R1+0x10] ;  /* 0x0000100001047983 */ /* 0x000f280000300800 */
[----:B------:R-:W4:Y:S04]  /*208a0*/  LDL.LU R5, [R1+0x14] ;  /* 0x0000140001057983 */ /* 0x000f280000300800 */
[----:B------:R-:W4:Y:S04]  /*208b0*/  LDL.LU R6, [R1+0x18] ;  /* 0x0000180001067983 */ /* 0x000f280000300800 */
[----:B------:R-:W-:Y:S04]  /*208c0*/  STL.64 [R1+0x1a00], R18 ;  /* 0x001a001201007387 */ /* 0x000fe80000100a00 */
[----:B------:R0:W-:Y:S04]  /*208d0*/  STL [R1+0x19f8], R17 ;  /* 0x0019f81101007387 */ /* 0x0001e80000100800 */
[----:B------:R-:W3:Y:S04]  /*208e0*/  LDL.LU R16, [R1+0x9e0] ;  /* 0x0009e00001107983 */ /* 0x000ee80000300800 */
[----:B0-----:R-:W3:Y:S04]  /*208f0*/  LDL.LU R17, [R1+0x9e4] ;  /* 0x0009e40001117983 */ /* 0x001ee80000300800 */
[----:B------:R-:W4:Y:S04]  /*20900*/  LDL.LU R18, [R1+0x9e8] ;  /* 0x0009e80001127983 */ /* 0x000f280000300800 */
[----:B------:R-:W4:Y:S01]  /*20910*/  LDL.LU R19, [R1+0x9ec] ;  /* 0x0009ec0001137983 */ /* 0x000f220000300800 */
[----:B--2---:R-:W-:Y:S03]  /*20920*/  HMMA.16816.F32.BF16 R24, R8, R26, R20 ;  /* 0x0000001a0818723c */ /* 0x004fe60000041814 */
[----:B----4-:R0:W-:Y:S04]  /*20930*/  STL.64 [R1+0x1a10], R18 ;  /* 0x001a101201007387 */ /* 0x0101e80000100a00 */
[----:B---3--:R-:W-:Y:S01]  /*20940*/  STL.64 [R1+0x1a08], R16 ;  /* 0x001a081001007387 */ /* 0x008fe20000100a00 */
[----:B0-----:R-:W-:-:S02]  /*20950*/  IMAD.MOV.U32 R18, RZ, RZ, R2 ;  /* 0x000000ffff127224 */ /* 0x001fc400078e0002 */
[----:B------:R-:W-:-:S05]  /*20960*/  IMAD.MOV.U32 R19, RZ, RZ, R0 ;  /* 0x000000ffff137224 */ /* 0x000fca00078e0000 */
[----:B------:R0:W-:Y:S04]  /*20970*/  STL.64 [R1+0x1a20], R18 ;  /* 0x001a201201007387 */ /* 0x0001e80000100a00 */
[----:B0-----:R-:W2:Y:S04]  /*20980*/  LDL.64 R18, [R1+0x118] ;  /* 0x0001180001127983 */ /* 0x001ea80000100a00 */
[----:B------:R-:W3:Y:S04]  /*20990*/  LDL.LU.64 R22, [R1+0x1a70] ;  /* 0x001a700001167983 */ /* 0x000ee80000300a00 */
[----:B------:R-:W4:Y:S04]  /*209a0*/  LDL.LU R20, [R1+0x1a68] ;  /* 0x001a680001147983 */ /* 0x000f280000300800 */
[----:B------:R-:W-:Y:S04]  /*209b0*/  STL.64 [R1+0x8c0], R24 ;  /* 0x0008c01801007387 */ /* 0x000fe80000100a00 */
[----:B------:R0:W-:Y:S04]  /*209c0*/  STL.64 [R1+0x8c8], R26 ;  /* 0x0008c81a01007387 */ /* 0x0001e80000100a00 */
[----:B0-----:R-:W3:Y:S04]  /*209d0*/  LDL.LU.64 R26, [R1+0x1a60] ;  /* 0x001a6000011a7983 */ /* 0x001ee80000300a00 */
[----:B------:R-:W3:Y:S02]  /*209e0*/  LDL.LU.64 R24, [R1+0x1a58] ;  /* 0x001a580001187983 */ /* 0x000ee40000300a00 */
[----:B---3--:R-:W-:-:S15]  /*209f0*/  HMMA.16816.F32.BF16 R24, R8, R22, R24 ;  /* 0x000000160818723c */ /* 0x008fde0000041818 */
[----:B------:R-:W-:-:S08]  /*20a00*/  NOP ;  /* 0x0000000000007918 */ /* 0x000fd00000000000 */
[----:B------:R-:W-:Y:S04]  /*20a10*/  STL.64 [R1+0x8a0], R24 ;  /* 0x0008a01801007387 */ /* 0x000fe80000100a00 */
[----:B------:R0:W-:Y:S04]  /*20a20*/  STL.64 [R1+0x8a8], R26 ;  /* 0x0008a81a01007387 */ /* 0x0001e80000100a00 */
[----:B0-----:R-:W3:Y:S04]  /*20a30*/  LDL.LU.64 R26, [R1+0x1a50] ;  /* 0x001a5000011a7983 */ /* 0x001ee80000300a00 */
[----:B------:R0:W-:Y:S04]  /*20a40*/  STL.64 [R1+0x19b0], R22 ;  /* 0x0019b01601007387 */ /* 0x0001e80000100a00 */
[----:B----4-:R-:W-:Y:S04]  /*20a50*/  STL [R1+0x19e8], R20 ;  /* 0x0019e81401007387 */ /* 0x010fe80000100800 */
[----:B0-----:R-:W4:Y:S04]  /*20a60*/  LDL.64 R22, [R1+0xe8] ;  /* 0x0000e80001167983 */ /* 0x001f280000100a00 */
[----:B----4-:R0:W-:Y:S04]  /*20a70*/  STL.64 [R1+0x19f0], R22 ;  /* 0x0019f01601007387 */ /* 0x0101e80000100a00 */
[----:B0-----:R-:W4:Y:S01]  /*20a80*/  LDL.64 R22, [R1+0xf8] ;  /* 0x0000f80001167983 */ /* 0x001f220000100a00 */
[----:B------:R-:W-:-:S07]  /*20a90*/  IMAD.MOV.U32 R7, RZ, RZ, R3 ;  /* 0x000000ffff077224 */ /* 0x000fce00078e0003 */
[C---:B---3--:R-:W-:Y:S01]  /*20aa0*/  HMMA.16816.F32.BF16 R4, R8.reuse, R26, R4 ;  /* 0x0000001a0804723c */ /* 0x048fe20000041804 */
[----:B----4-:R0:W-:Y:S04]  /*20ab0*/  STL.64 [R1+0x1a18], R22 ;  /* 0x001a181601007387 */ /* 0x0101e80000100a00 */
[----:B------:R-:W3:Y:S04]  /*20ac0*/  LDL.LU R20, [R1+0xa90] ;  /* 0x000a900001147983 */ /* 0x000ee80000300800 */
[----:B------:R-:W3:Y:S04]  /*20ad0*/  LDL.LU R21, [R1+0xa94] ;  /* 0x000a940001157983 */ /* 0x000ee80000300800 */
[----:B0-----:R-:W4:Y:S04]  /*20ae0*/  LDL.LU R22, [R1+0xa98] ;  /* 0x000a980001167983 */ /* 0x001f280000300800 */
[----:B------:R-:W4:Y:S04]  /*20af0*/  LDL.LU R23, [R1+0xa9c] ;  /* 0x000a9c0001177983 */ /* 0x000f280000300800 */
[----:B----4-:R-:W-:Y:S04]  /*20b00*/  STL.64 [R1+0x1a30], R22 ;  /* 0x001a301601007387 */ /* 0x010fe80000100a00 */
[----:B---3--:R0:W-:Y:S04]  /*20b10*/  STL.64 [R1+0x1a28], R20 ;  /* 0x001a281401007387 */ /* 0x0081e80000100a00 */
[----:B0-----:R-:W3:Y:S04]  /*20b20*/  LDL.LU R20, [R1+0xb60] ;  /* 0x000b600001147983 */ /* 0x001ee80000300800 */
[----:B------:R-:W3:Y:S04]  /*20b30*/  LDL.LU R21, [R1+0xb64] ;  /* 0x000b640001157983 */ /* 0x000ee80000300800 */
[----:B------:R-:W3:Y:S04]  /*20b40*/  LDL.LU R22, [R1+0xb68] ;  /* 0x000b680001167983 */ /* 0x000ee80000300800 */
[----:B------:R-:W3:Y:S04]  /*20b50*/  LDL.LU R23, [R1+0xb6c] ;  /* 0x000b6c0001177983 */ /* 0x000ee80000300800 */
[----:B------:R-:W-:Y:S04]  /*20b60*/  STL.64 [R1+0x890], R4 ;  /* 0x0008900401007387 */ /* 0x000fe80000100a00 */
[----:B------:R0:W-:Y:S04]  /*20b70*/  STL.64 [R1+0x898], R6 ;  /* 0x0008980601007387 */ /* 0x0001e80000100a00 */
[----:B0-----:R-:W4:Y:S04]  /*20b80*/  LDL.LU.64 R6, [R1+0x1a48] ;  /* 0x001a480001067983 */ /* 0x001f280000300a00 */
[----:B------:R0:W-:Y:S04]  /*20b90*/  STL.64 [R1+0x1958], R26 ;  /* 0x0019581a01007387 */ /* 0x0001e80000100a00 */
[----:B0-----:R-:W3:Y:S01]  /*20ba0*/  LDL.64 R26, [R1+0xc8] ;  /* 0x0000c800011a7983 */ /* 0x001ee20000100a00 */
[----:B----4-:R-:W-:Y:S03]  /*20bb0*/  HMMA.16816.F32.BF16 R8, R8, R6, R12 ;  /* 0x000000060808723c */ /* 0x010fe6000004180c */
[----:B------:R-:W3:Y:S04]  /*20bc0*/  LDL.LU.64 R14, [R1+0x1a40] ;  /* 0x001a4000010e7983 */ /* 0x000ee80000300a00 */
[----:B------:R-:W3:Y:S01]  /*20bd0*/  LDL.LU.64 R12, [R1+0x1a38] ;  /* 0x001a3800010c7983 */ /* 0x000ee20000300a00 */
[----:B--2---:R-:W-:-:S02]  /*20be0*/  IMAD.MOV.U32 R4, RZ, RZ, R18 ;  /* 0x000000ffff047224 */ /* 0x004fc400078e0012 */
[----:B------:R-:W-:-:S13]  /*20bf0*/  IMAD.MOV.U32 R3, RZ, RZ, R19 ;  /* 0x000000ffff037224 */ /* 0x000fda00078e0013 */
[----:B------:R0:W-:Y:S04]  /*20c00*/  STL.64 [R1+0x870], R8 ;  /* 0x0008700801007387 */ /* 0x0001e80000100a00 */
[----:B------:R1:W-:Y:S04]  /*20c10*/  STL.64 [R1+0x878], R10 ;  /* 0x0008780a01007387 */ /* 0x0003e80000100a00 */
[----:B0-----:R-:W2:Y:S04]  /*20c20*/  LDL.LU R8, [R1+0x6c0] ;  /* 0x0006c00001087983 */ /* 0x001ea80000300800 */
[----:B------:R-:W2:Y:S04]  /*20c30*/  LDL.LU R9, [R1+0x6c4] ;  /* 0x0006c40001097983 */ /* 0x000ea80000300800 */
[----:B-1----:R-:W2:Y:S04]  /*20c40*/  LDL.LU R10, [R1+0x6c8] ;  /* 0x0006c800010a7983 */ /* 0x002ea80000300800 */
[----:B------:R-:W2:Y:S04]  /*20c50*/  LDL.LU R11, [R1+0x6cc] ;  /* 0x0006cc00010b7983 */ /* 0x000ea80000300800 */
[----:B------:R-:W-:Y:S01]  /*20c60*/  STL [R1+0x1924], R7 ;  /* 0x0019240701007387 */ /* 0x000fe20000100800 */
[----:B---3--:R-:W-:-:S15]  /*20c70*/  HMMA.16816.F32.BF16 R20, R12, R18, R20 ;  /* 0x000000120c14723c */ /* 0x008fde0000041814 */
[----:B------:R-:W-:-:S08]  /*20c80*/  NOP ;  /* 0x0000000000007918 */ /* 0x000fd00000000000 */
[----:B------:R-:W-:Y:S04]  /*20c90*/  STL.64 [R1+0x510], R20 ;  /* 0x0005101401007387 */ /* 0x000fe80000100a00 */
[----:B------:R0:W-:Y:S04]  /*20ca0*/  STL.64 [R1+0x518], R22 ;  /* 0x0005181601007387 */ /* 0x0001e80000100a00 */
[----:B0-----:R-:W3:Y:S04]  /*20cb0*/  LDL.LU.64 R22, [R1+0x1a30] ;  /* 0x001a300001167983 */ /* 0x001ee80000300a00 */
[----:B------:R-:W3:Y:S04]  /*20cc0*/  LDL.LU.64 R20, [R1+0x1a28] ;  /* 0x001a280001147983 */ /* 0x000ee80000300a00 */
[----:B------:R-:W3:Y:S02]  /*20cd0*/  LDL.LU.64 R18, [R1+0x1a20] ;  /* 0x001a200001127983 */ /* 0x000ee40000300a00 */
[----:B---3--:R-:W-:Y:S02]  /*20ce0*/  HMMA.16816.F32.BF16 R16, R12, R18, R20 ;  /* 0x000000120c10723c */ /* 0x008fe40000041814 */
[----:B------:R-:W3:-:S15]  /*20cf0*/  LDL.LU.64 R22, [R1+0x1a18] ;  /* 0x001a180001167983 */ /* 0x000ede0000300a00 */
[----:B------:R-:W-:-:S06]  /*20d00*/  NOP ;  /* 0x0000000000007918 */ /* 0x000fcc0000000000 */
[----:B------:R-:W-:Y:S04]  /*20d10*/  STL.64 [R1+0x4a0], R16 ;  /* 0x0004a01001007387 */ /* 0x000fe80000100a00 */
[----:B------:R0:W-:Y:S04]  /*20d20*/  STL.64 [R1+0x4a8], R18 ;  /* 0x0004a81201007387 */ /* 0x0001e80000100a00 */
[----:B0-----:R-:W4:Y:S04]  /*20d30*/  LDL.LU.64 R18, [R1+0x1a10] ;  /* 0x001a100001127983 */ /* 0x001f280000300a00 */
[----:B------:R-:W4:Y:S01]  /*20d40*/  LDL.LU.64 R16, [R1+0x1a08] ;  /* 0x001a080001107983 */ /* 0x000f220000300a00 */
[----:B---3--:R-:W-:Y:S01]  /*20d50*/  IMAD.MOV.U32 R5, RZ, RZ, R23 ;  /* 0x000000ffff057224 */ /* 0x008fe200078e0017 */
[----:B----4-:R-:W-:-:S15]  /*20d60*/  HMMA.16816.F32.BF16 R16, R12, R22, R16 ;  /* 0x000000160c10723c */ /* 0x010fde0000041810 */
[----:B------:R-:W-:-:S08]  /*20d70*/  NOP ;  /* 0x0000000000007918 */ /* 0x000fd00000000000 */
[----:B------:R0:W-:Y:S04]  /*20d80*/  STL.64 [R1+0x490], R16 ;  /* 0x0004901001007387 */ /* 0x0001e80000100a00 */
[----:B------:R1:W-:Y:S01]  /*20d90*/  STL.64 [R1+0x498], R18 ;  /* 0x0004981201007387 */ /* 0x0003e20000100a00 */
[----:B0-----:R-:W-:-:S03]  /*20da0*/  IMAD.MOV.U32 R16, RZ, RZ, R22 ;  /* 0x000000ffff107224 */ /* 0x001fc600078e0016 */
[----:B-1----:R-:W3:Y:S04]  /*20db0*/  LDL.LU.64 R18, [R1+0x1a00] ;  /* 0x001a000001127983 */ /* 0x002ee80000300a00 */
[----:B------:R-:W4:Y:S04]  /*20dc0*/  LDL.LU R17, [R1+0x19f8] ;  /* 0x0019f80001117983 */ /* 0x000f280000300800 */
[----:B------:R-:W2:Y:S04]  /*20dd0*/  LDL.LU.64 R22, [R1+0x19f0] ;  /* 0x0019f00001167983 */ /* 0x000ea80000300a00 */
[----:B------:R-:W-:Y:S04]  /*20de0*/  STL [R1+0x1988], R6 ;  /* 0x0019880601007387 */ /* 0x000fe80000100800 */
[----:B------:R0:W-:Y:S04]  /*20df0*/  STL.64 [R1+0x1980], R4 ;  /* 0x0019800401007387 */ /* 0x0001e80000100a00 */
[----:B0-----:R-:W3:Y:S04]  /*20e00*/  LDL.LU R4, [R1+0x410] ;  /* 0x0004100001047983 */ /* 0x001ee80000300800 */
[----:B------:R-:W3:Y:S04]  /*20e10*/  LDL.LU R5, [R1+0x414] ;  /* 0x0004140001057983 */ /* 0x000ee80000300800 */
[----:B------:R-:W3:Y:S04]  /*20e20*/  LDL.LU R6, [R1+0x418] ;  /* 0x0004180001067983 */ /* 0x000ee80000300800 */
[----:B------:R-:W3:Y:S01]  /*20e30*/  LDL.LU R7, [R1+0x41c] ;  /* 0x00041c0001077983 */ /* 0x000ee20000300800 */
[----:B--2---:R-:W-:-:S15]  /*20e40*/  HMMA.16816.F32.BF16 R8, R12, R22, R8 ;  /* 0x000000160c08723c */ /* 0x004fde0000041808 */
[----:B------:R-:W-:-:S08]  /*20e50*/  NOP ;  /* 0x0000000000007918 */ /* 0x000fd00000000000 */
[----:B------:R0:W-:Y:S04]  /*20e60*/  STL.64 [R1+0x480], R8 ;  /* 0x0004800801007387 */ /* 0x0001e80000100a00 */
[----:B------:R-:W-:Y:S04]  /*20e70*/  STL.64 [R1+0x488], R10 ;  /* 0x0004880a01007387 */ /* 0x000fe80000100a00 */
[----:B------:R-:W2:Y:S01]  /*20e80*/  LDL.LU R20, [R1+0x19e8] ;  /* 0x0019e80001147983 */ /* 0x000ea20000300800 */
[----:B0-----:R-:W-:Y:S02]  /*20e90*/  IMAD.MOV.U32 R9, RZ, RZ, R22 ;  /* 0x000000ffff097224 */ /* 0x001fe400078e0016 */
[----:B------:R-:W-:-:S05]  /*20ea0*/  IMAD.MOV.U32 R8, RZ, RZ, R23 ;  /* 0x000000ffff087224 */ /* 0x000fca00078e0017 */
[----:B------:R0:W-:Y:S04]  /*20eb0*/  STL.64 [R1+0x19e0], R8 ;  /* 0x0019e00801007387 */ /* 0x0001e80000100a00 */
[----:B0-----:R-:W4:Y:S04]  /*20ec0*/  LDL.LU R8, [R1+0x470] ;  /* 0x0004700001087983 */ /* 0x001f280000300800 */
[----:B------:R-:W4:Y:S04]  /*20ed0*/  LDL.LU R9, [R1+0x474] ;  /* 0x0004740001097983 */ /* 0x000f280000300800 */
[----:B------:R-:W4:Y:S04]  /*20ee0*/  LDL.LU R10, [R1+0x478] ;  /* 0x00047800010a7983 */ /* 0x000f280000300800 */
[----:B------:R-:W4:Y:S01]  /*20ef0*/  LDL.LU R11, [R1+0x47c] ;  /* 0x00047c00010b7983 */ /* 0x000f220000300800 */
[----:B---3--:R-:W-:Y:S03]  /*20f00*/  HMMA.16816.F32.BF16 R4, R12, R26, R4 ;  /* 0x0000001a0c04723c */ /* 0x008fe60000041804 */
[----:B------:R-:W-:Y:S04]  /*20f10*/  STL.64 [R1+0x18b0], R18 ;  /* 0x0018b01201007387 */ /* 0x000fe80000100a00 */
[----:B------:R-:W-:Y:S01]  /*20f20*/  STL [R1+0x19c8], R16 ;  /* 0x0019c81001007387 */ /* 0x000fe20000100800 */
[----:B------:R-:W-:-:S02]  /*20f30*/  IMAD.MOV.U32 R2, RZ, RZ, R26 ;  /* 0x000000ffff027224 */ /* 0x000fc400078e001a */
[----:B------:R-:W-:Y:S01]  /*20f40*/  IMAD.MOV.U32 R0, RZ, RZ, R27 ;  /* 0x000000ffff007224 */ /* 0x000fe200078e001b */
[----:B----4-:R-:W-:-:S15]  /*20f50*/  HMMA.16816.F32.BF16 R8, R12, R18, R8 ;  /* 0x000000120c08723c */ /* 0x010fde0000041808 */
[----:B------:R-:W-:-:S08]  /*20f60*/  NOP ;  /* 0x0000000000007918 */ /* 0x000fd00000000000 */
[----:B------:R0:W-:Y:S04]  /*20f70*/  STL.64 [R1+0x470], R8 ;  /* 0x0004700801007387 */ /* 0x0001e80000100a00 */
[----:B------:R1:W-:Y:S04]  /*20f80*/  STL.64 [R1+0x478], R10 ;  /* 0x0004780a01007387 */ /* 0x0003e80000100a00 */
[----:B------:R3:W-:Y:S04]  /*20f90*/  STL.64 [R1+0x4b0], R4 ;  /* 0x0004b00401007387 */ /* 0x0007e80000100a00 */
[----:B------:R4:W-:Y:S04]  /*20fa0*/  STL.64 [R1+0x4b8], R6 ;  /* 0x0004b80601007387 */ /* 0x0009e80000100a00 */
[----:B------:R-:W2:Y:S04]  /*20fb0*/  LDL.LU R24, [R1+0x230] ;  /* 0x0002300001187983 */ /* 0x000ea80000300800 */
[----:B------:R-:W2:Y:S04]  /*20fc0*/  LDL.LU R25, [R1+0x234] ;  /* 0x0002340001197983 */ /* 0x000ea80000300800 */
[----:B------:R-:W3:Y:S04]  /*20fd0*/  LDL.LU R26, [R1+0x238] ;  /* 0x00023800011a7983 */ /* 0x000ee80000300800 */
[----:B------:R-:W3:Y:S04]  /*20fe0*/  LDL.LU R27, [R1+0x23c] ;  /* 0x00023c00011b7983 */ /* 0x000ee80000300800 */
[----:B---3--:R3:W-:Y:S04]  /*20ff0*/  STL.64 [R1+0x1968], R26 ;  /* 0x0019681a01007387 */ /* 0x0087e80000100a00 */
[----:B--2---:R-:W-:Y:S04]  /*21000*/  STL.64 [R1+0x1960], R24 ;  /* 0x0019601801007387 */ /* 0x004fe80000100a00 */
[----:B0-----:R-:W2:Y:S04]  /*21010*/  LDL.LU R8, [R1+0x3d0] ;  /* 0x0003d00001087983 */ /* 0x001ea80000300800 */
[----:B------:R-:W2:Y:S04]  /*21020*/  LDL.LU R9, [R1+0x3d4] ;  /* 0x0003d40001097983 */ /* 0x000ea80000300800 */
[----:B-1----:R-:W2:Y:S04]  /*21030*/  LDL.LU R10, [R1+0x3d8] ;  /* 0x0003d800010a7983 */ /* 0x002ea80000300800 */
[----:B------:R-:W2:Y:S04]  /*21040*/  LDL.LU R11, [R1+0x3dc] ;  /* 0x0003dc00010b7983 */ /* 0x000ea80000300800 */
[----:B------:R-:W2:Y:S04]  /*21050*/  LDL.LU R4, [R1+0x270] ;  /* 0x0002700001047983 */ /* 0x000ea80000300800 */
[----:B------:R-:W2:Y:S04]  /*21060*/  LDL.LU R5, [R1+0x274] ;  /* 0x0002740001057983 */ /* 0x000ea80000300800 */
[----:B----4-:R-:W4:Y:S04]  /*21070*/  LDL.LU R6, [R1+0x278] ;  /* 0x0002780001067983 */ /* 0x010f280000300800 */
[----:B------:R-:W4:Y:S01]  /*21080*/  LDL.LU R7, [R1+0x27c] ;  /* 0x00027c0001077983 */ /* 0x000f220000300800 */
[----:B---3--:R-:W-:-:S03]  /*21090*/  IMAD.MOV.U32 R26, RZ, RZ, R20 ;  /* 0x000000ffff1a7224 */ /* 0x008fc600078e0014 */
[----:B------:R-:W3:Y:S04]  /*210a0*/  LDL.LU R20, [R1+0x2e0] ;  /* 0x0002e00001147983 */ /* 0x000ee80000300800 */
[----:B------:R-:W3:Y:S04]  /*210b0*/  LDL.LU R21, [R1+0x2e4] ;  /* 0x0002e40001157983 */ /* 0x000ee80000300800 */
[----:B------:R-:W2:Y:S04]  /*210c0*/  LDL.LU R22, [R1+0x2e8] ;  /* 0x0002e80001167983 */ /* 0x000ea80000300800 */
[----:B------:R-:W2:Y:S01]  /*210d0*/  LDL.LU R23, [R1+0x2ec] ;  /* 0x0002ec0001177983 */ /* 0x000ea20000300800 */
[----:B------:R-:W-:-:S03]  /*210e0*/  IMAD.MOV.U32 R27, RZ, RZ, R17 ;  /* 0x000000ffff1b7224 */ /* 0x000fc600078e0011 */
[----:B------:R-:W4:Y:S04]  /*210f0*/  LDL.LU R16, [R1+0x310] ;  /* 0x0003100001107983 */ /* 0x000f280000300800 */
[----:B------:R-:W4:Y:S04]  /*21100*/  LDL.LU R17, [R1+0x314] ;  /* 0x0003140001117983 */ /* 0x000f280000300800 */
[----:B------:R-:W3:Y:S04]  /*21110*/  LDL.LU R18, [R1+0x318] ;  /* 0x0003180001127983 */ /* 0x000ee80000300800 */
[----:B------:R-:W3:Y:S04]  /*21120*/  LDL.LU R19, [R1+0x31c] ;  /* 0x00031c0001137983 */ /* 0x000ee80000300800 */
[----:B---3--:R0:W-:Y:S04]  /*21130*/  STL.64 [R1+0x19d8], R18 ;  /* 0x0019d81201007387 */ /* 0x0081e80000100a00 */
[----:B----4-:R-:W-:Y:S04]  /*21140*/  STL.64 [R1+0x19d0], R16 ;  /* 0x0019d01001007387 */ /* 0x010fe80000100a00 */
[----:B0-----:R-:W3:Y:S04]  /*21150*/  LDL.64 R18, [R1+0xb8] ;  /* 0x0000b80001127983 */ /* 0x001ee80000100a00 */
[----:B--2---:R0:W-:Y:S04]  /*21160*/  STL.64 [R1+0x19c0], R22 ;  /* 0x0019c01601007387 */ /* 0x0041e80000100a00 */
[----:B------:R-:W-:Y:S04]  /*21170*/  STL.64 [R1+0x19b8], R20 ;  /* 0x0019b81401007387 */ /* 0x000fe80000100a00 */
[----:B0-----:R-:W2:Y:S04]  /*21180*/  LDL.64 R22, [R1+0xa8] ;  /* 0x0000a80001167983 */ /* 0x001ea80000100a00 */
[----:B------:R0:W-:Y:S04]  /*21190*/  STL.64 [R1+0x1998], R6 ;  /* 0x0019980601007387 */ /* 0x0001e80000100a00 */
[----:B------:R-:W-:Y:S04]  /*211a0*/  STL.64 [R1+0x1990], R4 ;  /* 0x0019900401007387 */ /* 0x000fe80000100a00 */
[----:B0-----:R-:W4:Y:S04]  /*211b0*/  LDL.64 R6, [R1+0x88] ;  /* 0x0000880001067983 */ /* 0x001f280000100a00 */
[----:B----4-:R0:W-:Y:S04]  /*211c0*/  STL.64 [R1+0x19a8], R6 ;  /* 0x0019a80601007387 */ /* 0x0101e80000100a00 */
[----:B0-----:R-:W4:Y:S04]  /*211d0*/  LDL.64 R6, [R1+0x98] ;  /* 0x0000980001067983 */ /* 0x001f280000100a00 */
[----:B------:R0:W-:Y:S04]  /*211e0*/  STL.64 [R1+0x1978], R26 ;  /* 0x0019781a01007387 */ /* 0x0001e80000100a00 */
[----:B0-----:R-:W2:Y:S01]  /*211f0*/  LDL.64 R26, [R1+0x78] ;  /* 0x00007800011a7983 */ /* 0x001ea20000100a00 */
[----:B---3--:R-:W-:Y:S03]  /*21200*/  HMMA.16816.F32.BF16 R8, R12, R18, R8 ;  /* 0x000000120c08723c */ /* 0x008fe60000041808 */
[----:B--2---:R0:W-:Y:S04]  /*21210*/  STL.64 [R1+0x19a0], R26 ;  /* 0x0019a01a01007387 */ /* 0x0041e80000100a00 */
[----:B------:R-:W2:Y:S04]  /*21220*/  LDL.LU R24, [R1+0x280] ;  /* 0x0002800001187983 */ /* 0x000ea80000300800 */
[----:B------:R-:W2:Y:S04]  /*21230*/  LDL.LU R25, [R1+0x284] ;  /* 0x0002840001197983 */ /* 0x000ea80000300800 */
[----:B0-----:R-:W2:Y:S04]  /*21240*/  LDL.LU R26, [R1+0x288] ;  /* 0x00028800011a7983 */ /* 0x001ea80000300800 */
[----:B------:R-:W2:Y:S04]  /*21250*/  LDL.LU R27, [R1+0x28c] ;  /* 0x00028c00011b7983 */ /* 0x000ea80000300800 */
[----:B------:R0:W-:Y:S04]  /*21260*/  STL.64 [R1+0x500], R8 ;  /* 0x0005000801007387 */ /* 0x0001e80000100a00 */
[----:B------:R1:W-:Y:S04]  /*21270*/  STL.64 [R1+0x508], R10 ;  /* 0x0005080a01007387 */ /* 0x0003e80000100a00 */
[----:B0-----:R-:W3:Y:S01]  /*21280*/  LDL.LU.64 R8, [R1+0x19e0] ;  /* 0x0019e00001087983 */ /* 0x001ee20000300a00 */
[----:B-1----:R-:W-:-:S02]  /*21290*/  IMAD.MOV.U32 R11, RZ, RZ, R18 ;  /* 0x000000ffff0b7224 */ /* 0x002fc400078e0012 */
[----:B------:R-:W-:Y:S02]  /*212a0*/  IMAD.MOV.U32 R10, RZ, RZ, R19 ;  /* 0x000000ffff0a7224 */ /* 0x000fe400078e0013 */
[----:B------:R-:W4:Y:S04]  /*212b0*/  LDL.LU.64 R18, [R1+0x19d8] ;  /* 0x0019d80001127983 */ /* 0x000f280000300a00 */
[----:B------:R-:W4:Y:S04]  /*212c0*/  LDL.LU.64 R16, [R1+0x19d0] ;  /* 0x0019d00001107983 */ /* 0x000f280000300a00 */
[----:B------:R-:W-:Y:S04]  /*212d0*/  STL.64 [R1+0x1930], R10 ;  /* 0x0019300a01007387 */ /* 0x000fe80000100a00 */
[----:B---3--:R0:W-:Y:S04]  /*212e0*/  STL.64 [R1+0x1928], R8 ;  /* 0x0019280801007387 */ /* 0x0081e80000100a00 */
        /* <DEDUP_REMOVED lines=9> */
[----:B------:R-:W3:Y:S01]  /*21380*/  LDL.LU R11, [R1+0x22c] ;  /* 0x00022c00010b7983 */ /* 0x000ee20000300800 */
[----:B----4-:R-:W-:Y:S03]  /*21390*/  HMMA.16816.F32.BF16 R16, R12, R22, R16 ;  /* 0x000000160c10723c */ /* 0x010fe60000041810 */
[----:B---3--:R0:W-:Y:S04]  /*213a0*/  STL.64 [R1+0x1950], R10 ;  /* 0x0019500a01007387 */ /* 0x0081e80000100a00 */
[----:B--2---:R1:W-:Y:S04]  /*213b0*/  STL.64 [R1+0x1948], R8 ;  /* 0x0019480801007387 */ /* 0x0043e80000100a00 */
[----:B0-----:R-:W2:Y:S04]  /*213c0*/  LDL.64 R10, [R1+0x58] ;  /* 0x00005800010a7983 */ /* 0x001ea80000100a00 */
[----:B--2---:R0:W-:Y:S04]  /*213d0*/  STL.64 [R1+0x1970], R10 ;  /* 0x0019700a01007387 */ /* 0x0041e80000100a00 */
[----:B-1----:R-:W2:Y:S04]  /*213e0*/  LDL.LU R8, [R1+0x240] ;  /* 0x0002400001087983 */ /* 0x002ea80000300800 */
[----:B------:R-:W2:Y:S04]  /*213f0*/  LDL.LU R9, [R1+0x244] ;  /* 0x0002440001097983 */ /* 0x000ea80000300800 */
[----:B0-----:R-:W2:Y:S04]  /*21400*/  LDL.LU R10, [R1+0x248] ;  /* 0x00024800010a7983 */ /* 0x001ea80000300800 */
[----:B------:R-:W2:Y:S04]  /*21410*/  LDL.LU R11, [R1+0x24c] ;  /* 0x00024c00010b7983 */ /* 0x000ea80000300800 */
[----:B------:R0:W-:Y:S04]  /*21420*/  STL.64 [R1+0x540], R16 ;  /* 0x0005401001007387 */ /* 0x0001e80000100a00 */
[----:B------:R1:W-:Y:S04]  /*21430*/  STL.64 [R1+0x548], R18 ;  /* 0x0005481201007387 */ /* 0x0003e80000100a00 */
[----:B0-----:R-:W3:Y:S01]  /*21440*/  LDL.LU R16, [R1+0x19c8] ;  /* 0x0019c80001107983 */ /* 0x001ee20000300800 */
[----:B-1----:R-:W-:-:S02]  /*21450*/  IMAD.MOV.U32 R18, RZ, RZ, R22 ;  /* 0x000000ffff127224 */ /* 0x002fc400078e0016 */
[----:B------:R-:W-:Y:S02]  /*21460*/  IMAD.MOV.U32 R17, RZ, RZ, R23 ;  /* 0x000000ffff117224 */ /* 0x000fe400078e0017 */
[----:B------:R-:W4:Y:S04]  /*21470*/  LDL.LU.64 R22, [R1+0x19c0] ;  /* 0x0019c00001167983 */ /* 0x000f280000300a00 */
[----:B------:R-:W4:Y:S01]  /*21480*/  LDL.LU.64 R20, [R1+0x19b8] ;  /* 0x0019b80001147983 */ /* 0x000f220000300a00 */
[----:B------:R-:W-:Y:S01]  /*21490*/  IMAD.MOV.U32 R19, RZ, RZ, R7 ;  /* 0x000000ffff137224 */ /* 0x000fe200078e0007 */
[----:B----4-:R-:W-:-:S15]  /*214a0*/  HMMA.16816.F32.BF16 R20, R12, R6, R20 ;  /* 0x000000060c14723c */ /* 0x010fde0000041814 */
[----:B------:R-:W-:-:S08]  /*214b0*/  NOP ;  /* 0x0000000000007918 */ /* 0x000fd00000000000 */
[----:B------:R0:W-:Y:S04]  /*214c0*/  STL.64 [R1+0x560], R20 ;  /* 0x0005601401007387 */ /* 0x0001e80000100a00 */
[----:B------:R1:W-:Y:S01]  /*214d0*/  STL.64 [R1+0x568], R22 ;  /* 0x0005681601007387 */ /* 0x0003e20000100a00 */
[----:B0-----:R-:W-:-:S03]  /*214e0*/  IMAD.MOV.U32 R20, RZ, RZ, R6 ;  /* 0x000000ffff147224 */ /* 0x001fc600078e0006 */
[----:B-1----:R-:W4:Y:S04]  /*214f0*/  LDL.LU.64 R22, [R1+0x19b0] ;  /* 0x0019b00001167983 */ /* 0x002f280000300a00 */
[----:B------:R-:W2:Y:S02]  /*21500*/  LDL.LU.64 R6, [R1+0x19a8] ;  /* 0x0019a80001067983 */ /* 0x000ea40000300a00 */
        /* <DEDUP_REMOVED lines=8> */
[----:B--2---:R-:W-:Y:S06]  /*21590*/  HMMA.16816.F32.BF16 R4, R12, R26, R4 ;  /* 0x0000001a0c04723c */ /* 0x004fec0000041804 */
[----:B------:R-:W-:-:S15]  /*215a0*/  IMAD.MOV.U32 R28, RZ, RZ, R27 ;  /* 0x000000ffff1c7224 */ /* 0x000fde00078e001b */
[----:B------:R-:W-:-:S02]  /*215b0*/  NOP ;  /* 0x0000000000007918 */ /* 0x000fc40000000000 */
[----:B------:R-:W-:Y:S04]  /*215c0*/  STL.64 [R1+0x610], R4 ;  /* 0x0006100401007387 */ /* 0x000fe80000100a00 */
[----:B------:R0:W-:Y:S04]  /*215d0*/  STL.64 [R1+0x618], R6 ;  /* 0x0006180601007387 */ /* 0x0001e80000100a00 */
[----:B0-----:R-:W2:Y:S04]  /*215e0*/  LDL.LU R6, [R1+0x1988] ;  /* 0x0019880001067983 */ /* 0x001ea80000300800 */
[----:B------:R-:W2:Y:S01]  /*215f0*/  LDL.LU.64 R4, [R1+0x1980] ;  /* 0x0019800001047983 */ /* 0x000ea20000300a00 */
[----:B------:R-:W-:-:S03]  /*21600*/  IMAD.MOV.U32 R7, RZ, RZ, R26 ;  /* 0x000000ffff077224 */ /* 0x000fc600078e001a */
[----:B------:R-:W3:Y:S02]  /*21610*/  LDL.LU.64 R26, [R1+0x1978] ;  /* 0x00197800011a7983 */ /* 0x000ee40000300a00 */
[----:B---3--:R-:W-:Y:S02]  /*21620*/  HMMA.16816.F32.BF16 R24, R12, R26, R8 ;  /* 0x0000001a0c18723c */ /* 0x008fe40000041808 */
[----:B------:R-:W3:-:S15]  /*21630*/  LDL.LU.64 R10, [R1+0x1970] ;  /* 0x00197000010a7983 */ /* 0x000ede0000300a00 */
[----:B------:R-:W-:-:S06]  /*21640*/  NOP ;  /* 0x0000000000007918 */ /* 0x000fcc0000000000 */
[----:B------:R-:W-:Y:S04]  /*21650*/  STL.64 [R1+0x730], R24 ;  /* 0x0007301801007387 */ /* 0x000fe80000100a00 */
[----:B------:R0:W-:Y:S04]  /*21660*/  STL.64 [R1+0x738], R26 ;  /* 0x0007381a01007387 */ /* 0x0001e80000100a00 */
[----:B0-----:R-:W3:Y:S04]  /*21670*/  LDL.LU.64 R26, [R1+0x1968] ;  /* 0x00196800011a7983 */ /* 0x001ee80000300a00 */
[----:B------:R-:W3:Y:S02]  /*21680*/  LDL.LU.64 R24, [R1+0x1960] ;  /* 0x0019600001187983 */ /* 0x000ee40000300a00 */
[----:B---3--:R-:W-:-:S15]  /*21690*/  HMMA.16816.F32.BF16 R24, R12, R10, R24 ;  /* 0x0000000a0c18723c */ /* 0x008fde0000041818 */
[----:B------:R-:W-:-:S08]  /*216a0*/  NOP ;  /* 0x0000000000007918 */ /* 0x000fd00000000000 */
[----:B------:R0:W-:Y:S04]  /*216b0*/  STL.64 [R1+0x720], R24 ;  /* 0x0007201801007387 */ /* 0x0001e80000100a00 */
[----:B------:R1:W-:Y:S01]  /*216c0*/  STL.64 [R1+0x728], R26 ;  /* 0x0007281a01007387 */ /* 0x0003e20000100a00 */
[----:B0-----:R-:W-:-:S03]  /*216d0*/  IMAD.MOV.U32 R25, RZ, RZ, R10 ;  /* 0x000000ffff197224 */ /* 0x001fc600078e000a */
[----:B-1----:R-:W3:Y:S01]  /*216e0*/  LDL.LU.64 R26, [R1+0x1958] ;  /* 0x00195800011a7983 */ /* 0x002ee20000300a00 */
[----:B------:R-:W-:-:S03]  /*216f0*/  IMAD.MOV.U32 R24, RZ, RZ, R11 ;  /* 0x000000ffff187224 */ /* 0x000fc600078e000b */
[----:B------:R-:W4:Y:S04]  /*21700*/  LDL.LU.64 R10, [R1+0x1950] ;  /* 0x00195000010a7983 */ /* 0x000f280000300a00 */
[----:B------:R-:W4:Y:S02]  /*21710*/  LDL.LU.64 R8, [R1+0x1948] ;  /* 0x0019480001087983 */ /* 0x000f240000300a00 */
[----:B----4-:R-:W-:-:S15]  /*21720*/  HMMA.16816.F32.BF16 R8, R12, R22, R8 ;  /* 0x000000160c08723c */ /* 0x010fde0000041808 */
[----:B------:R-:W-:-:S08]  /*21730*/  NOP ;  /* 0x0000000000007918 */ /* 0x000fd00000000000 */
[----:B------:R-:W-:Y:S04]  /*21740*/  STL.64 [R1+0x710], R8 ;  /* 0x0007100801007387 */ /* 0x000fe80000100a00 */
[----:B------:R0:W-:Y:S04]  /*21750*/  STL.64 [R1+0x718], R10 ;  /* 0x0007180a01007387 */ /* 0x0001e80000100a00 */
[----:B0-----:R-:W3:Y:S04]  /*21760*/  LDL.LU.64 R10, [R1+0x1940] ;  /* 0x00194000010a7983 */ /* 0x001ee80000300a00 */
[----:B------:R-:W3:Y:S04]  /*21770*/  LDL.LU.64 R8, [R1+0x1938] ;  /* 0x0019380001087983 */ /* 0x000ee80000300a00 */
[----:B------:R0:W-:Y:S02]  /*21780*/  STL.64 [R1+0x17f0], R22 ;  /* 0x0017f01601007387 */ /* 0x0001e40000100a00 */
[----:B0-----:R-:W-:-:S02]  /*21790*/  IMAD.MOV.U32 R22, RZ, RZ, R25 ;  /* 0x000000ffff167224 */ /* 0x001fc400078e0019 */
[----:B------:R-:W-:Y:S01]  /*217a0*/  IMAD.MOV.U32 R23, RZ, RZ, R24 ;  /* 0x000000ffff177224 */ /* 0x000fe200078e0018 */
[----:B---3--:R-:W-:-:S15]  /*217b0*/  HMMA.16816.F32.BF16 R8, R12, R26, R8 ;  /* 0x0000001a0c08723c */ /* 0x008fde0000041808 */
[----:B------:R-:W-:-:S08]  /*217c0*/  NOP ;  /* 0x0000000000007918 */ /* 0x000fd00000000000 */
[----:B------:R-:W-:Y:S04]  /*217d0*/  STL.64 [R1+0x700], R8 ;  /* 0x0007000801007387 */ /* 0x000fe80000100a00 */
[----:B------:R0:W-:Y:S04]  /*217e0*/  STL.64 [R1+0x708], R10 ;  /* 0x0007080a01007387 */ /* 0x0001e80000100a00 */
[----:B0-----:R-:W3:Y:S04]  /*217f0*/  LDL.LU.64 R10, [R1+0x1930] ;  /* 0x00193000010a7983 */ /* 0x001ee80000300a00 */
[----:B------:R-:W4:Y:S04]  /*21800*/  LDL.LU.64 R8, [R1+0x1928] ;  /* 0x0019280001087983 */ /* 0x000f280000300a00 */
[----:B------:R-:W-:Y:S04]  /*21810*/  STL.64 [R1+0x1808], R22 ;  /* 0x0018081601007387 */ /* 0x000fe80000100a00 */
[----:B------:R0:W-:Y:S04]  /*21820*/  STL.64 [R1+0x17e8], R26 ;  /* 0x0017e81a01007387 */ /* 0x0001e80000100a00 */
[----:B------:R-:W2:Y:S04]  /*21830*/  LDL.LU R24, [R1+0x160] ;  /* 0x0001600001187983 */ /* 0x000ea80000300800 */
[----:B------:R-:W2:Y:S04]  /*21840*/  LDL.LU R25, [R1+0x164] ;  /* 0x0001640001197983 */ /* 0x000ea80000300800 */
[----:B0-----:R-:W3:Y:S04]  /*21850*/  LDL.LU R26, [R1+0x168] ;  /* 0x00016800011a7983 */ /* 0x001ee80000300800 */
[----:B------:R-:W3:Y:S04]  /*21860*/  LDL.LU R27, [R1+0x16c] ;  /* 0x00016c00011b7983 */ /* 0x000ee80000300800 */
[----:B------:R-:W4:Y:S04]  /*21870*/  LDL.64 R22, [R1+0x68] ;  /* 0x0000680001167983 */ /* 0x000f280000100a00 */
[----:B----4-:R0:W-:Y:S02]  /*21880*/  STL.64 [R1+0x1820], R22 ;  /* 0x0018201601007387 */ /* 0x0101e40000100a00 */
[----:B0-----:R-:W-:-:S02]  /*21890*/  IMAD.MOV.U32 R22, RZ, RZ, R7 ;  /* 0x000000ffff167224 */ /* 0x001fc400078e0007 */
[----:B------:R-:W-:Y:S01]  /*218a0*/  IMAD.MOV.U32 R23, RZ, RZ, R28 ;  /* 0x000000ffff177224 */ /* 0x000fe200078e001c */
[----:B------:R-:W4:Y:S04]  /*218b0*/  LDL.LU R7, [R1+0x1924] ;  /* 0x0019240001077983 */ /* 0x000f280000300800 */
[----:B------:R-:W4:Y:S04]  /*218c0*/  LDL.LU R28, [R1+0x1920] ;  /* 0x00192000011c7983 */ /* 0x000f280000300800 */
[----:B------:R-:W-:Y:S04]  /*218d0*/  STL.64 [R1+0x1838], R22 ;  /* 0x0018381601007387 */ /* 0x000fe80000100a00 */
[----:B---3--:R-:W-:Y:S04]  /*218e0*/  STL.64 [R1+0x1800], R26 ;  /* 0x0018001a01007387 */ /* 0x008fe80000100a00 */
[----:B--2---:R0:W-:Y:S04]  /*218f0*/  STL.64 [R1+0x17f8], R24 ;  /* 0x0017f81801007387 */ /* 0x0041e80000100a00 */
[----:B0-----:R-:W2:Y:S04]  /*21900*/  LDL.LU R24, [R1+0x170] ;  /* 0x0001700001187983 */ /* 0x001ea80000300800 */
[----:B------:R-:W2:Y:S04]  /*21910*/  LDL.LU R25, [R1+0x174] ;  /* 0x0001740001197983 */ /* 0x000ea80000300800 */
[----:B------:R-:W3:Y:S04]  /*21920*/  LDL.LU R26, [R1+0x178] ;  /* 0x00017800011a7983 */ /* 0x000ee80000300800 */
[----:B------:R-:W3:Y:S01]  /*21930*/  LDL.LU R27, [R1+0x17c] ;  /* 0x00017c00011b7983 */ /* 0x000ee20000300800 */
[----:B------:R-:W-:-:S02]  /*21940*/  IMAD.MOV.U32 R22, RZ, RZ, R29 ;  /* 0x000000ffff167224 */ /* 0x000fc400078e001d */
[----:B------:R-:W-:-:S05]  /*21950*/  IMAD.MOV.U32 R23, RZ, RZ, R21 ;  /* 0x000000ffff177224 */ /* 0x000fca00078e0015 */
[----:B------:R-:W-:Y:S04]  /*21960*/  STL.64 [R1+0x1850], R22 ;  /* 0x0018501601007387 */ /* 0x000fe80000100a00 */
[----:B---3--:R-:W-:Y:S04]  /*21970*/  STL.64 [R1+0x1818], R26 ;  /* 0x0018181a01007387 */ /* 0x008fe80000100a00 */
[----:B--2---:R0:W-:Y:S04]  /*21980*/  STL.64 [R1+0x1810], R24 ;  /* 0x0018101801007387 */ /* 0x0041e80000100a00 */
[----:B0-----:R-:W2:Y:S04]  /*21990*/  LDL.LU R24, [R1+0x180] ;  /* 0x0001800001187983 */ /* 0x001ea80000300800 */
[----:B------:R-:W2:Y:S04]  /*219a0*/  LDL.LU R25, [R1+0x184] ;  /* 0x0001840001197983 */ /* 0x000ea80000300800 */
[----:B------:R-:W3:Y:S01]  /*219b0*/  LDL.LU R26, [R1+0x188] ;  /* 0x00018800011a7983 */ /* 0x000ee20000300800 */
[----:B------:R-:W-:-:S02]  /*219c0*/  IMAD.MOV.U32 R22, RZ, RZ, R20 ;  /* 0x000000ffff167224 */ /* 0x000fc400078e0014 */
[----:B------:R-:W-:Y:S02]  /*219d0*/  IMAD.MOV.U32 R23, RZ, RZ, R19 ;  /* 0x000000ffff177224 */ /* 0x000fe400078e0013 */
[----:B----4-:R-:W-:-:S03]  /*219e0*/  IMAD.MOV.U32 R27, RZ, RZ, R28 ;  /* 0x000000ffff1b7224 */ /* 0x010fc600078e001c */
        /* <DEDUP_REMOVED lines=17> */
[----:B------:R-:W-:Y:S01]  /*21b00*/  IMAD.MOV.U32 R23, RZ, RZ, R10 ;  /* 0x000000ffff177224 */ /* 0x000fe200078e000a */
[----:B------:R-:W4:Y:S01]  /*21b10*/  LDL R21, [R1+0x12b8] ;  /* 0x0012b80001157983 */ /* 0x000f220000100800 */
[----:B------:R-:W-:Y:S02]  /*21b20*/  IMAD.MOV.U32 R18, RZ, RZ, R9 ;  /* 0x000000ffff127224 */ /* 0x000fe400078e0009 */
[----:B------:R-:W-:Y:S01]  /*21b30*/  IMAD.MOV.U32 R19, RZ, RZ, R8 ;  /* 0x000000ffff137224 */ /* 0x000fe200078e0008 */
[----:B------:R-:W-:Y:S04]  /*21b40*/  STL.64 [R1+0x1898], R22 ;  /* 0x0018981601007387 */ /* 0x000fe80000100a00 */
[----:B---3--:R-:W-:Y:S04]  /*21b50*/  STL.64 [R1+0x1860], R26 ;  /* 0x0018601a01007387 */ /* 0x008fe80000100a00 */
[----:B--2---:R0:W-:Y:S04]  /*21b60*/  STL.64 [R1+0x1858], R24 ;  /* 0x0018581801007387 */ /* 0x0041e80000100a00 */
[----:B0-----:R-:W2:Y:S04]  /*21b70*/  LDL.LU R24, [R1+0x2d0] ;  /* 0x0002d00001187983 */ /* 0x001ea80000300800 */
[----:B------:R-:W2:Y:S04]  /*21b80*/  LDL.LU R25, [R1+0x2d4] ;  /* 0x0002d40001197983 */ /* 0x000ea80000300800 */
[----:B------:R-:W3:Y:S04]  /*21b90*/  LDL.LU R26, [R1+0x2d8] ;  /* 0x0002d800011a7983 */ /* 0x000ee80000300800 */
[----:B------:R-:W3:Y:S04]  /*21ba0*/  LDL.LU R27, [R1+0x2dc] ;  /* 0x0002dc00011b7983 */ /* 0x000ee80000300800 */
[----:B------:R0:W-:Y:S04]  /*21bb0*/  STL.64 [R1+0x18c8], R18 ;  /* 0x0018c81201007387 */ /* 0x0001e80000100a00 */
[----:B------:R-:W4:Y:S04]  /*21bc0*/  LDL.LU R8, [R1+0x640] ;  /* 0x0006400001087983 */ /* 0x000f280000300800 */
[----:B------:R-:W4:Y:S04]  /*21bd0*/  LDL.LU R9, [R1+0x644] ;  /* 0x0006440001097983 */ /* 0x000f280000300800 */
[----:B------:R-:W2:Y:S04]  /*21be0*/  LDL.LU R10, [R1+0x648] ;  /* 0x00064800010a7983 */ /* 0x000ea80000300800 */
[----:B------:R-:W2:Y:S01]  /*21bf0*/  LDL.LU R11, [R1+0x64c] ;  /* 0x00064c00010b7983 */ /* 0x000ea20000300800 */
[----:B0-----:R-:W-:-:S02]  /*21c00*/  IMAD.MOV.U32 R18, RZ, RZ, R16 ;  /* 0x000000ffff127224 */ /* 0x001fc400078e0010 */
[----:B------:R-:W-:-:S05]  /*21c10*/  IMAD.MOV.U32 R19, RZ, RZ, R5 ;  /* 0x000000ffff137224 */ /* 0x000fca00078e0005 */
[----:B------:R-:W-:Y:S04]  /*21c20*/  STL.64 [R1+0x18e0], R18 ;  /* 0x0018e01201007387 */ /* 0x000fe80000100a00 */
[----:B--2---:R-:W-:Y:S04]  /*21c30*/  STL.64 [R1+0x18c0], R10 ;  /* 0x0018c00a01007387 */ /* 0x004fe80000100a00 */
[----:B----4-:R0:W-:Y:S04]  /*21c40*/  STL.64 [R1+0x18b8], R8 ;  /* 0x0018b80801007387 */ /* 0x0101e80000100a00 */
[----:B0-----:R-:W2:Y:S04]  /*21c50*/  LDL.LU R8, [R1+0x790] ;  /* 0x0007900001087983 */ /* 0x001ea80000300800 */
[----:B------:R-:W2:Y:S04]  /*21c60*/  LDL.LU R9, [R1+0x794] ;  /* 0x0007940001097983 */ /* 0x000ea80000300800 */
[----:B------:R-:W4:Y:S04]  /*21c70*/  LDL.LU R10, [R1+0x798] ;  /* 0x00079800010a7983 */ /* 0x000f280000300800 */
[----:B------:R-:W4:Y:S04]  /*21c80*/  LDL.LU R11, [R1+0x79c] ;  /* 0x00079c00010b7983 */ /* 0x000f280000300800 */
[----:B------:R-:W3:Y:S04]  /*21c90*/  LDL.LU R16, [R1+0xa50] ;  /* 0x000a500001107983 */ /* 0x000ee80000300800 */
[----:B------:R-:W3:Y:S04]  /*21ca0*/  LDL.LU R17, [R1+0xa54] ;  /* 0x000a540001117983 */ /* 0x000ee80000300800 */
[----:B------:R-:W2:Y:S04]  /*21cb0*/  LDL.LU R18, [R1+0xa58] ;  /* 0x000a580001127983 */ /* 0x000ea80000300800 */
[----:B------:R-:W2:Y:S04]  /*21cc0*/  LDL.LU R19, [R1+0xa5c] ;  /* 0x000a5c0001137983 */ /* 0x000ea80000300800 */
[----:B--2---:R0:W-:Y:S04]  /*21cd0*/  STL.64 [R1+0x18f0], R18 ;  /* 0x0018f01201007387 */ /* 0x0041e80000100a00 */
[----:B---3--:R1:W-:Y:S01]  /*21ce0*/  STL.64 [R1+0x18e8], R16 ;  /* 0x0018e81001007387 */ /* 0x0083e20000100a00 */
[----:B0-----:R-:W-:-:S02]  /*21cf0*/  IMAD.MOV.U32 R18, RZ, RZ, R4 ;  /* 0x000000ffff127224 */ /* 0x001fc400078e0004 */
[----:B------:R-:W-:-:S05]  /*21d00*/  IMAD.MOV.U32 R19, RZ, RZ, R3 ;  /* 0x000000ffff137224 */ /* 0x000fca00078e0003 */
[----:B------:R0:W-:Y:S04]  /*21d10*/  STL.64 [R1+0x1918], R18 ;  /* 0x0019181201007387 */ /* 0x0001e80000100a00 */
[----:B-1----:R-:W2:Y:S04]  /*21d20*/  LDL.LU R16, [R1+0x1a0] ;  /* 0x0001a00001107983 */ /* 0x002ea80000300800 */
[----:B------:R-:W2:Y:S04]  /*21d30*/  LDL.LU R17, [R1+0x1a4] ;  /* 0x0001a40001117983 */ /* 0x000ea80000300800 */
[----:B0-----:R-:W2:Y:S04]  /*21d40*/  LDL.LU R18, [R1+0x1a8] ;  /* 0x0001a80001127983 */ /* 0x001ea80000300800 */
[----:B------:R-:W2:Y:S04]  /*21d50*/  LDL.LU R19, [R1+0x1ac] ;  /* 0x0001ac0001137983 */ /* 0x000ea80000300800 */
[----:B----4-:R-:W-:Y:S04]  /*21d60*/  STL.64 [R1+0x18d8], R10 ;  /* 0x0018d80a01007387 */ /* 0x010fe80000100a00 */
[----:B------:R0:W-:Y:S04]  /*21d70*/  STL.64 [R1+0x18d0], R8 ;  /* 0x0018d00801007387 */ /* 0x0001e80000100a00 */
[----:B0-----:R-:W3:Y:S04]  /*21d80*/  LDL.LU R8, [R1+0xa00] ;  /* 0x000a000001087983 */ /* 0x001ee80000300800 */
[----:B------:R-:W3:Y:S04]  /*21d90*/  LDL.LU R9, [R1+0xa04] ;  /* 0x000a040001097983 */ /* 0x000ee80000300800 */
[----:B------:R-:W4:Y:S04]  /*21da0*/  LDL.LU R10, [R1+0xa08] ;  /* 0x000a0800010a7983 */ /* 0x000f280000300800 */
        /* <DEDUP_REMOVED lines=9> */
[----:B0-----:R-:W4:Y:S04]  /*21e40*/  LDL.LU R24, [R1+0x440] ;  /* 0x0004400001187983 */ /* 0x001f280000300800 */
[----:B------:R-:W4:Y:S04]  /*21e50*/  LDL.LU R25, [R1+0x444] ;  /* 0x0004440001197983 */ /* 0x000f280000300800 */
[----:B------:R-:W3:Y:S04]  /*21e60*/  LDL.LU R26, [R1+0x448] ;  /* 0x00044800011a7983 */ /* 0x000ee80000300800 */
[----:B------:R-:W3:Y:S01]  /*21e70*/  LDL.LU R27, [R1+0x44c] ;  /* 0x00044c00011b7983 */ /* 0x000ee20000300800 */
[----:B--2---:R-:W-:Y:S03]  /*21e80*/  HMMA.16816.F32.BF16 R12, R12, R6, R16 ;  /* 0x000000060c0c723c */ /* 0x004fe60000041810 */
[----:B---3--:R-:W-:Y:S04]  /*21e90*/  STL.64 [R1+0x1890], R26 ;  /* 0x0018901a01007387 */ /* 0x008fe80000100a00 */
[----:B----4-:R0:W-:Y:S04]  /*21ea0*/  STL.64 [R1+0x1888], R24 ;  /* 0x0018881801007387 */ /* 0x0101e80000100a00 */
[----:B0-----:R-:W2:Y:S04]  /*21eb0*/  LDL.LU R24, [R1+0x3c0] ;  /* 0x0003c00001187983 */ /* 0x001ea80000300800 */
[----:B------:R-:W2:Y:S04]  /*21ec0*/  LDL.LU R25, [R1+0x3c4] ;  /* 0x0003c40001197983 */ /* 0x000ea80000300800 */
[----:B------:R-:W3:Y:S04]  /*21ed0*/  LDL.LU R26, [R1+0x3c8] ;  /* 0x0003c800011a7983 */ /* 0x000ee80000300800 */
[----:B------:R-:W3:Y:S01]  /*21ee0*/  LDL.LU R27, [R1+0x3cc] ;  /* 0x0003cc00011b7983 */ /* 0x000ee20000300800 */
[----:B------:R-:W-:-:S02]  /*21ef0*/  IMAD.MOV.U32 R22, RZ, RZ, R2 ;  /* 0x000000ffff167224 */ /* 0x000fc400078e0002 */
[----:B------:R-:W-:Y:S02]  /*21f00*/  IMAD.MOV.U32 R23, RZ, RZ, R0 ;  /* 0x000000ffff177224 */ /* 0x000fe400078e0000 */
[----:B------:R-:W-:Y:S02]  /*21f10*/  IMAD.MOV.U32 R2, RZ, RZ, R6 ;  /* 0x000000ffff027224 */ /* 0x000fe400078e0006 */
[----:B------:R-:W-:Y:S01]  /*21f20*/  IMAD.MOV.U32 R0, RZ, RZ, R7 ;  /* 0x000000ffff007224 */ /* 0x000fe200078e0007 */
[----:B---3--:R-:W-:Y:S04]  /*21f30*/  STL.64 [R1+0x18a8], R26 ;  /* 0x0018a81a01007387 */ /* 0x008fe80000100a00 */
[----:B--2---:R0:W-:Y:S04]  /*21f40*/  STL.64 [R1+0x18a0], R24 ;  /* 0x0018a01801007387 */ /* 0x0041e80000100a00 */
[----:B0-----:R-:W2:Y:S04]  /*21f50*/  LDL.LU R24, [R1+0x570] ;  /* 0x0005700001187983 */ /* 0x001ea80000300800 */
[----:B------:R-:W2:Y:S04]  /*21f60*/  LDL.LU R25, [R1+0x574] ;  /* 0x0005740001197983 */ /* 0x000ea80000300800 */
[----:B------:R-:W2:Y:S04]  /*21f70*/  LDL.LU R26, [R1+0x578] ;  /* 0x00057800011a7983 */ /* 0x000ea80000300800 */
[----:B------:R-:W2:Y:S04]  /*21f80*/  LDL.LU R27, [R1+0x57c] ;  /* 0x00057c00011b7983 */ /* 0x000ea80000300800 */
[----:B------:R-:W3:Y:S04]  /*21f90*/  LDL.LU.64 R18, [R1+0x1918] ;  /* 0x0019180001127983 */ /* 0x000ee80000300a00 */
[----:B------:R-:W-:Y:S04]  /*21fa0*/  STL.64 [R1+0x6d0], R12 ;  /* 0x0006d00c01007387 */ /* 0x000fe80000100a00 */
[----:B------:R0:W-:Y:S04]  /*21fb0*/  STL.64 [R1+0x6d8], R14 ;  /* 0x0006d80e01007387 */ /* 0x0001e80000100a00 */
[----:B------:R-:W3:Y:S04]  /*21fc0*/  LDL.LU.64 R6, [R1+0x1910] ;  /* 0x0019100001067983 */ /* 0x000ee80000300a00 */
[----:B------:R-:W3:Y:S04]  /*21fd0*/  LDL.LU.64 R4, [R1+0x1908] ;  /* 0x0019080001047983 */ /* 0x000ee80000300a00 */
[----:B0-----:R-:W4:Y:S01]  /*21fe0*/  LDL.64 R14, [R1+0x108] ;  /* 0x00010800010e7983 */ /* 0x001f220000100a00 */
[----:B---3--:R-:W-:Y:S03]  /*21ff0*/  HMMA.16816.F32.BF16 R16, R4, R18, R8 ;  /* 0x000000120410723c */ /* 0x008fe60000041808 */
[----:B------:R-:W3:Y:S04]  /*22000*/  LDL.LU.64 R10, [R1+0x1900] ;  /* 0x00190000010a7983 */ /* 0x000ee80000300a00 */
[----:B------:R-:W3:-:S15]  /*22010*/  LDL.LU.64 R8, [R1+0x18f8] ;  /* 0x0018f80001087983 */ /* 0x000ede0000300a00 */
[----:B------:R-:W-:-:S01]  /*22020*/  NOP ;  /* 0x0000000000007918 */ /* 0x000fc20000000000 */
[----:B------:R-:W-:Y:S04]  /*22030*/  STL.64 [R1+0x430], R16 ;  /* 0x0004301001007387 */ /* 0x000fe80000100a00 */
[----:B------:R0:W-:Y:S04]  /*22040*/  STL.64 [R1+0x438], R18 ;  /* 0x0004381201007387 */ /* 0x0001e80000100a00 */
[----:B0-----:R-:W4:Y:S04]  /*22050*/  LDL.LU.64 R18, [R1+0x18f0] ;  /* 0x0018f00001127983 */ /* 0x001f280000300a00 */
[----:B------:R-:W4:Y:S02]  /*22060*/  LDL.LU.64 R16, [R1+0x18e8] ;  /* 0x0018e80001107983 */ /* 0x000f240000300a00 */
[----:B----4-:R-:W-:-:S15]  /*22070*/  HMMA.16816.F32.BF16 R16, R4, R14, R16 ;  /* 0x0000000e0410723c */ /* 0x010fde0000041810 */
[----:B------:R-:W-:-:S08]  /*22080*/  NOP ;  /* 0x0000000000007918 */ /* 0x000fd00000000000 */
        /* <DEDUP_REMOVED lines=16> */
[----:B0-----:R-:W3:Y:S04]  /*22190*/  LDL.LU.64 R18, [R1+0x18b0] ;  /* 0x0018b00001127983 */ /* 0x001ee80000300a00 */
[----:B------:R-:W4:Y:S01]  /*221a0*/  LDL.LU R16, [R1+0x150] ;  /* 0x0001500001107983 */ /* 0x000f220000300800 */
[----:B------:R-:W-:-:S02]  /*221b0*/  IMAD.MOV.U32 R28, RZ, RZ, R14 ;  /* 0x000000ffff1c7224 */ /* 0x000fc400078e000e */
[----:B------:R-:W-:Y:S02]  /*221c0*/  IMAD.MOV.U32 R3, RZ, RZ, R15 ;  /* 0x000000ffff037224 */ /* 0x000fe400078e000f */
[----:B------:R-:W-:Y:S01]  /*221d0*/  LDSM.16.MT88.4 R12, [R21+UR5+0x5000] ;  /* 0x00500005150c783b */ /* 0x000fe20008004200 */
[----:B---3--:R-:W-:-:S15]  /*221e0*/  HMMA.16816.F32.BF16 R8, R4, R18, R8 ;  /* 0x000000120408723c */ /* 0x008fde0000041808 */
[----:B------:R-:W-:-:S08]  /*221f0*/  NOP ;  /* 0x0000000000007918 */ /* 0x000fd00000000000 */
[----:B------:R-:W-:Y:S04]  /*22200*/  STL.64 [R1+0x3e0], R8 ;  /* 0x0003e00801007387 */ /* 0x000fe80000100a00 */
[----:B------:R-:W-:Y:S04]  /*22210*/  STL.64 [R1+0x3e8], R10 ;  /* 0x0003e80a01007387 */ /* 0x000fe80000100a00 */
[----:B------:R2:W0:Y:S04]  /*22220*/  LDSM.16.MT88.4 R8, [R21+UR5+0x5080] ;  /* 0x005080051508783b */ /* 0x0004280008004200 */
[----:B------:R-:W4:Y:S04]  /*22230*/  LDL.LU R17, [R1+0x154] ;  /* 0x0001540001117983 */ /* 0x000f280000300800 */
[----:B------:R-:W4:Y:S04]  /*22240*/  LDL.LU R18, [R1+0x158] ;  /* 0x0001580001127983 */ /* 0x000f280000300800 */
[----:B------:R-:W4:Y:S01]  /*22250*/  LDL.LU R19, [R1+0x15c] ;  /* 0x00015c0001137983 */ /* 0x000f220000300800 */
[C---:B--2---:R-:W-:Y:S03]  /*22260*/  HMMA.16816.F32.BF16 R20, R4.reuse, R22, R24 ;  /* 0x000000160414723c */ /* 0x044fe60000041818 */
[----:B0-----:R-:W-:Y:S04]  /*22270*/  STL.64 [R1+0x16e0], R10 ;  /* 0x0016e00a01007387 */ /* 0x001fe80000100a00 */
[----:B------:R-:W-:Y:S04]  /*22280*/  STL.64 [R1+0x16d8], R8 ;  /* 0x0016d80801007387 */ /* 0x000fe80000100a00 */
[----:B------:R-:W2:Y:S04]  /*22290*/  LDL.LU.64 R26, [R1+0x18a8] ;  /* 0x0018a800011a7983 */ /* 0x000ea80000300a00 */
[----:B------:R-:W2:Y:S08]  /*222a0*/  LDL.LU.64 R24, [R1+0x18a0] ;  /* 0x0018a00001187983 */ /* 0x000eb00000300a00 */
[----:B------:R-:W-:Y:S04]  /*222b0*/  STL.64 [R1+0x3d0], R20 ;  /* 0x0003d01401007387 */ /* 0x000fe80000100a00 */
[----:B------:R0:W-:Y:S04]  /*222c0*/  STL.64 [R1+0x3d8], R22 ;  /* 0x0003d81601007387 */ /* 0x0001e80000100a00 */
[----:B0-----:R-:W2:Y:S02]  /*222d0*/  LDL.LU.64 R22, [R1+0x1898] ;  /* 0x0018980001167983 */ /* 0x001ea40000300a00 */
[----:B--2---:R-:W-:Y:S02]  /*222e0*/  HMMA.16816.F32.BF16 R20, R4, R22, R24 ;  /* 0x000000160414723c */ /* 0x004fe40000041818 */
[----:B------:R-:W2:Y:S04]  /*222f0*/  LDL.LU.64 R26, [R1+0x1890] ;  /* 0x00189000011a7983 */ /* 0x000ea80000300a00 */
[----:B------:R-:W2:-:S15]  /*22300*/  LDL.LU.64 R24, [R1+0x1888] ;  /* 0x0018880001187983 */ /* 0x000e9e0000300a00 */
[----:B------:R-:W-:-:S02]  /*22310*/  NOP ;  /* 0x0000000000007918 */ /* 0x000fc40000000000 */
        /* <DEDUP_REMOVED lines=30> */
[----:B0-----:R-:W2:Y:S01]  /*22500*/  LDL.LU.64 R22, [R1+0x1820] ;  /* 0x0018200001167983 */ /* 0x001ea20000300a00 */
[----:B------:R-:W-:Y:S02]  /*22510*/  IMAD.MOV.U32 R10, RZ, RZ, R2 ;  /* 0x000000ffff0a7224 */ /* 0x000fe400078e0002 */
[----:B------:R-:W-:Y:S01]  /*22520*/  IMAD.MOV.U32 R11, RZ, RZ, R0 ;  /* 0x000000ffff0b7224 */ /* 0x000fe200078e0000 */
        /* <DEDUP_REMOVED lines=9> */
[----:B------:R-:W2:Y:S04]  /*225c0*/  LDL.LU.64 R26, [R1+0x1800] ;  /* 0x00180000011a7983 */ /* 0x000ea80000300a00 */
[----:B------:R-:W2:-:S15]  /*225d0*/  LDL.LU.64 R24, [R1+0x17f8] ;  /* 0x0017f80001187983 */ /* 0x000e9e0000300a00 */
[----:B------:R-:W-:-:S02]  /*225e0*/  NOP ;  /* 0x0000000000007918 */ /* 0x000fc40000000000 */
[----:B------:R-:W-:Y:S04]  /*225f0*/  STL.64 [R1+0x840], R20 ;  /* 0x0008401401007387 */ /* 0x000fe80000100a00 */
[----:B------:R0:W-:Y:S04]  /*22600*/  STL.64 [R1+0x848], R22 ;  /* 0x0008481601007387 */ /* 0x0001e80000100a00 */
[----:B0-----:R-:W2:Y:S02]  /*22610*/  LDL.LU.64 R22, [R1+0x17f0] ;  /* 0x0017f00001167983 */ /* 0x001ea40000300a00 */
[----:B--2---:R-:W-:-:S15]  /*22620*/  HMMA.16816.F32.BF16 R24, R4, R22, R24 ;  /* 0x000000160418723c */ /* 0x004fde0000041818 */
[----:B------:R-:W-:-:S08]  /*22630*/  NOP ;  /* 0x0000000000007918 */ /* 0x000fd00000000000 */
[----:B------:R-:W-:Y:S04]  /*22640*/  STL.64 [R1+0x830], R24 ;  /* 0x0008301801007387 */ /* 0x000fe80000100a00 */
[----:B------:R0:W-:Y:S04]  /*22650*/  STL.64 [R1+0x838], R26 ;  /* 0x0008381a01007387 */ /* 0x0001e80000100a00 */
[----:B0-----:R-:W4:Y:S04]  /*22660*/  LDL.LU.64 R26, [R1+0x17e8] ;  /* 0x0017e800011a7983 */ /* 0x001f280000300a00 */
[----:B------:R-:W-:Y:S04]  /*22670*/  STL [R1+0x171c], R22 ;  /* 0x00171c1601007387 */ /* 0x000fe80000100800 */
[----:B------:R0:W-:Y:S04]  /*22680*/  STL [R1+0x1718], R23 ;  /* 0x0017181701007387 */ /* 0x0001e80000100800 */
[----:B0-----:R-:W2:Y:S04]  /*22690*/  LDL.64 R22, [R1+0xd8] ;  /* 0x0000d80001167983 */ /* 0x001ea80000100a00 */
[----:B--2---:R0:W-:Y:S04]  /*226a0*/  STL.64 [R1+0x17c0], R22 ;  /* 0x0017c01601007387 */ /* 0x0041e80000100a00 */
[----:B------:R-:W2:Y:S04]  /*226b0*/  LDL.LU R20, [R1+0xa30] ;  /* 0x000a300001147983 */ /* 0x000ea80000300800 */
[----:B------:R-:W2:Y:S04]  /*226c0*/  LDL.LU R21, [R1+0xa34] ;  /* 0x000a340001157983 */ /* 0x000ea80000300800 */
[----:B0-----:R-:W3:Y:S04]  /*226d0*/  LDL.LU R22, [R1+0xa38] ;  /* 0x000a380001167983 */ /* 0x001ee80000300800 */
[----:B------:R-:W3:Y:S01]  /*226e0*/  LDL.LU R23, [R1+0xa3c] ;  /* 0x000a3c0001177983 */ /* 0x000ee20000300800 */
[C---:B----4-:R-:W-:Y:S03]  /*226f0*/  HMMA.16816.F32.BF16 R16, R4.reuse, R26, R16 ;  /* 0x0000001a0410723c */ /* 0x050fe60000041810 */
[----:B---3--:R-:W-:Y:S04]  /*22700*/  STL.64 [R1+0x17d0], R22 ;  /* 0x0017d01601007387 */ /* 0x008fe80000100a00 */
[----:B--2---:R0:W-:Y:S04]  /*22710*/  STL.64 [R1+0x17c8], R20 ;  /* 0x0017c81401007387 */ /* 0x0041e80000100a00 */
[----:B0-----:R-:W2:Y:S04]  /*22720*/  LDL.LU R20, [R1+0xb40] ;  /* 0x000b400001147983 */ /* 0x001ea80000300800 */
[----:B------:R-:W2:Y:S04]  /*22730*/  LDL.LU R21, [R1+0xb44] ;  /* 0x000b440001157983 */ /* 0x000ea80000300800 */
[----:B------:R-:W2:Y:S04]  /*22740*/  LDL.LU R22, [R1+0xb48] ;  /* 0x000b480001167983 */ /* 0x000ea80000300800 */
[----:B------:R-:W2:Y:S04]  /*22750*/  LDL.LU R23, [R1+0xb4c] ;  /* 0x000b4c0001177983 */ /* 0x000ea80000300800 */
[----:B------:R-:W-:Y:S04]  /*22760*/  STL.64 [R1+0x820], R16 ;  /* 0x0008201001007387 */ /* 0x000fe80000100a00 */
[----:B------:R0:W-:Y:S04]  /*22770*/  STL.64 [R1+0x828], R18 ;  /* 0x0008281201007387 */ /* 0x0001e80000100a00 */
[----:B0-----:R-:W3:Y:S04]  /*22780*/  LDL.LU.64 R18, [R1+0x17e0] ;  /* 0x0017e00001127983 */ /* 0x001ee80000300a00 */
[----:B------:R-:W3:Y:S04]  /*22790*/  LDL.LU.64 R16, [R1+0x17d8] ;  /* 0x0017d80001107983 */ /* 0x000ee80000300a00 */
[----:B------:R0:W-:Y:S04]  /*227a0*/  STL [R1+0x1710], R26 ;  /* 0x0017101a01007387 */ /* 0x0001e80000100800 */
[----:B------:R1:W-:Y:S04]  /*227b0*/  STL [R1+0x170c], R27 ;  /* 0x00170c1b01007387 */ /* 0x0003e80000100800 */
[----:B------:R-:W4:Y:S04]  /*227c0*/  LDL.LU R24, [R1+0x9d0] ;  /* 0x0009d00001187983 */ /* 0x000f280000300800 */
[----:B------:R-:W4:Y:S04]  /*227d0*/  LDL.LU R25, [R1+0x9d4] ;  /* 0x0009d40001197983 */ /* 0x000f280000300800 */
[----:B0-----:R-:W4:Y:S04]  /*227e0*/  LDL.LU R26, [R1+0x9d8] ;  /* 0x0009d800011a7983 */ /* 0x001f280000300800 */
[----:B-1----:R-:W4:Y:S01]  /*227f0*/  LDL.LU R27, [R1+0x9dc] ;  /* 0x0009dc00011b7983 */ /* 0x002f220000300800 */
[----:B---3--:R-:W-:Y:S03]  /*22800*/  HMMA.16816.F32.BF16 R4, R4, R10, R16 ;  /* 0x0000000a0404723c */ /* 0x008fe60000041810 */
[----:B------:R-:W3:Y:S04]  /*22810*/  LDL.64 R18, [R1+0x118] ;  /* 0x0001180001127983 */ /* 0x000ee80000100a00 */
[----:B------:R0:W-:-:S15]  /*22820*/  STL.64 [R1+0x16f8], R10 ;  /* 0x0016f80a01007387 */ /* 0x0001de0000100a00 */
[----:B------:R-:W-:-:S01]  /*22830*/  NOP ;  /* 0x0000000000007918 */ /* 0x000fc20000000000 */
[----:B------:R-:W-:Y:S04]  /*22840*/  STL.64 [R1+0x810], R4 ;  /* 0x0008100401007387 */ /* 0x000fe80000100a00 */
[----:B------:R-:W-:Y:S04]  /*22850*/  STL.64 [R1+0x818], R6 ;  /* 0x0008180601007387 */ /* 0x000fe80000100a00 */
[----:B------:R-:W3:Y:S04]  /*22860*/  LDL.LU R8, [R1+0xba0] ;  /* 0x000ba00001087983 */ /* 0x000ee80000300800 */
[----:B------:R-:W3:Y:S04]  /*22870*/  LDL.LU R9, [R1+0xba4] ;  /* 0x000ba40001097983 */ /* 0x000ee80000300800 */
[----:B0-----:R-:W3:Y:S04]  /*22880*/  LDL.LU R10, [R1+0xba8] ;  /* 0x000ba800010a7983 */ /* 0x001ee80000300800 */
[----:B------:R-:W3:Y:S02]  /*22890*/  LDL.LU R11, [R1+0xbac] ;  /* 0x000bac00010b7983 */ /* 0x000ee40000300800 */
[----:B---3--:R-:W-:-:S15]  /*228a0*/  HMMA.16816.F32.BF16 R8, R12, R18, R8 ;  /* 0x000000120c08723c */ /* 0x008fde0000041808 */
[----:B------:R-:W-:-:S08]  /*228b0*/  NOP ;  /* 0x0000000000007918 */ /* 0x000fd00000000000 */
[----:B------:R0:W-:Y:S04]  /*228c0*/  STL.64 [R1+0x330], R8 ;  /* 0x0003300801007387 */ /* 0x0001e80000100a00 */
[----:B------:R-:W-:Y:S01]  /*228d0*/  STL.64 [R1+0x338], R10 ;  /* 0x0003380a01007387 */ /* 0x000fe20000100a00 */
[----:B0-----:R-:W-:Y:S02]  /*228e0*/  IMAD.MOV.U32 R9, RZ, RZ, R18 ;  /* 0x000000ffff097224 */ /* 0x001fe400078e0012 */
[----:B------:R-:W-:Y:S02]  /*228f0*/  IMAD.MOV.U32 R8, RZ, RZ, R19 ;  /* 0x000000ffff087224 */ /* 0x000fe400078e0013 */
[----:B------:R-:W3:Y:S01]  /*22900*/  LDL.64 R18, [R1+0x58] ;  /* 0x0000580001127983 */ /* 0x000ee20000100a00 */
[----:B------:R-:W-:-:S02]  /*22910*/  IMAD.MOV.U32 R6, RZ, RZ, R28 ;  /* 0x000000ffff067224 */ /* 0x000fc400078e001c */
[----:B------:R-:W-:-:S07]  /*22920*/  IMAD.MOV.U32 R7, RZ, RZ, R3 ;  /* 0x000000ffff077224 */ /* 0x000fce00078e0003 */
[----:B--2---:R-:W-:Y:S01]  /*22930*/  HMMA.16816.F32.BF16 R20, R12, R6, R20 ;  /* 0x000000060c14723c */ /* 0x004fe20000041814 */
[----:B---3--:R0:W-:Y:S04]  /*22940*/  STL.64 [R1+0x1730], R18 ;  /* 0x0017301201007387 */ /* 0x0081e80000100a00 */
[----:B0-----:R-:W2:Y:S04]  /*22950*/  LDL.64 R18, [R1+0xf8] ;  /* 0x0000f80001127983 */ /* 0x001ea80000100a00 */
[----:B------:R-:W-:-:S14]  /*22960*/  STL [R1+0x1714], R9 ;  /* 0x0017140901007387 */ /* 0x000fdc0000100800 */
[----:B------:R-:W-:Y:S04]  /*22970*/  STL.64 [R1+0x320], R20 ;  /* 0x0003201401007387 */ /* 0x000fe80000100a00 */
[----:B------:R0:W-:Y:S04]  /*22980*/  STL.64 [R1+0x328], R22 ;  /* 0x0003281601007387 */ /* 0x0001e80000100a00 */
[----:B0-----:R-:W3:Y:S04]  /*22990*/  LDL.LU.64 R22, [R1+0x17d0] ;  /* 0x0017d00001167983 */ /* 0x001ee80000300a00 */
[----:B------:R-:W3:Y:S04]  /*229a0*/  LDL.LU.64 R20, [R1+0x17c8] ;  /* 0x0017c80001147983 */ /* 0x000ee80000300a00 */
[----:B------:R0:W-:Y:S04]  /*229b0*/  STL.64 [R1+0x16c0], R6 ;  /* 0x0016c00601007387 */ /* 0x0001e80000100a00 */
[----:B------:R-:W2:Y:S04]  /*229c0*/  LDL.LU R4, [R1+0xac0] ;  /* 0x000ac00001047983 */ /* 0x000ea80000300800 */
[----:B------:R-:W2:Y:S04]  /*229d0*/  LDL.LU R5, [R1+0xac4] ;  /* 0x000ac40001057983 */ /* 0x000ea80000300800 */
[----:B0-----:R-:W2:Y:S04]  /*229e0*/  LDL.LU R6, [R1+0xac8] ;  /* 0x000ac80001067983 */ /* 0x001ea80000300800 */
[----:B------:R-:W2:Y:S02]  /*229f0*/  LDL.LU R7, [R1+0xacc] ;  /* 0x000acc0001077983 */ /* 0x000ea40000300800 */
[----:B--2---:R-:W-:-:S15]  /*22a00*/  HMMA.16816.F32.BF16 R4, R12, R18, R4 ;  /* 0x000000120c04723c */ /* 0x004fde0000041804 */
[----:B------:R-:W-:-:S08]  /*22a10*/  NOP ;  /* 0x0000000000007918 */ /* 0x000fd00000000000 */
[----:B------:R-:W-:Y:S04]  /*22a20*/  STL.64 [R1+0x310], R4 ;  /* 0x0003100401007387 */ /* 0x000fe80000100a00 */
[----:B------:R0:W-:Y:S02]  /*22a30*/  STL.64 [R1+0x318], R6 ;  /* 0x0003180601007387 */ /* 0x0001e40000100a00 */
[----:B0-----:R-:W-:Y:S02]  /*22a40*/  IMAD.MOV.U32 R7, RZ, RZ, R18 ;  /* 0x000000ffff077224 */ /* 0x001fe400078e0012 */
[----:B------:R-:W-:Y:S02]  /*22a50*/  IMAD.MOV.U32 R6, RZ, RZ, R19 ;  /* 0x000000ffff067224 */ /* 0x000fe400078e0013 */
[----:B------:R-:W-:-:S02]  /*22a60*/  IMAD.MOV.U32 R18, RZ, RZ, R2 ;  /* 0x000000ffff127224 */ /* 0x000fc400078e0002 */
[----:B------:R-:W-:-:S05]  /*22a70*/  IMAD.MOV.U32 R19, RZ, RZ, R0 ;  /* 0x000000ffff137224 */ /* 0x000fca00078e0000 */
[----:B------:R0:W-:Y:S04]  /*22a80*/  STL.64 [R1+0x1748], R18 ;  /* 0x0017481201007387 */ /* 0x0001e80000100a00 */
[----:B0-----:R-:W3:Y:S02]  /*22a90*/  LDL.64 R18, [R1+0xe8] ;  /* 0x0000e80001127983 */ /* 0x001ee40000100a00 */
[----:B---3--:R-:W-:Y:S06]  /*22aa0*/  HMMA.16816.F32.BF16 R20, R12, R18, R20 ;  /* 0x000000120c14723c */ /* 0x008fec0000041814 */
[----:B------:R-:W-:-:S02]  /*22ab0*/  IMAD.MOV.U32 R11, RZ, RZ, R18 ;  /* 0x000000ffff0b7224 */ /* 0x000fc400078e0012 */
[----:B------:R-:W-:-:S15]  /*22ac0*/  IMAD.MOV.U32 R10, RZ, RZ, R19 ;  /* 0x000000ffff0a7224 */ /* 0x000fde00078e0013 */
[----:B------:R-:W-:Y:S04]  /*22ad0*/  STL.64 [R1+0x300], R20 ;  /* 0x0003001401007387 */ /* 0x000fe80000100a00 */
[----:B------:R0:W-:Y:S04]  /*22ae0*/  STL.64 [R1+0x308], R22 ;  /* 0x0003081601007387 */ /* 0x0001e80000100a00 */
[----:B0-----:R-:W4:Y:S04]  /*22af0*/  LDL.LU.64 R22, [R1+0x17c0] ;  /* 0x0017c00001167983 */ /* 0x001f280000300a00 */
[----:B------:R-:W-:Y:S04]  /*22b00*/  STL.64 [R1+0x1780], R10 ;  /* 0x0017800a01007387 */ /* 0x000fe80000100a00 */
[----:B------:R4:W-:Y:S04]  /*22b10*/  STL [R1+0x1778], R8 ;  /* 0x0017780801007387 */ /* 0x0009e80000100800 */
[----:B------:R-:W2:Y:S01]  /*22b20*/  LDL.64 R18, [R1+0x78] ;  /* 0x0000780001127983 */ /* 0x000ea20000100a00 */
[----:B----4-:R-:W-:Y:S03]  /*22b30*/  HMMA.16816.F32.BF16 R8, R12, R22, R24 ;  /* 0x000000160c08723c */ /* 0x010fe60000041818 */
[----:B--2---:R-:W-:Y:S03]  /*22b40*/  STL.64 [R1+0x1760], R18 ;  /* 0x0017601201007387 */ /* 0x004fe60000100a00 */
[----:B------:R-:W-:-:S02]  /*22b50*/  IMAD.MOV.U32 R5, RZ, RZ, R22 ;  /* 0x000000ffff057224 */ /* 0x000fc400078e0016 */
[----:B------:R-:W-:-:S15]  /*22b60*/  IMAD.MOV.U32 R4, RZ, RZ, R23 ;  /* 0x000000ffff047224 */ /* 0x000fde00078e0017 */
[----:B------:R0:W-:Y:S04]  /*22b70*/  STL.64 [R1+0x2f0], R8 ;  /* 0x0002f00801007387 */ /* 0x0001e80000100a00 */
[----:B------:R1:W-:Y:S04]  /*22b80*/  STL.64 [R1+0x2f8], R10 ;  /* 0x0002f80a01007387 */ /* 0x0003e80000100a00 */
[----:B------:R-:W2:Y:S04]  /*22b90*/  LDL.LU R20, [R1+0x420] ;  /* 0x0004200001147983 */ /* 0x000ea80000300800 */
[----:B------:R-:W2:Y:S04]  /*22ba0*/  LDL.LU R21, [R1+0x424] ;  /* 0x0004240001157983 */ /* 0x000ea80000300800 */
[----:B------:R-:W3:Y:S04]  /*22bb0*/  LDL.LU R22, [R1+0x428] ;  /* 0x0004280001167983 */ /* 0x000ee80000300800 */
[----:B------:R-:W3:Y:S04]  /*22bc0*/  LDL.LU R23, [R1+0x42c] ;  /* 0x00042c0001177983 */ /* 0x000ee80000300800 */
[----:B0-----:R-:W4:Y:S04]  /*22bd0*/  LDL.LU R8, [R1+0x350] ;  /* 0x0003500001087983 */ /* 0x001f280000300800 */
[----:B------:R-:W4:Y:S04]  /*22be0*/  LDL.LU R9, [R1+0x354] ;  /* 0x0003540001097983 */ /* 0x000f280000300800 */
[----:B-1----:R-:W2:Y:S04]  /*22bf0*/  LDL.LU R10, [R1+0x358] ;  /* 0x00035800010a7983 */ /* 0x002ea80000300800 */
[----:B------:R-:W2:Y:S04]  /*22c00*/  LDL.LU R11, [R1+0x35c] ;  /* 0x00035c00010b7983 */ /* 0x000ea80000300800 */
[----:B------:R-:W3:Y:S04]  /*22c10*/  LDL.64 R26, [R1+0xc8] ;  /* 0x0000c800011a7983 */ /* 0x000ee80000100a00 */
[----:B--2---:R0:W-:Y:S04]  /*22c20*/  STL.64 [R1+0x1790], R10 ;  /* 0x0017900a01007387 */ /* 0x0041e80000100a00 */
[----:B----4-:R-:W-:Y:S04]  /*22c30*/  STL.64 [R1+0x1788], R8 ;  /* 0x0017880801007387 */ /* 0x010fe80000100a00 */
[----:B0-----:R-:W2:Y:S04]  /*22c40*/  LDL.64 R10, [R1+0xa8] ;  /* 0x0000a800010a7983 */ /* 0x001ea80000100a00 */
[----:B--2---:R0:W-:Y:S04]  /*22c50*/  STL.64 [R1+0x17a0], R10 ;  /* 0x0017a00a01007387 */ /* 0x0041e80000100a00 */
[----:B0-----:R-:W2:Y:S04]  /*22c60*/  LDL.64 R10, [R1+0xb8] ;  /* 0x0000b800010a7983 */ /* 0x001ea80000100a00 */
[----:B--2---:R0:W-:Y:S04]  /*22c70*/  STL.64 [R1+0x17b8], R10 ;  /* 0x0017b80a01007387 */ /* 0x0041e80000100a00 */
[----:B------:R-:W2:Y:S04]  /*22c80*/  LDL.LU R8, [R1+0x7b0] ;  /* 0x0007b00001087983 */ /* 0x000ea80000300800 */
[----:B------:R-:W2:Y:S04]  /*22c90*/  LDL.LU R9, [R1+0x7b4] ;  /* 0x0007b40001097983 */ /* 0x000ea80000300800 */
[----:B0-----:R-:W2:Y:S04]  /*22ca0*/  LDL.LU R10, [R1+0x7b8] ;  /* 0x0007b800010a7983 */ /* 0x001ea80000300800 */
[----:B------:R-:W2:Y:S04]  /*22cb0*/  LDL.LU R11, [R1+0x7bc] ;  /* 0x0007bc00010b7983 */ /* 0x000ea80000300800 */
[----:B---3--:R0:W-:Y:S04]  /*22cc0*/  STL.64 [R1+0x1770], R22 ;  /* 0x0017701601007387 */ /* 0x0081e80000100a00 */
[----:B------:R1:W-:Y:S04]  /*22cd0*/  STL.64 [R1+0x1768], R20 ;  /* 0x0017681401007387 */ /* 0x0003e80000100a00 */
[----:B0-----:R-:W3:Y:S04]  /*22ce0*/  LDL.64 R22, [R1+0x98] ;  /* 0x0000980001167983 */ /* 0x001ee80000100a00 */
[----:B---3--:R0:W-:Y:S04]  /*22cf0*/  STL.64 [R1+0x1798], R22 ;  /* 0x0017981601007387 */ /* 0x0081e80000100a00 */
[----:B-1----:R-:W3:Y:S04]  /*22d00*/  LDL.LU R20, [R1+0x5d0] ;  /* 0x0005d00001147983 */ /* 0x002ee80000300800 */
        /* <DEDUP_REMOVED lines=9> */
[----:B------:R-:W4:Y:S04]  /*22da0*/  LDL.64 R18, [R1+0x88] ;  /* 0x0000880001127983 */ /* 0x000f280000100a00 */
[----:B------:R-:W-:Y:S04]  /*22db0*/  STL.64 [R1+0x1728], R6 ;  /* 0x0017280601007387 */ /* 0x000fe80000100a00 */
[----:B------:R0:W-:Y:S04]  /*22dc0*/  STL.64 [R1+0x1720], R4 ;  /* 0x0017200401007387 */ /* 0x0001e80000100a00 */
[----:B0-----:R-:W3:Y:S04]  /*22dd0*/  LDL.LU R4, [R1+0x380] ;  /* 0x0003800001047983 */ /* 0x001ee80000300800 */
[----:B------:R-:W3:Y:S04]  /*22de0*/  LDL.LU R5, [R1+0x384] ;  /* 0x0003840001057983 */ /* 0x000ee80000300800 */
[----:B------:R-:W4:Y:S04]  /*22df0*/  LDL.LU R6, [R1+0x388] ;  /* 0x0003880001067983 */ /* 0x000f280000300800 */
[----:B------:R-:W4:Y:S01]  /*22e00*/  LDL.LU R7, [R1+0x38c] ;  /* 0x00038c0001077983 */ /* 0x000f220000300800 */
[C---:B--2---:R-:W-:Y:S03]  /*22e10*/  HMMA.16816.F32.BF16 R8, R12.reuse, R26, R8 ;  /* 0x0000001a0c08723c */ /* 0x044fe60000041808 */
[----:B----4-:R-:W-:Y:S04]  /*22e20*/  STL.64 [R1+0x1740], R6 ;  /* 0x0017400601007387 */ /* 0x010fe80000100a00 */
        /* <DEDUP_REMOVED lines=13> */
[----:B0-----:R-:W3:Y:S02]  /*22f00*/  LDL.LU.64 R10, [R1+0x17b8] ;  /* 0x0017b800010a7983 */ /* 0x001ee40000300a00 */
[----:B---3--:R-:W-:Y:S06]  /*22f10*/  HMMA.16816.F32.BF16 R20, R12, R10, R20 ;  /* 0x0000000a0c14723c */ /* 0x008fec0000041814 */
[----:B------:R-:W-:-:S02]  /*22f20*/  IMAD.MOV.U32 R0, RZ, RZ, R10 ;  /* 0x000000ffff007224 */ /* 0x000fc400078e000a */
[----:B------:R-:W-:-:S15]  /*22f30*/  IMAD.MOV.U32 R29, RZ, RZ, R11 ;  /* 0x000000ffff1d7224 */ /* 0x000fde00078e000b */
[----:B------:R-:W-:Y:S04]  /*22f40*/  STL.64 [R1+0x2d0], R20 ;  /* 0x0002d01401007387 */ /* 0x000fe80000100a00 */
[----:B------:R0:W-:Y:S04]  /*22f50*/  STL.64 [R1+0x2d8], R22 ;  /* 0x0002d81601007387 */ /* 0x0001e80000100a00 */
[----:B0-----:R-:W3:Y:S04]  /*22f60*/  LDL.LU.64 R22, [R1+0x17b0] ;  /* 0x0017b00001167983 */ /* 0x001ee80000300a00 */
[----:B------:R-:W3:Y:S04]  /*22f70*/  LDL.LU.64 R20, [R1+0x17a8] ;  /* 0x0017a80001147983 */ /* 0x000ee80000300a00 */
[----:B------:R-:W3:Y:S01]  /*22f80*/  LDL.LU.64 R10, [R1+0x17a0] ;  /* 0x0017a000010a7983 */ /* 0x000ee20000300a00 */
[----:B------:R-:W-:Y:S01]  /*22f90*/  IMAD.MOV.U32 R25, RZ, RZ, R27 ;  /* 0x000000ffff197224 */ /* 0x000fe200078e001b */
        /* <DEDUP_REMOVED lines=10> */
[----:B------:R-:W-:-:S15]  /*23040*/  IMAD.MOV.U32 R26, RZ, RZ, R23 ;  /* 0x000000ffff1a7224 */ /* 0x000fde00078e0017 */
[----:B------:R-:W-:-:S02]  /*23050*/  NOP ;  /* 0x0000000000007918 */ /* 0x000fc40000000000 */
[----:B------:R0:W-:Y:S04]  /*23060*/  STL.64 [R1+0x350], R8 ;  /* 0x0003500801007387 */ /* 0x0001e80000100a00 */
[----:B------:R1:W-:Y:S01]  /*23070*/  STL.64 [R1+0x358], R10 ;  /* 0x0003580a01007387 */ /* 0x0003e20000100a00 */
[----:B0-----:R-:W-:-:S03]  /*23080*/  IMAD.MOV.U32 R9, RZ, RZ, R22 ;  /* 0x000000ffff097224 */ /* 0x001fc600078e0016 */
[----:B-1----:R-:W3:Y:S04]  /*23090*/  LDL.LU.64 R10, [R1+0x1780] ;  /* 0x00178000010a7983 */ /* 0x002ee80000300a00 */
[----:B------:R-:W4:Y:S04]  /*230a0*/  LDL.LU R8, [R1+0x1778] ;  /* 0x0017780001087983 */ /* 0x000f280000300800 */
[----:B------:R-:W2:Y:S04]  /*230b0*/  LDL.LU.64 R22, [R1+0x1770] ;  /* 0x0017700001167983 */ /* 0x000ea80000300a00 */
[----:B------:R-:W2:Y:S02]  /*230c0*/  LDL.LU.64 R20, [R1+0x1768] ;  /* 0x0017680001147983 */ /* 0x000ea40000300a00 */
[----:B--2---:R-:W-:-:S15]  /*230d0*/  HMMA.16816.F32.BF16 R20, R12, R18, R20 ;  /* 0x000000120c14723c */ /* 0x004fde0000041814 */
[----:B------:R-:W-:-:S08]  /*230e0*/  NOP ;  /* 0x0000000000007918 */ /* 0x000fd00000000000 */
[----:B------:R0:W-:Y:S04]  /*230f0*/  STL.64 [R1+0x420], R20 ;  /* 0x0004201401007387 */ /* 0x0001e80000100a00 */
[----:B------:R-:W-:Y:S01]  /*23100*/  STL.64 [R1+0x428], R22 ;  /* 0x0004281601007387 */ /* 0x000fe20000100a00 */
[----:B0-----:R-:W-:Y:S02]  /*23110*/  IMAD.MOV.U32 R21, RZ, RZ, R18 ;  /* 0x000000ffff157224 */ /* 0x001fe400078e0012 */
[----:B------:R-:W-:Y:S02]  /*23120*/  IMAD.MOV.U32 R20, RZ, RZ, R19 ;  /* 0x000000ffff147224 */ /* 0x000fe400078e0013 */
        /* <DEDUP_REMOVED lines=16> */
[----:B--2---:R-:W-:Y:S06]  /*23230*/  HMMA.16816.F32.BF16 R4, R12, R18, R4 ;  /* 0x000000120c04723c */ /* 0x004fec0000041804 */
[----:B------:R-:W-:-:S02]  /*23240*/  IMAD.MOV.U32 R22, RZ, RZ, R18 ;  /* 0x000000ffff167224 */ /* 0x000fc400078e0012 */
[----:B------:R-:W-:-:S15]  /*23250*/  IMAD.MOV.U32 R23, RZ, RZ, R19 ;  /* 0x000000ffff177224 */ /* 0x000fde00078e0013 */
[----:B------:R-:W-:Y:S04]  /*23260*/  STL.64 [R1+0x5c0], R4 ;  /* 0x0005c00401007387 */ /* 0x000fe80000100a00 */
[----:B------:R0:W-:Y:S04]  /*23270*/  STL.64 [R1+0x5c8], R6 ;  /* 0x0005c80601007387 */ /* 0x0001e80000100a00 */
[----:B0-----:R-:W2:Y:S04]  /*23280*/  LDL.LU.64 R6, [R1+0x1728] ;  /* 0x0017280001067983 */ /* 0x001ea80000300a00 */
[----:B------:R-:W4:Y:S04]  /*23290*/  LDL.LU.64 R4, [R1+0x1720] ;  /* 0x0017200001047983 */ /* 0x000f280000300a00 */
[----:B------:R-:W3:Y:S04]  /*232a0*/  LDL.LU R16, [R1+0x3a0] ;  /* 0x0003a00001107983 */ /* 0x000ee80000300800 */
        /* <DEDUP_REMOVED lines=9> */
[----:B---3--:R0:W-:Y:S04]  /*23340*/  STL.64 [R1+0x15c8], R18 ;  /* 0x0015c81201007387 */ /* 0x0081e80000100a00 */
[----:B--2---:R-:W-:Y:S01]  /*23350*/  STL.64 [R1+0x15c0], R16 ;  /* 0x0015c01001007387 */ /* 0x004fe20000100a00 */
[----:B0-----:R-:W-:-:S02]  /*23360*/  IMAD.MOV.U32 R18, RZ, RZ, R22 ;  /* 0x000000ffff127224 */ /* 0x001fc400078e0016 */
[----:B------:R-:W-:Y:S01]  /*23370*/  IMAD.MOV.U32 R19, RZ, RZ, R23 ;  /* 0x000000ffff137224 */ /* 0x000fe200078e0017 */
[----:B------:R-:W2:Y:S04]  /*23380*/  LDL.LU R22, [R1+0x171c] ;  /* 0x00171c0001167983 */ /* 0x000ea80000300800 */
[----:B------:R-:W2:Y:S04]  /*23390*/  LDL.LU R23, [R1+0x1718] ;  /* 0x0017180001177983 */ /* 0x000ea80000300800 */
[----:B------:R0:W-:Y:S04]  /*233a0*/  STL.64 [R1+0x15d8], R18 ;  /* 0x0015d81201007387 */ /* 0x0001e80000100a00 */
[----:B0-----:R-:W3:Y:S04]  /*233b0*/  LDL.LU.64 R18, [R1+0x68] ;  /* 0x0000680001127983 */ /* 0x001ee80000300a00 */
[----:B---3--:R0:W-:Y:S04]  /*233c0*/  STL.64 [R1+0x15f0], R18 ;  /* 0x0015f01201007387 */ /* 0x0081e80000100a00 */
[----:B------:R-:W2:Y:S04]  /*233d0*/  LDL.LU R16, [R1+0x370] ;  /* 0x0003700001107983 */ /* 0x000ea80000300800 */
[----:B------:R-:W2:Y:S04]  /*233e0*/  LDL.LU R17, [R1+0x374] ;  /* 0x0003740001117983 */ /* 0x000ea80000300800 */
[----:B0-----:R-:W2:Y:S04]  /*233f0*/  LDL.LU R18, [R1+0x378] ;  /* 0x0003780001127983 */ /* 0x001ea80000300800 */
[----:B------:R-:W2:Y:S02]  /*23400*/  LDL.LU R19, [R1+0x37c] ;  /* 0x00037c0001137983 */ /* 0x000ea40000300800 */
[----:B--2---:R-:W-:-:S15]  /*23410*/  HMMA.16816.F32.BF16 R16, R12, R22, R16 ;  /* 0x000000160c10723c */ /* 0x004fde0000041810 */
[----:B------:R-:W-:-:S08]  /*23420*/  NOP ;  /* 0x0000000000007918 */ /* 0x000fd00000000000 */
[----:B------:R0:W-:Y:S04]  /*23430*/  STL.64 [R1+0x5b0], R16 ;  /* 0x0005b01001007387 */ /* 0x0001e80000100a00 */
[----:B------:R1:W-:Y:S04]  /*23440*/  STL.64 [R1+0x5b8], R18 ;  /* 0x0005b81201007387 */ /* 0x0003e80000100a00 */
[----:B0-----:R-:W2:Y:S04]  /*23450*/  LDL.LU R16, [R1+0x3b0] ;  /* 0x0003b00001107983 */ /* 0x001ea80000300800 */
[----:B------:R-:W2:Y:S04]  /*23460*/  LDL.LU R17, [R1+0x3b4] ;  /* 0x0003b40001117983 */ /* 0x000ea80000300800 */
[----:B-1----:R-:W3:Y:S04]  /*23470*/  LDL.LU R18, [R1+0x3b8] ;  /* 0x0003b80001127983 */ /* 0x002ee80000300800 */
[----:B------:R-:W3:Y:S04]  /*23480*/  LDL.LU R19, [R1+0x3bc] ;  /* 0x0003bc0001137983 */ /* 0x000ee80000300800 */
[----:B---3--:R0:W-:Y:S04]  /*23490*/  STL.64 [R1+0x1600], R18 ;  /* 0x0016001201007387 */ /* 0x0081e80000100a00 */
[----:B--2---:R-:W-:Y:S01]  /*234a0*/  STL.64 [R1+0x15f8], R16 ;  /* 0x0015f81001007387 */ /* 0x004fe20000100a00 */
[----:B0-----:R-:W-:-:S02]  /*234b0*/  IMAD.MOV.U32 R18, RZ, RZ, R21 ;  /* 0x000000ffff127224 */ /* 0x001fc400078e0015 */
[----:B------:R-:W-:-:S05]  /*234c0*/  IMAD.MOV.U32 R19, RZ, RZ, R20 ;  /* 0x000000ffff137224 */ /* 0x000fca00078e0014 */
[----:B------:R-:W-:Y:S04]  /*234d0*/  STL.64 [R1+0x1618], R18 ;  /* 0x0016181201007387 */ /* 0x000fe80000100a00 */
[----:B------:R0:W-:Y:S04]  /*234e0*/  STL.64 [R1+0x15d0], R22 ;  /* 0x0015d01601007387 */ /* 0x0001e80000100a00 */
[----:B------:R-:W2:Y:S04]  /*234f0*/  LDL.LU R20, [R1+0x4e0] ;  /* 0x0004e00001147983 */ /* 0x000ea80000300800 */
[----:B------:R-:W2:Y:S04]  /*23500*/  LDL.LU R21, [R1+0x4e4] ;  /* 0x0004e40001157983 */ /* 0x000ea80000300800 */
[----:B0-----:R-:W3:Y:S04]  /*23510*/  LDL.LU R22, [R1+0x4e8] ;  /* 0x0004e80001167983 */ /* 0x001ee80000300800 */
[----:B------:R-:W3:Y:S01]  /*23520*/  LDL.LU R23, [R1+0x4ec] ;  /* 0x0004ec0001177983 */ /* 0x000ee20000300800 */
[----:B------:R-:W-:-:S02]  /*23530*/  IMAD.MOV.U32 R18, RZ, RZ, R9 ;  /* 0x000000ffff127224 */ /* 0x000fc400078e0009 */
        /* <DEDUP_REMOVED lines=12> */
[----:B------:R-:W4:Y:S04]  /*23600*/  LDL.LU R27, [R1+0x170c] ;  /* 0x00170c00011b7983 */ /* 0x000f280000300800 */
[----:B------:R-:W4:Y:S04]  /*23610*/  LDL.LU R28, [R1+0x1708] ;  /* 0x00170800011c7983 */ /* 0x000f280000300800 */
[----:B------:R0:W-:Y:S02]  /*23620*/  STL.64 [R1+0x1648], R18 ;  /* 0x0016481201007387 */ /* 0x0001e40000100a00 */
[----:B0-----:R-:W-:-:S02]  /*23630*/  IMAD.MOV.U32 R18, RZ, RZ, R0 ;  /* 0x000000ffff127224 */ /* 0x001fc400078e0000 */
[----:B------:R-:W-:Y:S01]  /*23640*/  IMAD.MOV.U32 R19, RZ, RZ, R29 ;  /* 0x000000ffff137224 */ /* 0x000fe200078e001d */
        /* <DEDUP_REMOVED lines=10> */
[----:B------:R-:W4:Y:S04]  /*236f0*/  LDL R29, [R1+0x12b4] ;  /* 0x0012b400011d7983 */ /* 0x000f280000100800 */
[----:B------:R-:W4:Y:S04]  /*23700*/  LDL.LU R3, [R1+0x1700] ;  /* 0x0017000001037983 */ /* 0x000f280000300800 */
        /* <DEDUP_REMOVED lines=12> */
[----:B----4-:R-:W-:Y:S01]  /*237d0*/  STL.64 [R1+0x1680], R16 ;  /* 0x0016801001007387 */ /* 0x010fe20000100a00 */
[----:B0-----:R-:W-:-:S02]  /*237e0*/  IMAD.MOV.U32 R18, RZ, RZ, R11 ;  /* 0x000000ffff127224 */ /* 0x001fc400078e000b */
[----:B------:R-:W-:-:S05]  /*237f0*/  IMAD.MOV.U32 R19, RZ, RZ, R10 ;  /* 0x000000ffff137224 */ /* 0x000fca00078e000a */
[----:B------:R0:W-:Y:S02]  /*23800*/  STL.64 [R1+0x16a0], R18 ;  /* 0x0016a01201007387 */ /* 0x0001e40000100a00 */
[----:B0-----:R-:W-:Y:S02]  /*23810*/  IMAD.MOV.U32 R18, RZ, RZ, R7 ;  /* 0x000000ffff127224 */ /* 0x001fe400078e0007 */
[----:B------:R-:W-:-:S05]  /*23820*/  IMAD.MOV.U32 R19, RZ, RZ, R6 ;  /* 0x000000ffff137224 */ /* 0x000fca00078e0006 */
[----:B------:R0:W-:Y:S04]  /*23830*/  STL.64 [R1+0x16b8], R18 ;  /* 0x0016b81201007387 */ /* 0x0001e80000100a00 */
[----:B------:R-:W2:Y:S04]  /*23840*/  LDL.LU R16, [R1+0xb20] ;  /* 0x000b200001107983 */ /* 0x000ea80000300800 */
[----:B------:R-:W2:Y:S04]  /*23850*/  LDL.LU R17, [R1+0xb24] ;  /* 0x000b240001117983 */ /* 0x000ea80000300800 */
[----:B0-----:R-:W4:Y:S04]  /*23860*/  LDL.LU R18, [R1+0xb28] ;  /* 0x000b280001127983 */ /* 0x001f280000300800 */
[----:B------:R-:W4:Y:S01]  /*23870*/  LDL.LU R19, [R1+0xb2c] ;  /* 0x000b2c0001137983 */ /* 0x000f220000300800 */
[----:B------:R-:W-:-:S02]  /*23880*/  IMAD.MOV.U32 R6, RZ, RZ, R9 ;  /* 0x000000ffff067224 */ /* 0x000fc400078e0009 */
[----:B------:R-:W-:Y:S01]  /*23890*/  IMAD.MOV.U32 R7, RZ, RZ, R8 ;  /* 0x000000ffff077224 */ /* 0x000fe200078e0008 */
[----:B----4-:R-:W-:Y:S04]  /*238a0*/  STL.64 [R1+0x16d0], R18 ;  /* 0x0016d01201007387 */ /* 0x010fe80000100a00 */
[----:B--2---:R0:W-:Y:S04]  /*238b0*/  STL.64 [R1+0x16c8], R16 ;  /* 0x0016c81001007387 */ /* 0x0041e80000100a00 */
[----:B------:R-:W-:Y:S04]  /*238c0*/  STL.64 [R1+0x16f0], R6 ;  /* 0x0016f00601007387 */ /* 0x000fe80000100a00 */
[----:B------:R1:W-:Y:S04]  /*238d0*/  STL.64 [R1+0x16e8], R4 ;  /* 0x0016e80401007387 */ /* 0x0003e80000100a00 */
[----:B0-----:R-:W2:Y:S04]  /*238e0*/  LDL.LU R16, [R1+0xb70] ;  /* 0x000b700001107983 */ /* 0x001ea80000300800 */
[----:B------:R-:W2:Y:S04]  /*238f0*/  LDL.LU R17, [R1+0xb74] ;  /* 0x000b740001117983 */ /* 0x000ea80000300800 */
[----:B------:R-:W2:Y:S04]  /*23900*/  LDL.LU R18, [R1+0xb78] ;  /* 0x000b780001127983 */ /* 0x000ea80000300800 */
[----:B------:R-:W2:Y:S04]  /*23910*/  LDL.LU R19, [R1+0xb7c] ;  /* 0x000b7c0001137983 */ /* 0x000ea80000300800 */
[----:B-1----:R-:W4:Y:S04]  /*23920*/  LDL.LU R4, [R1+0x340] ;  /* 0x0003400001047983 */ /* 0x002f280000300800 */
[----:B------:R-:W4:Y:S04]  /*23930*/  LDL.LU R5, [R1+0x344] ;  /* 0x0003440001057983 */ /* 0x000f280000300800 */
[----:B------:R-:W4:Y:S04]  /*23940*/  LDL.LU R6, [R1+0x348] ;  /* 0x0003480001067983 */ /* 0x000f280000300800 */
[----:B------:R-:W4:Y:S04]  /*23950*/  LDL.LU R7, [R1+0x34c] ;  /* 0x00034c0001077983 */ /* 0x000f280000300800 */
[----:B------:R-:W2:Y:S04]  /*23960*/  LDL.LU R8, [R1+0x360] ;  /* 0x0003600001087983 */ /* 0x000ea80000300800 */
[----:B------:R-:W2:Y:S04]  /*23970*/  LDL.LU R9, [R1+0x364] ;  /* 0x0003640001097983 */ /* 0x000ea80000300800 */
[----:B------:R-:W2:Y:S04]  /*23980*/  LDL.LU R10, [R1+0x368] ;  /* 0x00036800010a7983 */ /* 0x000ea80000300800 */
[----:B------:R-:W2:Y:S04]  /*23990*/  LDL.LU R11, [R1+0x36c] ;  /* 0x00036c00010b7983 */ /* 0x000ea80000300800 */
[----:B---3--:R-:W-:Y:S04]  /*239a0*/  STL.64 [R1+0x1640], R22 ;  /* 0x0016401601007387 */ /* 0x008fe80000100a00 */
        /* <DEDUP_REMOVED lines=33> */
[----:B---3--:R-:W-:Y:S02]  /*23bc0*/  HMMA.16816.F32.BF16 R12, R12, R10, R4 ;  /* 0x0000000a0c0c723c */ /* 0x008fe40000041804 */
[----:B------:R-:W3:Y:S04]  /*23bd0*/  LDL.LU.64 R6, [R1+0x16f0] ;  /* 0x0016f00001067983 */ /* 0x000ee80000300a00 */
[----:B------:R-:W4:Y:S04]  /*23be0*/  LDL.LU.64 R4, [R1+0x16e8] ;  /* 0x0016e80001047983 */ /* 0x000f280000300a00 */
[----:B------:R-:W3:Y:S04]  /*23bf0*/  LDL.LU.64 R10, [R1+0x16e0] ;  /* 0x0016e000010a7983 */ /* 0x000ee80000300a00 */
[----:B------:R-:W3:Y:S09]  /*23c00*/  LDL.LU.64 R8, [R1+0x16d8] ;  /* 0x0016d80001087983 */ /* 0x000ef20000300a00 */
[----:B------:R-:W-:Y:S04]  /*23c10*/  STL.64 [R1+0x580], R12 ;  /* 0x0005800c01007387 */ /* 0x000fe80000100a00 */
[----:B------:R4:W-:Y:S02]  /*23c20*/  STL.64 [R1+0x588], R14 ;  /* 0x0005880e01007387 */ /* 0x0009e40000100a00 */
[----:B----4-:R-:W-:-:S02]  /*23c30*/  IMAD.MOV.U32 R14, RZ, RZ, R5 ;  /* 0x000000ffff0e7224 */ /* 0x010fc400078e0005 */
[----:B------:R-:W-:Y:S02]  /*23c40*/  IMAD.MOV.U32 R15, RZ, RZ, R4 ;  /* 0x000000ffff0f7224 */ /* 0x000fe400078e0004 */
[----:B---3--:R-:W-:Y:S01]  /*23c50*/  HMMA.16816.F32.BF16 R4, R8, R6, R16 ;  /* 0x000000060804723c */ /* 0x008fe20000041810 */
[----:B------:R-:W3:Y:S04]  /*23c60*/  LDL.LU.64 R18, [R1+0x16d0] ;  /* 0x0016d00001127983 */ /* 0x000ee80000300a00 */
[----:B------:R-:W3:-:S15]  /*23c70*/  LDL.LU.64 R16, [R1+0x16c8] ;  /* 0x0016c80001107983 */ /* 0x000ede0000300a00 */
[----:B------:R-:W-:-:S03]  /*23c80*/  NOP ;  /* 0x0000000000007918 */ /* 0x000fc60000000000 */
[----:B------:R-:W-:Y:S04]  /*23c90*/  STL.64 [R1+0x2b0], R4 ;  /* 0x0002b00401007387 */ /* 0x000fe80000100a00 */
[----:B------:R0:W-:Y:S04]  /*23ca0*/  STL.64 [R1+0x2b8], R6 ;  /* 0x0002b80601007387 */ /* 0x0001e80000100a00 */
[----:B0-----:R-:W3:Y:S02]  /*23cb0*/  LDL.LU.64 R6, [R1+0x16c0] ;  /* 0x0016c00001067983 */ /* 0x001ee40000300a00 */
[----:B---3--:R-:W-:Y:S02]  /*23cc0*/  HMMA.16816.F32.BF16 R4, R8, R6, R16 ;  /* 0x000000060804723c */ /* 0x008fe40000041810 */
[----:B------:R-:W2:-:S15]  /*23cd0*/  LDL.LU.64 R18, [R1+0x16b8] ;  /* 0x0016b80001127983 */ /* 0x000e9e0000300a00 */
[----:B------:R-:W-:-:S06]  /*23ce0*/  NOP ;  /* 0x0000000000007918 */ /* 0x000fcc0000000000 */
[----:B------:R-:W-:Y:S04]  /*23cf0*/  STL.64 [R1+0x2a0], R4 ;  /* 0x0002a00401007387 */ /* 0x000fe80000100a00 */
[----:B------:R-:W-:Y:S04]  /*23d00*/  STL.64 [R1+0x2a8], R6 ;  /* 0x0002a80601007387 */ /* 0x000fe80000100a00 */
[----:B------:R-:W0:Y:S04]  /*23d10*/  LDSM.16.MT88.4 R4, [R29+UR5+0x5000] ;  /* 0x005000051d04783b */ /* 0x000e280008004200 */
[----:B0-----:R0:W-:Y:S04]  /*23d20*/  STL.64 [R1+0x1598], R6 ;  /* 0x0015980601007387 */ /* 0x0011e80000100a00 */
[----:B------:R-:W-:Y:S04]  /*23d30*/  STL.64 [R1+0x1590], R4 ;  /* 0x0015900401007387 */ /* 0x000fe80000100a00 */
[----:B0-----:R-:W3:Y:S01]  /*23d40*/  LDL.LU.64 R6, [R1+0x28] ;  /* 0x0000280001067983 */ /* 0x001ee20000300a00 */
[----:B--2---:R-:W-:Y:S03]  /*23d50*/  HMMA.16816.F32.BF16 R16, R8, R18, R20 ;  /* 0x000000120810723c */ /* 0x004fe60000041814 */
[----:B------:R-:W2:Y:S04]  /*23d60*/  LDL.LU.64 R22, [R1+0x16b0] ;  /* 0x0016b00001167983 */ /* 0x000ea80000300a00 */
[----:B------:R-:W2:-:S15]  /*23d70*/  LDL.LU.64 R20, [R1+0x16a8] ;  /* 0x0016a80001147983 */ /* 0x000e9e0000300a00 */
[----:B------:R-:W-:-:S01]  /*23d80*/  NOP ;  /* 0x0000000000007918 */ /* 0x000fc20000000000 */
        /* <DEDUP_REMOVED lines=9> */
[----:B0-----:R-:W4:Y:S04]  /*23e20*/  LDL.LU.64 R18, [R1+0x1688] ;  /* 0x0016880001127983 */ /* 0x001f280000300a00 */
[----:B------:R-:W4:Y:S02]  /*23e30*/  LDL.LU.64 R16, [R1+0x1680] ;  /* 0x0016800001107983 */ /* 0x000f240000300a00 */
[----:B----4-:R-:W-:Y:S02]  /*23e40*/  HMMA.16816.F32.BF16 R12, R8, R14, R16 ;  /* 0x0000000e080c723c */ /* 0x010fe40000041810 */
[----:B------:R-:W2:-:S15]  /*23e50*/  LDL.LU.64 R18, [R1+0x1678] ;  /* 0x0016780001127983 */ /* 0x000e9e0000300a00 */
[----:B------:R-:W-:-:S06]  /*23e60*/  NOP ;  /* 0x0000000000007918 */ /* 0x000fcc0000000000 */
[----:B------:R-:W-:Y:S04]  /*23e70*/  STL.64 [R1+0x270], R12 ;  /* 0x0002700c01007387 */ /* 0x000fe80000100a00 */
[----:B------:R-:W-:Y:S04]  /*23e80*/  STL.64 [R1+0x278], R14 ;  /* 0x0002780e01007387 */ /* 0x000fe80000100a00 */
[----:B------:R-:W0:Y:S04]  /*23e90*/  LDSM.16.MT88.4 R12, [R29+UR5+0x5080] ;  /* 0x005080051d0c783b */ /* 0x000e280008004200 */
[----:B0-----:R-:W-:Y:S04]  /*23ea0*/  STL.64 [R1+0x1470], R14 ;  /* 0x0014700e01007387 */ /* 0x001fe80000100a00 */
[----:B------:R-:W-:Y:S01]  /*23eb0*/  STL.64 [R1+0x1468], R12 ;  /* 0x0014680c01007387 */ /* 0x000fe20000100a00 */
        /* <DEDUP_REMOVED lines=35> */
[----:B------:R-:W4:Y:S01]  /*240f0*/  LDL.LU.64 R16, [R1+0x15f8] ;  /* 0x0015f80001107983 */ /* 0x000f220000300a00 */
[----:B------:R-:W-:-:S02]  /*24100*/  IMAD.MOV.U32 R14, RZ, RZ, R24 ;  /* 0x000000ffff0e7224 */ /* 0x000fc400078e0018 */
[----:B------:R-:W-:-:S07]  /*24110*/  IMAD.MOV.U32 R15, RZ, RZ, R2 ;  /* 0x000000ffff0f7224 */ /* 0x000fce00078e0002 */
[----:B----4-:R-:W-:Y:S01]  /*24120*/  HMMA.16816.F32.BF16 R12, R8, R14, R16 ;  /* 0x0000000e080c723c */ /* 0x010fe20000041810 */
[----:B------:R-:W2:-:S15]  /*24130*/  LDL.LU.64 R18, [R1+0x15f0] ;  /* 0x0015f00001127983 */ /* 0x000e9e0000300a00 */
[----:B------:R-:W-:-:S07]  /*24140*/  NOP ;  /* 0x0000000000007918 */ /* 0x000fce0000000000 */
[----:B------:R0:W-:Y:S04]  /*24150*/  STL.64 [R1+0x3b0], R12 ;  /* 0x0003b00c01007387 */ /* 0x0001e80000100a00 */
[----:B------:R1:W-:Y:S04]  /*24160*/  STL.64 [R1+0x3b8], R14 ;  /* 0x0003b80e01007387 */ /* 0x0003e80000100a00 */
[----:B0-----:R-:W4:Y:S04]  /*24170*/  LDL.LU R12, [R1+0xc70] ;  /* 0x000c7000010c7983 */ /* 0x001f280000300800 */
[----:B------:R-:W4:Y:S04]  /*24180*/  LDL.LU R13, [R1+0xc74] ;  /* 0x000c7400010d7983 */ /* 0x000f280000300800 */
[----:B-1----:R-:W4:Y:S04]  /*24190*/  LDL.LU R14, [R1+0xc78] ;  /* 0x000c7800010e7983 */ /* 0x002f280000300800 */
[----:B------:R-:W4:Y:S01]  /*241a0*/  LDL.LU R15, [R1+0xc7c] ;  /* 0x000c7c00010f7983 */ /* 0x000f220000300800 */
        /* <DEDUP_REMOVED lines=22> */
[----:B------:R-:W3:Y:S04]  /*24310*/  LDL.LU.64 R20, [R1+0x15a0] ;  /* 0x0015a00001147983 */ /* 0x000ee80000300a00 */
[----:B------:R-:W-:Y:S01]  /*24320*/  STL.64 [R1+0x14c8], R26 ;  /* 0x0014c81a01007387 */ /* 0x000fe20000100a00 */
[C---:B--2---:R-:W-:Y:S06]  /*24330*/  HMMA.16816.F32.BF16 R16, R8.reuse, R26, R16 ;  /* 0x0000001a0810723c */ /* 0x044fec0000041810 */
[----:B---3--:R-:W-:-:S15]  /*24340*/  HMMA.16816.F32.BF16 R8, R8, R6, R20 ;  /* 0x000000060808723c */ /* 0x008fde0000041814 */
[----:B------:R-:W-:-:S02]  /*24350*/  NOP ;  /* 0x0000000000007918 */ /* 0x000fc40000000000 */
[----:B------:R0:W-:Y:S04]  /*24360*/  STL.64 [R1+0x7d0], R16 ;  /* 0x0007d01001007387 */ /* 0x0001e80000100a00 */
[----:B------:R-:W-:Y:S01]  /*24370*/  STL.64 [R1+0x7d8], R18 ;  /* 0x0007d81201007387 */ /* 0x000fe20000100a00 */
[----:B0-----:R-:W-:Y:S02]  /*24380*/  IMAD.MOV.U32 R17, RZ, RZ, R6 ;  /* 0x000000ffff117224 */ /* 0x001fe400078e0006 */
[----:B------:R-:W-:Y:S02]  /*24390*/  IMAD.MOV.U32 R16, RZ, RZ, R7 ;  /* 0x000000ffff107224 */ /* 0x000fe400078e0007 */
[----:B------:R-:W-:Y:S02]  /*243a0*/  IMAD.MOV.U32 R22, RZ, RZ, R17 ;  /* 0x000000ffff167224 */ /* 0x000fe400078e0011 */
[----:B------:R-:W-:Y:S01]  /*243b0*/  IMAD.MOV.U32 R23, RZ, RZ, R16 ;  /* 0x000000ffff177224 */ /* 0x000fe200078e0010 */
[----:B------:R-:W-:Y:S04]  /*243c0*/  STL.64 [R1+0x7a0], R8 ;  /* 0x0007a00801007387 */ /* 0x000fe80000100a00 */
[----:B------:R0:W-:Y:S04]  /*243d0*/  STL.64 [R1+0x7a8], R10 ;  /* 0x0007a80a01007387 */ /* 0x0001e80000100a00 */
[----:B------:R-:W4:Y:S04]  /*243e0*/  LDL.LU.64 R6, [R1+0x1598] ;  /* 0x0015980001067983 */ /* 0x000f280000300a00 */
[----:B------:R-:W4:Y:S04]  /*243f0*/  LDL.LU.64 R4, [R1+0x1590] ;  /* 0x0015900001047983 */ /* 0x000f280000300a00 */
[----:B0-----:R-:W4:Y:S04]  /*24400*/  LDL.LU.64 R10, [R1+0x118] ;  /* 0x00011800010a7983 */ /* 0x001f280000300a00 */
[----:B------:R-:W-:Y:S04]  /*24410*/  STL [R1+0x1488], R22 ;  /* 0x0014881601007387 */ /* 0x000fe80000100800 */
[----:B------:R-:W2:Y:S04]  /*24420*/  LDL.LU R16, [R1+0xb90] ;  /* 0x000b900001107983 */ /* 0x000ea80000300800 */
[----:B------:R-:W2:Y:S04]  /*24430*/  LDL.LU R17, [R1+0xb94] ;  /* 0x000b940001117983 */ /* 0x000ea80000300800 */
[----:B------:R-:W3:Y:S04]  /*24440*/  LDL.LU R18, [R1+0xb98] ;  /* 0x000b980001127983 */ /* 0x000ee80000300800 */
[----:B------:R-:W3:Y:S04]  /*24450*/  LDL.LU R19, [R1+0xb9c] ;  /* 0x000b9c0001137983 */ /* 0x000ee80000300800 */
[----:B---3--:R0:W-:Y:S04]  /*24460*/  STL.64 [R1+0x1580], R18 ;  /* 0x0015801201007387 */ /* 0x0081e80000100a00 */
[----:B--2---:R-:W-:Y:S04]  /*24470*/  STL.64 [R1+0x1578], R16 ;  /* 0x0015781001007387 */ /* 0x004fe80000100a00 */
[----:B0-----:R-:W2:Y:S04]  /*24480*/  LDL.LU.64 R18, [R1+0x108] ;  /* 0x0001080001127983 */ /* 0x001ea80000300a00 */
[----:B--2---:R4:W-:Y:S04]  /*24490*/  STL.64 [R1+0x1588], R18 ;  /* 0x0015881201007387 */ /* 0x0049e80000100a00 */
[----:B------:R-:W2:Y:S01]  /*244a0*/  LDL.LU.64 R26, [R1+0xc8] ;  /* 0x0000c800011a7983 */ /* 0x000ea20000300a00 */
[----:B----4-:R-:W-:Y:S03]  /*244b0*/  HMMA.16816.F32.BF16 R16, R4, R10, R12 ;  /* 0x0000000a0410723c */ /* 0x010fe6000004180c */
[----:B--2---:R0:W-:Y:S04]  /*244c0*/  STL.64 [R1+0x1568], R26 ;  /* 0x0015681a01007387 */ /* 0x0041e80000100a00 */
[----:B0-----:R-:W2:Y:S01]  /*244d0*/  LDL.LU.64 R26, [R1+0xe8] ;  /* 0x0000e800011a7983 */ /* 0x001ea20000300a00 */
[----:B------:R-:W-:-:S02]  /*244e0*/  IMAD.MOV.U32 R12, RZ, RZ, R11 ;  /* 0x000000ffff0c7224 */ /* 0x000fc400078e000b */
[----:B------:R-:W-:-:S14]  /*244f0*/  IMAD.MOV.U32 R13, RZ, RZ, R10 ;  /* 0x000000ffff0d7224 */ /* 0x000fdc00078e000a */
[----:B------:R-:W-:Y:S01]  /*24500*/  IMAD.MOV.U32 R11, RZ, RZ, R19 ;  /* 0x000000ffff0b7224 */ /* 0x000fe200078e0013 */
[----:B--2---:R0:W-:Y:S04]  /*24510*/  STL.64 [R1+0x1570], R26 ;  /* 0x0015701a01007387 */ /* 0x0041e80000100a00 */
[----:B0-----:R-:W2:Y:S04]  /*24520*/  LDL.LU.64 R26, [R1+0xf8] ;  /* 0x0000f800011a7983 */ /* 0x001ea80000300a00 */
[----:B------:R0:W-:Y:S04]  /*24530*/  STL [R1+0x148c], R23 ;  /* 0x00148c1701007387 */ /* 0x0001e80000100800 */
[----:B------:R-:W3:Y:S04]  /*24540*/  LDL.LU R20, [R1+0xb30] ;  /* 0x000b300001147983 */ /* 0x000ee80000300800 */
[----:B------:R-:W3:Y:S04]  /*24550*/  LDL.LU R21, [R1+0xb34] ;  /* 0x000b340001157983 */ /* 0x000ee80000300800 */
[----:B------:R-:W3:Y:S04]  /*24560*/  LDL.LU R22, [R1+0xb38] ;  /* 0x000b380001167983 */ /* 0x000ee80000300800 */
[----:B0-----:R-:W3:Y:S04]  /*24570*/  LDL.LU R23, [R1+0xb3c] ;  /* 0x000b3c0001177983 */ /* 0x001ee80000300800 */
[----:B------:R-:W-:Y:S04]  /*24580*/  STL.64 [R1+0x230], R16 ;  /* 0x0002301001007387 */ /* 0x000fe80000100a00 */
[----:B------:R0:W-:Y:S04]  /*24590*/  STL.64 [R1+0x238], R18 ;  /* 0x0002381201007387 */ /* 0x0001e80000100a00 */
[----:B0-----:R-:W4:Y:S04]  /*245a0*/  LDL.LU.64 R18, [R1+0x1588] ;  /* 0x0015880001127983 */ /* 0x001f280000300a00 */
[----:B------:R0:W-:Y:S04]  /*245b0*/  STL [R1+0x1494], R12 ;  /* 0x0014940c01007387 */ /* 0x0001e80000100800 */
[----:B------:R1:W-:Y:S04]  /*245c0*/  STL [R1+0x1490], R13 ;  /* 0x0014900d01007387 */ /* 0x0003e80000100800 */
[----:B0-----:R-:W4:Y:S04]  /*245d0*/  LDL.LU R12, [R1+0xbb0] ;  /* 0x000bb000010c7983 */ /* 0x001f280000300800 */
[----:B-1----:R-:W4:Y:S04]  /*245e0*/  LDL.LU R13, [R1+0xbb4] ;  /* 0x000bb400010d7983 */ /* 0x002f280000300800 */
[----:B------:R-:W4:Y:S04]  /*245f0*/  LDL.LU R14, [R1+0xbb8] ;  /* 0x000bb800010e7983 */ /* 0x000f280000300800 */
[----:B------:R-:W4:Y:S01]  /*24600*/  LDL.LU R15, [R1+0xbbc] ;  /* 0x000bbc00010f7983 */ /* 0x000f220000300800 */
[----:B------:R-:W-:-:S05]  /*24610*/  IMAD.MOV.U32 R10, RZ, RZ, R17 ;  /* 0x000000ffff0a7224 */ /* 0x000fca00078e0011 */
[----:B------:R0:W-:Y:S04]  /*24620*/  STL [R1+0x12dc], R10 ;  /* 0x0012dc0a01007387 */ /* 0x0001e80000100800 */
[----:B------:R1:W-:Y:S01]  /*24630*/  STL [R1+0x12d8], R11 ;  /* 0x0012d80b01007387 */ /* 0x0003e20000100800 */
[----:B0-----:R-:W-:Y:S02]  /*24640*/  IMAD.MOV.U32 R10, RZ, RZ, R24 ;  /* 0x000000ffff0a7224 */ /* 0x001fe400078e0018 */
[----:B-1----:R-:W-:-:S05]  /*24650*/  IMAD.MOV.U32 R11, RZ, RZ, R2 ;  /* 0x000000ffff0b7224 */ /* 0x002fca00078e0002 */
[----:B------:R0:W-:Y:S04]  /*24660*/  STL.64 [R1+0x1530], R10 ;  /* 0x0015300a01007387 */ /* 0x0001e80000100a00 */
[----:B0-----:R-:W3:Y:S01]  /*24670*/  LDL.LU.64 R10, [R1+0xd8] ;  /* 0x0000d800010a7983 */ /* 0x001ee20000300a00 */
[----:B----4-:R-:W-:-:S15]  /*24680*/  HMMA.16816.F32.BF16 R12, R4, R18, R12 ;  /* 0x00000012040c723c */ /* 0x010fde000004180c */
[----:B------:R-:W-:-:S08]  /*24690*/  NOP ;  /* 0x0000000000007918 */ /* 0x000fd00000000000 */
[----:B------:R-:W-:Y:S04]  /*246a0*/  STL.64 [R1+0x220], R12 ;  /* 0x0002200c01007387 */ /* 0x000fe80000100a00 */
[----:B------:R0:W-:Y:S02]  /*246b0*/  STL.64 [R1+0x228], R14 ;  /* 0x0002280e01007387 */ /* 0x0001e40000100a00 */
[----:B0-----:R-:W-:Y:S02]  /*246c0*/  IMAD.MOV.U32 R15, RZ, RZ, R18 ;  /* 0x000000ffff0f7224 */ /* 0x001fe400078e0012 */
[----:B------:R-:W-:Y:S02]  /*246d0*/  IMAD.MOV.U32 R14, RZ, RZ, R19 ;  /* 0x000000ffff0e7224 */ /* 0x000fe400078e0013 */
[----:B------:R-:W2:Y:S04]  /*246e0*/  LDL.LU.64 R18, [R1+0x1580] ;  /* 0x0015800001127983 */ /* 0x000ea80000300a00 */
[----:B------:R-:W2:Y:S04]  /*246f0*/  LDL.LU.64 R16, [R1+0x1578] ;  /* 0x0015780001107983 */ /* 0x000ea80000300a00 */
[----:B------:R0:W-:Y:S04]  /*24700*/  STL [R1+0x149c], R14 ;  /* 0x00149c0e01007387 */ /* 0x0001e80000100800 */
[----:B------:R1:W-:Y:S04]  /*24710*/  STL [R1+0x1498], R15 ;  /* 0x0014980f01007387 */ /* 0x0003e80000100800 */
[----:B------:R-:W3:Y:S04]  /*24720*/  LDL.LU R12, [R1+0xb50] ;  /* 0x000b5000010c7983 */ /* 0x000ee80000300800 */
[----:B------:R-:W3:Y:S04]  /*24730*/  LDL.LU R13, [R1+0xb54] ;  /* 0x000b5400010d7983 */ /* 0x000ee80000300800 */
[----:B0-----:R-:W3:Y:S04]  /*24740*/  LDL.LU R14, [R1+0xb58] ;  /* 0x000b5800010e7983 */ /* 0x001ee80000300800 */
[----:B-1----:R-:W3:Y:S01]  /*24750*/  LDL.LU R15, [R1+0xb5c] ;  /* 0x000b5c00010f7983 */ /* 0x002ee20000300800 */
[----:B--2---:R-:W-:-:S15]  /*24760*/  HMMA.16816.F32.BF16 R16, R4, R26, R16 ;  /* 0x0000001a0410723c */ /* 0x004fde0000041810 */
[----:B------:R-:W-:-:S08]  /*24770*/  NOP ;  /* 0x0000000000007918 */ /* 0x000fd00000000000 */
[----:B------:R0:W-:Y:S04]  /*24780*/  STL.64 [R1+0x210], R16 ;  /* 0x0002101001007387 */ /* 0x0001e80000100a00 */
[----:B------:R-:W-:Y:S01]  /*24790*/  STL.64 [R1+0x218], R18 ;  /* 0x0002181201007387 */ /* 0x000fe20000100a00 */
[----:B0-----:R-:W-:Y:S02]  /*247a0*/  IMAD.MOV.U32 R16, RZ, RZ, R27 ;  /* 0x000000ffff107224 */ /* 0x001fe400078e001b */
[----:B------:R-:W-:Y:S02]  /*247b0*/  IMAD.MOV.U32 R17, RZ, RZ, R26 ;  /* 0x000000ffff117224 */ /* 0x000fe400078e001a */
[----:B------:R-:W2:Y:S04]  /*247c0*/  LDL.LU.64 R26, [R1+0x1570] ;  /* 0x00157000011a7983 */ /* 0x000ea80000300a00 */
[----:B------:R0:W-:Y:S04]  /*247d0*/  STL [R1+0x14a4], R16 ;  /* 0x0014a41001007387 */ /* 0x0001e80000100800 */
[----:B------:R1:W-:Y:S04]  /*247e0*/  STL [R1+0x14a0], R17 ;  /* 0x0014a01101007387 */ /* 0x0003e80000100800 */
[----:B0-----:R-:W2:Y:S04]  /*247f0*/  LDL.LU R16, [R1+0xb80] ;  /* 0x000b800001107983 */ /* 0x001ea80000300800 */
[----:B-1----:R-:W2:Y:S04]  /*24800*/  LDL.LU R17, [R1+0xb84] ;  /* 0x000b840001117983 */ /* 0x002ea80000300800 */
[----:B------:R-:W2:Y:S04]  /*24810*/  LDL.LU R18, [R1+0xb88] ;  /* 0x000b880001127983 */ /* 0x000ea80000300800 */
[----:B------:R-:W2:Y:S02]  /*24820*/  LDL.LU R19, [R1+0xb8c] ;  /* 0x000b8c0001137983 */ /* 0x000ea40000300800 */
[----:B--2---:R-:W-:-:S15]  /*24830*/  HMMA.16816.F32.BF16 R16, R4, R26, R16 ;  /* 0x0000001a0410723c */ /* 0x004fde0000041810 */
[----:B------:R-:W-:-:S08]  /*24840*/  NOP ;  /* 0x0000000000007918 */ /* 0x000fd00000000000 */
[----:B------:R-:W-:Y:S04]  /*24850*/  STL.64 [R1+0x200], R16 ;  /* 0x0002001001007387 */ /* 0x000fe80000100a00 */
[----:B------:R0:W-:Y:S02]  /*24860*/  STL.64 [R1+0x208], R18 ;  /* 0x0002081201007387 */ /* 0x0001e40000100a00 */
[----:B0-----:R-:W-:Y:S02]  /*24870*/  IMAD.MOV.U32 R19, RZ, RZ, R26 ;  /* 0x000000ffff137224 */ /* 0x001fe400078e001a */
[----:B------:R-:W-:Y:S02]  /*24880*/  IMAD.MOV.U32 R18, RZ, RZ, R27 ;  /* 0x000000ffff127224 */ /* 0x000fe400078e001b */
[----:B------:R-:W2:Y:S01]  /*24890*/  LDL.LU.64 R26, [R1+0x1568] ;  /* 0x00156800011a7983 */ /* 0x000ea20000300a00 */
[----:B---3--:R-:W-:Y:S06]  /*248a0*/  HMMA.16816.F32.BF16 R12, R4, R10, R12 ;  /* 0x0000000a040c723c */ /* 0x008fec000004180c */
[----:B------:R-:W-:-:S02]  /*248b0*/  IMAD.MOV.U32 R29, RZ, RZ, R10 ;  /* 0x000000ffff1d7224 */ /* 0x000fc400078e000a */
[----:B------:R-:W-:Y:S01]  /*248c0*/  IMAD.MOV.U32 R2, RZ, RZ, R11 ;  /* 0x000000ffff027224 */ /* 0x000fe200078e000b */
[----:B------:R-:W-:-:S14]  /*248d0*/  STL.64 [R1+0x1500], R18 ;  /* 0x0015001201007387 */ /* 0x000fdc0000100a00 */
[----:B------:R-:W-:Y:S04]  /*248e0*/  STL.64 [R1+0x1f0], R12 ;  /* 0x0001f00c01007387 */ /* 0x000fe80000100a00 */
[----:B------:R-:W-:Y:S01]  /*248f0*/  STL.64 [R1+0x1f8], R14 ;  /* 0x0001f80e01007387 */ /* 0x000fe20000100a00 */
        /* <DEDUP_REMOVED lines=8> */
[----:B------:R-:W4:Y:S04]  /*24980*/  LDL.LU R12, [R1+0xb10] ;  /* 0x000b1000010c7983 */ /* 0x000f280000300800 */
[----:B------:R-:W4:Y:S04]  /*24990*/  LDL.LU R13, [R1+0xb14] ;  /* 0x000b1400010d7983 */ /* 0x000f280000300800 */
[----:B------:R-:W4:Y:S04]  /*249a0*/  LDL.LU R14, [R1+0xb18] ;  /* 0x000b1800010e7983 */ /* 0x000f280000300800 */
[----:B------:R-:W4:Y:S04]  /*249b0*/  LDL.LU R15, [R1+0xb1c] ;  /* 0x000b1c00010f7983 */ /* 0x000f280000300800 */
[----:B---3--:R0:W-:Y:S04]  /*249c0*/  STL.64 [R1+0x1540], R10 ;  /* 0x0015400a01007387 */ /* 0x0081e80000100a00 */
[----:B--2---:R-:W-:Y:S04]  /*249d0*/  STL.64 [R1+0x1538], R8 ;  /* 0x0015380801007387 */ /* 0x004fe80000100a00 */
[----:B0-----:R-:W2:Y:S01]  /*249e0*/  LDL.LU.64 R10, [R1+0xa8] ;  /* 0x0000a800010a7983 */ /* 0x001ea20000300a00 */
[----:B------:R-:W-:-:S02]  /*249f0*/  IMAD.MOV.U32 R23, RZ, RZ, R26 ;  /* 0x000000ffff177224 */ /* 0x000fc400078e001a */
[----:B------:R-:W-:Y:S01]  /*24a00*/  IMAD.MOV.U32 R22, RZ, RZ, R27 ;  /* 0x000000ffff167224 */ /* 0x000fe200078e001b */
[----:B--2---:R0:W-:Y:S04]  /*24a10*/  STL.64 [R1+0x1550], R10 ;  /* 0x0015500a01007387 */ /* 0x0041e80000100a00 */
[----:B0-----:R-:W4:Y:S04]  /*24a20*/  LDL.LU.64 R10, [R1+0xb8] ;  /* 0x0000b800010a7983 */ /* 0x001f280000300a00 */
[----:B------:R0:W-:Y:S04]  /*24a30*/  STL.64 [R1+0x1510], R22 ;  /* 0x0015101601007387 */ /* 0x0001e80000100a00 */
[----:B0-----:R-:W2:Y:S04]  /*24a40*/  LDL.LU.64 R22, [R1+0x88] ;  /* 0x0000880001167983 */ /* 0x001ea80000300a00 */
[----:B--2---:R0:W-:Y:S04]  /*24a50*/  STL.64 [R1+0x1528], R22 ;  /* 0x0015281601007387 */ /* 0x0041e80000100a00 */
[----:B0-----:R-:W2:Y:S04]  /*24a60*/  LDL.LU.64 R22, [R1+0x98] ;  /* 0x0000980001167983 */ /* 0x001ea80000300a00 */
[----:B--2---:R0:W-:Y:S04]  /*24a70*/  STL.64 [R1+0x1548], R22 ;  /* 0x0015481601007387 */ /* 0x0041e80000100a00 */
[----:B------:R-:W2:Y:S04]  /*24a80*/  LDL.LU R20, [R1+0xae0] ;  /* 0x000ae00001147983 */ /* 0x000ea80000300800 */
[----:B------:R-:W2:Y:S04]  /*24a90*/  LDL.LU R21, [R1+0xae4] ;  /* 0x000ae40001157983 */ /* 0x000ea80000300800 */
[----:B0-----:R-:W2:Y:S04]  /*24aa0*/  LDL.LU R22, [R1+0xae8] ;  /* 0x000ae80001167983 */ /* 0x001ea80000300800 */
[----:B------:R-:W2:Y:S04]  /*24ab0*/  LDL.LU R23, [R1+0xaec] ;  /* 0x000aec0001177983 */ /* 0x000ea80000300800 */
[----:B------:R-:W3:Y:S04]  /*24ac0*/  LDL.LU R24, [R1+0x8d0] ;  /* 0x0008d00001187983 */ /* 0x000ee80000300800 */
[----:B------:R-:W3:Y:S01]  /*24ad0*/  LDL.LU R25, [R1+0x8d4] ;  /* 0x0008d40001197983 */ /* 0x000ee20000300800 */
[----:B------:R-:W-:-:S02]  /*24ae0*/  IMAD.MOV.U32 R26, RZ, RZ, R3 ;  /* 0x000000ffff1a7224 */ /* 0x000fc400078e0003 */
[----:B------:R-:W-:Y:S01]  /*24af0*/  IMAD.MOV.U32 R27, RZ, RZ, R0 ;  /* 0x000000ffff1b7224 */ /* 0x000fe200078e0000 */
[----:B------:R-:W4:Y:S04]  /*24b00*/  LDL.LU R3, [R1+0x1564] ;  /* 0x0015640001037983 */ /* 0x000f280000300800 */
[----:B------:R-:W2:Y:S04]  /*24b10*/  LDL.LU R0, [R1+0x1560] ;  /* 0x0015600001007983 */ /* 0x000ea80000300800 */
[----:B------:R0:W-:Y:S04]  /*24b20*/  STL.64 [R1+0x14d8], R26 ;  /* 0x0014d81a01007387 */ /* 0x0001e80000100a00 */
[----:B---3--:R1:W-:Y:S04]  /*24b30*/  STL.64 [R1+0x14d0], R24 ;  /* 0x0014d01801007387 */ /* 0x0083e80000100a00 */
[----:B0-----:R-:W3:Y:S01]  /*24b40*/  LDL.LU.64 R26, [R1+0x58] ;  /* 0x00005800011a7983 */ /* 0x001ee20000300a00 */
[----:B--2---:R-:W-:-:S02]  /*24b50*/  IMAD.MOV.U32 R16, RZ, RZ, R0 ;  /* 0x000000ffff107224 */ /* 0x004fc400078e0000 */
[----:B----4-:R-:W-:Y:S01]  /*24b60*/  IMAD.MOV.U32 R17, RZ, RZ, R3 ;  /* 0x000000ffff117224 */ /* 0x010fe200078e0003 */
[----:B------:R-:W-:Y:S01]  /*24b70*/  HMMA.16816.F32.BF16 R12, R4, R10, R12 ;  /* 0x0000000a040c723c */ /* 0x000fe2000004180c */
[----:B---3--:R0:W-:Y:S04]  /*24b80*/  STL.64 [R1+0x14e8], R26 ;  /* 0x0014e81a01007387 */ /* 0x0081e80000100a00 */
[----:B-1----:R-:W2:Y:S04]  /*24b90*/  LDL.LU R24, [R1+0x530] ;  /* 0x0005300001187983 */ /* 0x002ea80000300800 */
[----:B------:R-:W2:Y:S04]  /*24ba0*/  LDL.LU R25, [R1+0x534] ;  /* 0x0005340001197983 */ /* 0x000ea80000300800 */
[----:B0-----:R-:W3:Y:S04]  /*24bb0*/  LDL.LU R26, [R1+0x538] ;  /* 0x00053800011a7983 */ /* 0x001ee80000300800 */
[----:B------:R-:W3:Y:S04]  /*24bc0*/  LDL.LU R27, [R1+0x53c] ;  /* 0x00053c00011b7983 */ /* 0x000ee80000300800 */
[----:B------:R-:W4:Y:S04]  /*24bd0*/  LDL.LU R0, [R1+0x155c] ;  /* 0x00155c0001007983 */ /* 0x000f280000300800 */
[----:B------:R-:W4:Y:S04]  /*24be0*/  LDL.LU R3, [R1+0x1558] ;  /* 0x0015580001037983 */ /* 0x000f280000300800 */
[----:B------:R-:W2:Y:S04]  /*24bf0*/  LDL.LU R18, [R1+0xa68] ;  /* 0x000a680001127983 */ /* 0x000ea80000300800 */
[----:B------:R-:W2:Y:S04]  /*24c00*/  LDL.LU R19, [R1+0xa6c] ;  /* 0x000a6c0001137983 */ /* 0x000ea80000300800 */
[----:B--2---:R-:W-:Y:S04]  /*24c10*/  STL.64 [R1+0x1520], R18 ;  /* 0x0015201201007387 */ /* 0x004fe80000100a00 */
[----:B------:R0:W-:Y:S04]  /*24c20*/  STL.64 [R1+0x1518], R16 ;  /* 0x0015181001007387 */ /* 0x0001e80000100a00 */
[----:B0-----:R-:W2:Y:S04]  /*24c30*/  LDL.LU R16, [R1+0xa80] ;  /* 0x000a800001107983 */ /* 0x001ea80000300800 */
[----:B------:R-:W2:Y:S04]  /*24c40*/  LDL.LU R17, [R1+0xa84] ;  /* 0x000a840001117983 */ /* 0x000ea80000300800 */
[----:B---3--:R0:W-:Y:S04]  /*24c50*/  STL.64 [R1+0x14f8], R26 ;  /* 0x0014f81a01007387 */ /* 0x0081e80000100a00 */
[----:B------:R-:W-:Y:S04]  /*24c60*/  STL.64 [R1+0x14f0], R24 ;  /* 0x0014f01801007387 */ /* 0x000fe80000100a00 */
[----:B0-----:R-:W3:Y:S04]  /*24c70*/  LDL.LU.64 R26, [R1+0x78] ;  /* 0x00007800011a7983 */ /* 0x001ee80000300a00 */
[----:B------:R0:W-:Y:S04]  /*24c80*/  STL.64 [R1+0x1d0], R12 ;  /* 0x0001d00c01007387 */ /* 0x0001e80000100a00 */
[----:B------:R-:W-:Y:S01]  /*24c90*/  STL.64 [R1+0x1d8], R14 ;  /* 0x0001d80e01007387 */ /* 0x000fe20000100a00 */
[----:B0-----:R-:W-:-:S02]  /*24ca0*/  IMAD.MOV.U32 R12, RZ, RZ, R10 ;  /* 0x000000ffff0c7224 */ /* 0x001fc400078e000a */
[----:B------:R-:W-:Y:S02]  /*24cb0*/  IMAD.MOV.U32 R13, RZ, RZ, R11 ;  /* 0x000000ffff0d7224 */ /* 0x000fe400078e000b */
[----:B------:R-:W2:Y:S01]  /*24cc0*/  LDL.LU.64 R10, [R1+0x1550] ;  /* 0x00155000010a7983 */ /* 0x000ea20000300a00 */
[----:B----4-:R-:W-:Y:S02]  /*24cd0*/  IMAD.MOV.U32 R18, RZ, RZ, R3 ;  /* 0x000000ffff127224 */ /* 0x010fe400078e0003 */
        /* <DEDUP_REMOVED lines=9> */
[----:B--2---:R-:W-:-:S15]  /*24d70*/  HMMA.16816.F32.BF16 R8, R4, R22, R8 ;  /* 0x000000160408723c */ /* 0x004fde0000041808 */
[----:B------:R-:W-:-:S08]  /*24d80*/  NOP ;  /* 0x0000000000007918 */ /* 0x000fd00000000000 */
[----:B------:R0:W-:Y:S04]  /*24d90*/  STL.64 [R1+0x1b0], R8 ;  /* 0x0001b00801007387 */ /* 0x0001e80000100a00 */
[----:B------:R1:W-:Y:S01]  /*24da0*/  STL.64 [R1+0x1b8], R10 ;  /* 0x0001b80a01007387 */ /* 0x0003e20000100a00 */
[----:B0-----:R-:W-:-:S03]  /*24db0*/  IMAD.MOV.U32 R9, RZ, RZ, R22 ;  /* 0x000000ffff097224 */ /* 0x001fc600078e0016 */
[----:B-1----:R-:W2:Y:S01]  /*24dc0*/  LDL.LU.64 R10, [R1+0x1530] ;  /* 0x00153000010a7983 */ /* 0x002ea20000300a00 */
[----:B------:R-:W-:-:S03]  /*24dd0*/  IMAD.MOV.U32 R8, RZ, RZ, R23 ;  /* 0x000000ffff087224 */ /* 0x000fc600078e0017 */
[----:B------:R-:W4:Y:S02]  /*24de0*/  LDL.LU.64 R22, [R1+0x1528] ;  /* 0x0015280001167983 */ /* 0x000f240000300a00 */
[----:B----4-:R-:W-:Y:S06]  /*24df0*/  HMMA.16816.F32.BF16 R16, R4, R22, R16 ;  /* 0x000000160410723c */ /* 0x010fec0000041810 */
[----:B------:R-:W-:Y:S02]  /*24e00*/  IMAD.MOV.U32 R14, RZ, RZ, R22 ;  /* 0x000000ffff0e7224 */ /* 0x000fe400078e0016 */
[----:B------:R-:W-:-:S15]  /*24e10*/  IMAD.MOV.U32 R15, RZ, RZ, R23 ;  /* 0x000000ffff0f7224 */ /* 0x000fde00078e0017 */
[----:B------:R-:W-:Y:S04]  /*24e20*/  STL.64 [R1+0x360], R16 ;  /* 0x0003601001007387 */ /* 0x000fe80000100a00 */
[----:B------:R0:W-:Y:S04]  /*24e30*/  STL.64 [R1+0x368], R18 ;  /* 0x0003681201007387 */ /* 0x0001e80000100a00 */
[----:B0-----:R-:W3:Y:S04]  /*24e40*/  LDL.LU.64 R18, [R1+0x1520] ;  /* 0x0015200001127983 */ /* 0x001ee80000300a00 */
[----:B------:R-:W3:Y:S04]  /*24e50*/  LDL.LU.64 R16, [R1+0x1518] ;  /* 0x0015180001107983 */ /* 0x000ee80000300a00 */
[----:B------:R-:W4:Y:S04]  /*24e60*/  LDL.LU.64 R22, [R1+0x1510] ;  /* 0x0015100001167983 */ /* 0x000f280000300a00 */
[----:B------:R-:W-:Y:S04]  /*24e70*/  STL.64 [R1+0x14b0], R14 ;  /* 0x0014b00e01007387 */ /* 0x000fe80000100a00 */
[----:B------:R0:W-:Y:S04]  /*24e80*/  STL.64 [R1+0x14a8], R12 ;  /* 0x0014a80c01007387 */ /* 0x0001e80000100a00 */
[----:B0-----:R-:W2:Y:S04]  /*24e90*/  LDL.LU R12, [R1+0x8b0] ;  /* 0x0008b000010c7983 */ /* 0x001ea80000300800 */
[----:B------:R-:W2:Y:S04]  /*24ea0*/  LDL.LU R13, [R1+0x8b4] ;  /* 0x0008b400010d7983 */ /* 0x000ea80000300800 */
[----:B------:R-:W3:Y:S01]  /*24eb0*/  LDL.LU R14, [R1+0x8b8] ;  /* 0x0008b800010e7983 */ /* 0x000ee20000300800 */
[----:B------:R-:W-:-:S03]  /*24ec0*/  IMAD.MOV.U32 R15, RZ, RZ, R28 ;  /* 0x000000ffff0f7224 */ /* 0x000fc600078e001c */
[----:B------:R-:W4:Y:S04]  /*24ed0*/  LDL.LU R28, [R1+0x1508] ;  /* 0x00150800011c7983 */ /* 0x000f280000300800 */
[----:B---3--:R0:W-:Y:S04]  /*24ee0*/  STL.64 [R1+0x14c0], R14 ;  /* 0x0014c00e01007387 */ /* 0x0081e80000100a00 */
[----:B--2---:R1:W-:Y:S04]  /*24ef0*/  STL.64 [R1+0x14b8], R12 ;  /* 0x0014b80c01007387 */ /* 0x0043e80000100a00 */
[----:B0-----:R-:W2:Y:S01]  /*24f00*/  LDL.LU.64 R14, [R1+0x48] ;  /* 0x00004800010e7983 */ /* 0x001ea20000300a00 */
[----:B------:R-:W-:Y:S03]  /*24f10*/  HMMA.16816.F32.BF16 R16, R4, R26, R16 ;  /* 0x0000001a0410723c */ /* 0x000fe60000041810 */
[----:B--2---:R0:W-:Y:S04]  /*24f20*/  STL.64 [R1+0x14e0], R14 ;  /* 0x0014e00e01007387 */ /* 0x0041e80000100a00 */
[----:B-1----:R-:W2:Y:S04]  /*24f30*/  LDL.LU R12, [R1+0x520] ;  /* 0x00052000010c7983 */ /* 0x002ea80000300800 */
[----:B------:R-:W2:Y:S04]  /*24f40*/  LDL.LU R13, [R1+0x524] ;  /* 0x00052400010d7983 */ /* 0x000ea80000300800 */
[----:B0-----:R-:W2:Y:S01]  /*24f50*/  LDL.LU R14, [R1+0x528] ;  /* 0x00052800010e7983 */ /* 0x001ea20000300800 */
[----:B----4-:R-:W-:-:S03]  /*24f60*/  IMAD.MOV.U32 R15, RZ, RZ, R28 ;  /* 0x000000ffff0f7224 */ /* 0x010fc600078e001c */
[----:B------:R-:W3:Y:S04]  /*24f70*/  LDL.LU.64 R20, [R1+0xc88] ;  /* 0x000c880001147983 */ /* 0x000ee80000300a00 */
[----:B------:R-:W4:Y:S04]  /*24f80*/  LDL.LU R28, [R1+0xc98] ;  /* 0x000c9800011c7983 */ /* 0x000f280000300800 */
[----:B------:R0:W-:Y:S04]  /*24f90*/  STL.64 [R1+0x390], R16 ;  /* 0x0003901001007387 */ /* 0x0001e80000100a00 */
[----:B------:R1:W-:Y:S01]  /*24fa0*/  STL.64 [R1+0x398], R18 ;  /* 0x0003981201007387 */ /* 0x0003e20000100a00 */
[----:B0-----:R-:W-:-:S03]  /*24fb0*/  IMAD.MOV.U32 R16, RZ, RZ, R26 ;  /* 0x000000ffff107224 */ /* 0x001fc600078e001a */
[----:B-1----:R-:W3:Y:S01]  /*24fc0*/  LDL.LU.64 R18, [R1+0x1500] ;  /* 0x0015000001127983 */ /* 0x002ee20000300a00 */
[----:B------:R-:W-:-:S03]  /*24fd0*/  IMAD.MOV.U32 R17, RZ, RZ, R27 ;  /* 0x000000ffff117224 */ /* 0x000fc600078e001b */
[----:B------:R-:W2:Y:S04]  /*24fe0*/  LDL.LU.64 R26, [R1+0x14f8] ;  /* 0x0014f800011a7983 */ /* 0x000ea80000300a00 */
[----:B------:R-:W2:Y:S02]  /*24ff0*/  LDL.LU.64 R24, [R1+0x14f0] ;  /* 0x0014f00001187983 */ /* 0x000ea40000300a00 */
[----:B--2---:R-:W-:-:S15]  /*25000*/  HMMA.16816.F32.BF16 R24, R4, R10, R24 ;  /* 0x0000000a0418723c */ /* 0x004fde0000041818 */
[----:B------:R-:W-:-:S08]  /*25010*/  NOP ;  /* 0x0000000000007918 */ /* 0x000fd00000000000 */
[----:B------:R-:W-:Y:S04]  /*25020*/  STL.64 [R1+0x530], R24 ;  /* 0x0005301801007387 */ /* 0x000fe80000100a00 */
[----:B------:R0:W-:Y:S04]  /*25030*/  STL.64 [R1+0x538], R26 ;  /* 0x0005381a01007387 */ /* 0x0001e80000100a00 */
[----:B0-----:R-:W2:Y:S04]  /*25040*/  LDL.LU.64 R26, [R1+0x14e8] ;  /* 0x0014e800011a7983 */ /* 0x001ea80000300a00 */
[----:B------:R0:W-:Y:S01]  /*25050*/  STL.64 [R1+0x1360], R10 ;  /* 0x0013600a01007387 */ /* 0x0001e20000100a00 */
[----:B--2---:R-:W-:Y:S06]  /*25060*/  HMMA.16816.F32.BF16 R12, R4, R26, R12 ;  /* 0x0000001a040c723c */ /* 0x004fec000004180c */
[----:B0-----:R-:W-:-:S02]  /*25070*/  IMAD.MOV.U32 R11, RZ, RZ, R26 ;  /* 0x000000ffff0b7224 */ /* 0x001fc400078e001a */
        /* <DEDUP_REMOVED lines=20> */
[----:B------:R-:W4:Y:S04]  /*251c0*/  LDL.LU.64 R12, [R1+0x14a8] ;  /* 0x0014a800010c7983 */ /* 0x000f280000300a00 */
[----:B------:R0:W-:Y:S02]  /*251d0*/  STL.64 [R1+0x1328], R26 ;  /* 0x0013281a01007387 */ /* 0x0001e40000100a00 */
[----:B0-----:R-:W-:-:S02]  /*251e0*/  IMAD.MOV.U32 R26, RZ, RZ, R25 ;  /* 0x000000ffff1a7224 */ /* 0x001fc400078e0019 */
[----:B------:R-:W-:-:S05]  /*251f0*/  IMAD.MOV.U32 R27, RZ, RZ, R24 ;  /* 0x000000ffff1b7224 */ /* 0x000fca00078e0018 */
[----:B------:R0:W-:Y:S02]  /*25200*/  STL.64 [R1+0x1340], R26 ;  /* 0x0013401a01007387 */ /* 0x0001e40000100a00 */
[----:B0-----:R-:W-:Y:S02]  /*25210*/  IMAD.MOV.U32 R26, RZ, RZ, R11 ;  /* 0x000000ffff1a7224 */ /* 0x001fe400078e000b */
[----:B------:R-:W-:-:S05]  /*25220*/  IMAD.MOV.U32 R27, RZ, RZ, R10 ;  /* 0x000000ffff1b7224 */ /* 0x000fca00078e000a */
[----:B------:R0:W-:Y:S04]  /*25230*/  STL.64 [R1+0x1358], R26 ;  /* 0x0013581a01007387 */ /* 0x0001e80000100a00 */
[----:B------:R-:W3:Y:S04]  /*25240*/  LDL.LU R24, [R1+0x780] ;  /* 0x0007800001187983 */ /* 0x000ee80000300800 */
[----:B------:R-:W3:Y:S04]  /*25250*/  LDL.LU R25, [R1+0x784] ;  /* 0x0007840001197983 */ /* 0x000ee80000300800 */
[----:B0-----:R-:W2:Y:S04]  /*25260*/  LDL.LU R26, [R1+0x788] ;  /* 0x00078800011a7983 */ /* 0x001ea80000300800 */
[----:B------:R-:W2:Y:S01]  /*25270*/  LDL.LU R27, [R1+0x78c] ;  /* 0x00078c00011b7983 */ /* 0x000ea20000300800 */
[----:B------:R-:W-:-:S02]  /*25280*/  IMAD.MOV.U32 R10, RZ, RZ, R16 ;  /* 0x000000ffff0a7224 */ /* 0x000fc400078e0010 */
[----:B------:R-:W-:Y:S01]  /*25290*/  IMAD.MOV.U32 R11, RZ, RZ, R17 ;  /* 0x000000ffff0b7224 */ /* 0x000fe200078e0011 */
[----:B--2---:R-:W-:Y:S04]  /*252a0*/  STL.64 [R1+0x1370], R26 ;  /* 0x0013701a01007387 */ /* 0x004fe80000100a00 */
[----:B---3--:R0:W-:Y:S04]  /*252b0*/  STL.64 [R1+0x1368], R24 ;  /* 0x0013681801007387 */ /* 0x0081e80000100a00 */
[----:B------:R-:W2:Y:S04]  /*252c0*/  LDL.LU R16, [R1+0x14a4] ;  /* 0x0014a40001107983 */ /* 0x000ea80000300800 */
[----:B------:R-:W3:Y:S04]  /*252d0*/  LDL.LU R17, [R1+0x14a0] ;  /* 0x0014a00001117983 */ /* 0x000ee80000300800 */
[----:B------:R1:W-:Y:S04]  /*252e0*/  STL.64 [R1+0x1378], R10 ;  /* 0x0013780a01007387 */ /* 0x0003e80000100a00 */
[----:B0-----:R-:W4:Y:S04]  /*252f0*/  LDL.LU R24, [R1+0xbc0] ;  /* 0x000bc00001187983 */ /* 0x001f280000300800 */
[----:B------:R-:W4:Y:S04]  /*25300*/  LDL.LU R25, [R1+0xbc4] ;  /* 0x000bc40001197983 */ /* 0x000f280000300800 */
[----:B------:R-:W2:Y:S04]  /*25310*/  LDL.LU R26, [R1+0xbc8] ;  /* 0x000bc800011a7983 */ /* 0x000ea80000300800 */
[----:B------:R-:W2:Y:S01]  /*25320*/  LDL.LU R27, [R1+0xbcc] ;  /* 0x000bcc00011b7983 */ /* 0x000ea20000300800 */
[----:B-1----:R-:W-:-:S02]  /*25330*/  IMAD.MOV.U32 R10, RZ, RZ, R14 ;  /* 0x000000ffff0a7224 */ /* 0x002fc400078e000e */
[----:B------:R-:W-:Y:S01]  /*25340*/  IMAD.MOV.U32 R11, RZ, RZ, R15 ;  /* 0x000000ffff0b7224 */ /* 0x000fe200078e000f */
[----:B--2---:R-:W-:Y:S04]  /*25350*/  STL.64 [R1+0x1388], R26 ;  /* 0x0013881a01007387 */ /* 0x004fe80000100a00 */
[----:B----4-:R0:W-:Y:S04]  /*25360*/  STL.64 [R1+0x1380], R24 ;  /* 0x0013801801007387 */ /* 0x0101e80000100a00 */
[----:B------:R-:W2:Y:S04]  /*25370*/  LDL.LU R14, [R1+0x149c] ;  /* 0x00149c00010e7983 */ /* 0x000ea80000300800 */
[----:B------:R-:W4:Y:S04]  /*25380*/  LDL.LU R15, [R1+0x1498] ;  /* 0x00149800010f7983 */ /* 0x000f280000300800 */
[----:B------:R1:W-:Y:S04]  /*25390*/  STL.64 [R1+0x1390], R10 ;  /* 0x0013900a01007387 */ /* 0x0003e80000100a00 */
[----:B0-----:R-:W3:Y:S04]  /*253a0*/  LDL.LU R24, [R1+0xbd0] ;  /* 0x000bd00001187983 */ /* 0x001ee80000300800 */
[----:B------:R-:W3:Y:S04]  /*253b0*/  LDL.LU R25, [R1+0xbd4] ;  /* 0x000bd40001197983 */ /* 0x000ee80000300800 */
[----:B------:R-:W2:Y:S04]  /*253c0*/  LDL.LU R26, [R1+0xbd8] ;  /* 0x000bd800011a7983 */ /* 0x000ea80000300800 */
[----:B------:R-:W2:Y:S01]  /*253d0*/  LDL.LU R27, [R1+0xbdc] ;  /* 0x000bdc00011b7983 */ /* 0x000ea20000300800 */
[----:B-1----:R-:W-:-:S02]  /*253e0*/  IMAD.MOV.U32 R10, RZ, RZ, R9 ;  /* 0x000000ffff0a7224 */ /* 0x002fc400078e0009 */
[----:B------:R-:W-:Y:S01]  /*253f0*/  IMAD.MOV.U32 R11, RZ, RZ, R8 ;  /* 0x000000ffff0b7224 */ /* 0x000fe200078e0008 */
[----:B--2---:R-:W-:Y:S04]  /*25400*/  STL.64 [R1+0x13a0], R26 ;  /* 0x0013a01a01007387 */ /* 0x004fe80000100a00 */
[----:B---3--:R0:W-:Y:S04]  /*25410*/  STL.64 [R1+0x1398], R24 ;  /* 0x0013981801007387 */ /* 0x0081e80000100a00 */
[----:B------:R1:W-:Y:S04]  /*25420*/  STL.64 [R1+0x13a8], R10 ;  /* 0x0013a80a01007387 */ /* 0x0003e80000100a00 */
[----:B0-----:R-:W2:Y:S04]  /*25430*/  LDL.LU R24, [R1+0xbe0] ;  /* 0x000be00001187983 */ /* 0x001ea80000300800 */
[----:B------:R-:W2:Y:S04]  /*25440*/  LDL.LU R25, [R1+0xbe4] ;  /* 0x000be40001197983 */ /* 0x000ea80000300800 */
[----:B------:R-:W3:Y:S04]  /*25450*/  LDL.LU R26, [R1+0xbe8] ;  /* 0x000be800011a7983 */ /* 0x000ee80000300800 */
[----:B------:R-:W3:Y:S04]  /*25460*/  LDL.LU R27, [R1+0xbec] ;  /* 0x000bec00011b7983 */ /* 0x000ee80000300800 */
[----:B---3--:R0:W-:Y:S04]  /*25470*/  STL.64 [R1+0x13b8], R26 ;  /* 0x0013b81a01007387 */ /* 0x0081e80000100a00 */
[----:B--2---:R-:W-:Y:S04]  /*25480*/  STL.64 [R1+0x13b0], R24 ;  /* 0x0013b01801007387 */ /* 0x004fe80000100a00 */
[----:B------:R-:W2:Y:S04]  /*25490*/  LDL.LU R8, [R1+0xbf0] ;  /* 0x000bf00001087983 */ /* 0x000ea80000300800 */
[----:B------:R-:W2:Y:S04]  /*254a0*/  LDL.LU R9, [R1+0xbf4] ;  /* 0x000bf40001097983 */ /* 0x000ea80000300800 */
[----:B-1----:R-:W3:Y:S04]  /*254b0*/  LDL.LU R10, [R1+0xbf8] ;  /* 0x000bf800010a7983 */ /* 0x002ee80000300800 */
[----:B------:R-:W3:Y:S01]  /*254c0*/  LDL.LU R11, [R1+0xbfc] ;  /* 0x000bfc00010b7983 */ /* 0x000ee20000300800 */
[----:B0-----:R-:W-:-:S02]  /*254d0*/  IMAD.MOV.U32 R26, RZ, RZ, R12 ;  /* 0x000000ffff1a7224 */ /* 0x001fc400078e000c */
[----:B------:R-:W-:Y:S01]  /*254e0*/  IMAD.MOV.U32 R27, RZ, RZ, R13 ;  /* 0x000000ffff1b7224 */ /* 0x000fe200078e000d */
[----:B---3--:R-:W-:Y:S04]  /*254f0*/  STL.64 [R1+0x13c8], R10 ;  /* 0x0013c80a01007387 */ /* 0x008fe80000100a00 */
[----:B--2---:R0:W-:Y:S04]  /*25500*/  STL.64 [R1+0x13c0], R8 ;  /* 0x0013c00801007387 */ /* 0x0041e80000100a00 */
        /* <DEDUP_REMOVED lines=12> */
[----:B------:R-:W2:Y:S04]  /*255d0*/  LDL.LU R22, [R1+0x1488] ;  /* 0x0014880001167983 */ /* 0x000ea80000300800 */
[----:B------:R1:W-:Y:S04]  /*255e0*/  STL.64 [R1+0x13e8], R26 ;  /* 0x0013e81a01007387 */ /* 0x0003e80000100a00 */
[----:B0-----:R-:W4:Y:S04]  /*255f0*/  LDL.LU R8, [R1+0xc10] ;  /* 0x000c100001087983 */ /* 0x001f280000300800 */
[----:B------:R-:W4:Y:S04]  /*25600*/  LDL.LU R9, [R1+0xc14] ;  /* 0x000c140001097983 */ /* 0x000f280000300800 */
[----:B------:R-:W3:Y:S04]  /*25610*/  LDL.LU R10, [R1+0xc18] ;  /* 0x000c1800010a7983 */ /* 0x000ee80000300800 */
[----:B------:R-:W3:Y:S01]  /*25620*/  LDL.LU R11, [R1+0xc1c] ;  /* 0x000c1c00010b7983 */ /* 0x000ee20000300800 */
[----:B-1----:R-:W-:-:S02]  /*25630*/  IMAD.MOV.U32 R26, RZ, RZ, R29 ;  /* 0x000000ffff1a7224 */ /* 0x002fc400078e001d */
[----:B------:R-:W-:Y:S01]  /*25640*/  IMAD.MOV.U32 R27, RZ, RZ, R2 ;  /* 0x000000ffff1b7224 */ /* 0x000fe200078e0002 */
[----:B---3--:R-:W-:Y:S04]  /*25650*/  STL.64 [R1+0x13f8], R10 ;  /* 0x0013f80a01007387 */ /* 0x008fe80000100a00 */
[----:B----4-:R-:W-:Y:S04]  /*25660*/  STL.64 [R1+0x13f0], R8 ;  /* 0x0013f00801007387 */ /* 0x010fe80000100a00 */
[----:B------:R-:W3:Y:S04]  /*25670*/  LDL.LU R29, [R1+0x1484] ;  /* 0x00148400011d7983 */ /* 0x000ee80000300800 */
[----:B------:R-:W4:Y:S04]  /*25680*/  LDL.LU R2, [R1+0x1480] ;  /* 0x0014800001027983 */ /* 0x000f280000300800 */
[----:B------:R0:W-:Y:S02]  /*25690*/  STL.64 [R1+0x1400], R26 ;  /* 0x0014001a01007387 */ /* 0x0001e40000100a00 */
[----:B0-----:R-:W-:-:S02]  /*256a0*/  IMAD.MOV.U32 R26, RZ, RZ, R19 ;  /* 0x000000ffff1a7224 */ /* 0x001fc400078e0013 */
[----:B------:R-:W-:-:S05]  /*256b0*/  IMAD.MOV.U32 R27, RZ, RZ, R18 ;  /* 0x000000ffff1b7224 */ /* 0x000fca00078e0012 */
[----:B------:R0:W-:Y:S04]  /*256c0*/  STL.64 [R1+0x1418], R26 ;  /* 0x0014181a01007387 */ /* 0x0001e80000100a00 */
[----:B------:R-:W2:Y:S04]  /*256d0*/  LDL.LU R8, [R1+0xc20] ;  /* 0x000c200001087983 */ /* 0x000ea80000300800 */
[----:B------:R-:W2:Y:S04]  /*256e0*/  LDL.LU R9, [R1+0xc24] ;  /* 0x000c240001097983 */ /* 0x000ea80000300800 */
[----:B------:R-:W3:Y:S04]  /*256f0*/  LDL.LU R10, [R1+0xc28] ;  /* 0x000c2800010a7983 */ /* 0x000ee80000300800 */
[----:B------:R-:W3:Y:S01]  /*25700*/  LDL.LU R11, [R1+0xc2c] ;  /* 0x000c2c00010b7983 */ /* 0x000ee20000300800 */
[----:B0-----:R-:W-:-:S02]  /*25710*/  IMAD.MOV.U32 R26, RZ, RZ, R17 ;  /* 0x000000ffff1a7224 */ /* 0x001fc400078e0011 */
        /* <DEDUP_REMOVED lines=21> */
[----:B------:R-:W4:Y:S04]  /*25870*/  LDL.LU R14, [R1+0x888] ;  /* 0x00088800010e7983 */ /* 0x000f280000300800 */
[----:B------:R-:W4:Y:S04]  /*25880*/  LDL.LU R15, [R1+0x88c] ;  /* 0x00088c00010f7983 */ /* 0x000f280000300800 */
[----:B---3--:R-:W-:Y:S04]  /*25890*/  STL.64 [R1+0x1440], R10 ;  /* 0x0014400a01007387 */ /* 0x008fe80000100a00 */
[----:B--2---:R0:W-:Y:S04]  /*258a0*/  STL.64 [R1+0x1438], R8 ;  /* 0x0014380801007387 */ /* 0x0041e80000100a00 */
        /* <DEDUP_REMOVED lines=10> */
[----:B------:R-:W3:Y:S04]  /*25950*/  LDL.LU R17, [R1+0xca0] ;  /* 0x000ca00001117983 */ /* 0x000ee80000300800 */
[----:B------:R-:W4:Y:S04]  /*25960*/  LDL.LU R18, [R1+0xe94] ;  /* 0x000e940001127983 */ /* 0x000f280000300800 */
[----:B------:R-:W4:Y:S04]  /*25970*/  LDL.LU R19, [R1+0xe8c] ;  /* 0x000e8c0001137983 */ /* 0x000f280000300800 */
[----:B----4-:R-:W-:Y:S04]  /*25980*/  STL.64 [R1+0x1320], R18 ;  /* 0x0013201201007387 */ /* 0x010fe80000100a00 */
[----:B---3--:R0:W-:Y:S04]  /*25990*/  STL [R1+0x1318], R17 ;  /* 0x0013181101007387 */ /* 0x0081e80000100800 */
[----:B------:R-:W3:Y:S04]  /*259a0*/  LDL.LU R16, [R1+0x740] ;  /* 0x0007400001107983 */ /* 0x000ee80000300800 */
[----:B0-----:R-:W3:Y:S01]  /*259b0*/  LDL.LU R17, [R1+0x744] ;  /* 0x0007440001117983 */ /* 0x001ee20000300800 */
[----:B------:R-:W-:-:S02]  /*259c0*/  IMAD.MOV.U32 R18, RZ, RZ, R2 ;  /* 0x000000ffff127224 */ /* 0x000fc400078e0002 */
[----:B------:R-:W-:Y:S01]  /*259d0*/  IMAD.MOV.U32 R19, RZ, RZ, R29 ;  /* 0x000000ffff137224 */ /* 0x000fe200078e001d */
[----:B------:R-:W4:Y:S04]  /*259e0*/  LDL.LU R2, [R1+0x147c] ;  /* 0x00147c0001027983 */ /* 0x000f280000300800 */
[----:B------:R-:W2:Y:S04]  /*259f0*/  LDL.LU R29, [R1+0x1478] ;  /* 0x00147800011d7983 */ /* 0x000ea80000300800 */
[----:B------:R-:W-:Y:S04]  /*25a00*/  STL.64 [R1+0x1338], R18 ;  /* 0x0013381201007387 */ /* 0x000fe80000100a00 */
[----:B---3--:R0:W-:Y:S04]  /*25a10*/  STL.64 [R1+0x1330], R16 ;  /* 0x0013301001007387 */ /* 0x0081e80000100a00 */
[----:B0-----:R-:W3:Y:S04]  /*25a20*/  LDL.LU R16, [R1+0x750] ;  /* 0x0007500001107983 */ /* 0x001ee80000300800 */
[----:B------:R-:W3:Y:S04]  /*25a30*/  LDL.LU R17, [R1+0x754] ;  /* 0x0007540001117983 */ /* 0x000ee80000300800 */
[----:B------:R-:W4:Y:S04]  /*25a40*/  LDL.LU R18, [R1+0x758] ;  /* 0x0007580001127983 */ /* 0x000f280000300800 */
[----:B------:R-:W4:Y:S01]  /*25a50*/  LDL.LU R19, [R1+0x75c] ;  /* 0x00075c0001137983 */ /* 0x000f220000300800 */
[----:B------:R-:W-:Y:S03]  /*25a60*/  HMMA.16816.F32.BF16 R4, R4, R22, R12 ;  /* 0x000000160404723c */ /* 0x000fe6000004180c */
[----:B----4-:R2:W-:Y:S04]  /*25a70*/  STL.64 [R1+0x1350], R18 ;  /* 0x0013501201007387 */ /* 0x0105e80000100a00 */
[----:B---3--:R0:W-:Y:S01]  /*25a80*/  STL.64 [R1+0x1348], R16 ;  /* 0x0013481001007387 */ /* 0x0081e20000100a00 */
[----:B--2---:R-:W-:-:S03]  /*25a90*/  IMAD.MOV.U32 R18, RZ, RZ, R29 ;  /* 0x000000ffff127224 */ /* 0x004fc600078e001d */
[----:B0-----:R-:W2:Y:S04]  /*25aa0*/  LDL.LU R16, [R1+0x760] ;  /* 0x0007600001107983 */ /* 0x001ea80000300800 */
[----:B------:R-:W2:Y:S01]  /*25ab0*/  LDL.LU R17, [R1+0x764] ;  /* 0x0007640001117983 */ /* 0x000ea20000300800 */
[----:B------:R-:W-:-:S03]  /*25ac0*/  IMAD.MOV.U32 R19, RZ, RZ, R2 ;  /* 0x000000ffff137224 */ /* 0x000fc600078e0002 */
[----:B------:R-:W3:Y:S04]  /*25ad0*/  LDL.LU R29, [R1+0xe84] ;  /* 0x000e8400011d7983 */ /* 0x000ee80000300800 */
[----:B------:R-:W4:Y:S04]  /*25ae0*/  LDL.LU R2, [R1+0xe7c] ;  /* 0x000e7c0001027983 */ /* 0x000f280000300800 */
[----:B------:R-:W2:Y:S04]  /*25af0*/  LDL.LU.64 R14, [R1+0x1470] ;  /* 0x00147000010e7983 */ /* 0x000ea80000300a00 */
[----:B------:R-:W2:Y:S04]  /*25b00*/  LDL.LU.64 R12, [R1+0x1468] ;  /* 0x00146800010c7983 */ /* 0x000ea80000300a00 */
[----:B------:R-:W-:Y:S04]  /*25b10*/  STL.64 [R1+0x4d0], R4 ;  /* 0x0004d00401007387 */ /* 0x000fe80000100a00 */
[----:B------:R0:W-:Y:S02]  /*25b20*/  STL.64 [R1+0x4d8], R6 ;  /* 0x0004d80601007387 */ /* 0x0001e40000100a00 */
[----:B0-----:R-:W-:-:S02]  /*25b30*/  IMAD.MOV.U32 R6, RZ, RZ, R0 ;  /* 0x000000ffff067224 */ /* 0x001fc400078e0000 */
[----:B------:R-:W3:Y:S01]  /*25b40*/  LDL.LU R0, [R1+0x1460] ;  /* 0x0014600001007983 */ /* 0x000ee20000300800 */
        /* <DEDUP_REMOVED lines=43> */
[----:B------:R-:W0:Y:S01]  /*25e00*/  LDC R3, c[0x0][0x238] ;  /* 0x00008e00ff037b82 */ /* 0x000e220000000800 */
[----:B--2---:R-:W-:Y:S01]  /*25e10*/  HMMA.16816.F32.BF16 R24, R12, R26, R8 ;  /* 0x0000001a0c18723c */ /* 0x004fe20000041808 */
[----:B------:R-:W2:Y:S04]  /*25e20*/  LDL.LU.64 R10, [R1+0x13c8] ;  /* 0x0013c800010a7983 */ /* 0x000ea80000300a00 */
[----:B------:R-:W2:-:S15]  /*25e30*/  LDL.LU.64 R8, [R1+0x13c0] ;  /* 0x0013c00001087983 */ /* 0x000e9e0000300a00 */
[----:B------:R-:W-:-:S03]  /*25e40*/  NOP ;  /* 0x0000000000007918 */ /* 0x000fc60000000000 */
[----:B------:R-:W-:Y:S04]  /*25e50*/  STL.64 [R1+0x140], R24 ;  /* 0x0001401801007387 */ /* 0x000fe80000100a00 */
[----:B------:R1:W-:Y:S04]  /*25e60*/  STL.64 [R1+0x148], R26 ;  /* 0x0001481a01007387 */ /* 0x0003e80000100a00 */
[----:B-1----:R-:W4:Y:S04]  /*25e70*/  LDL.LU.64 R26, [R1+0x13b8] ;  /* 0x0013b800011a7983 */ /* 0x002f280000300a00 */
[----:B------:R-:W4:Y:S01]  /*25e80*/  LDL.LU.64 R24, [R1+0x13b0] ;  /* 0x0013b00001187983 */ /* 0x000f220000300a00 */
[----:B--2---:R-:W-:Y:S03]  /*25e90*/  HMMA.16816.F32.BF16 R4, R12, R6, R8 ;  /* 0x000000060c04723c */ /* 0x004fe60000041808 */
[----:B------:R-:W4:-:S15]  /*25ea0*/  LDL.LU.64 R10, [R1+0x13a8] ;  /* 0x0013a800010a7983 */ /* 0x000f1e0000300a00 */
[----:B------:R-:W-:-:S05]  /*25eb0*/  NOP ;  /* 0x0000000000007918 */ /* 0x000fca0000000000 */
[----:B------:R1:W-:Y:S04]  /*25ec0*/  STL.64 [R1+0x130], R4 ;  /* 0x0001300401007387 */ /* 0x0003e80000100a00 */
[----:B------:R-:W-:Y:S04]  /*25ed0*/  STL.64 [R1+0x138], R6 ;  /* 0x0001380601007387 */ /* 0x000fe80000100a00 */
[----:B-1----:R-:W2:Y:S01]  /*25ee0*/  LDL R5, [R1+0x12a0] ;  /* 0x0012a00001057983 */ /* 0x002ea20000100800 */
[----:B----4-:R-:W-:Y:S03]  /*25ef0*/  HMMA.16816.F32.BF16 R8, R12, R10, R24 ;  /* 0x0000000a0c08723c */ /* 0x010fe60000041818 */
[----:B------:R-:W4:Y:S04]  /*25f00*/  LDL.LU.64 R26, [R1+0x13a0] ;  /* 0x0013a000011a7983 */ /* 0x000f280000300a00 */
[----:B------:R-:W4:-:S15]  /*25f10*/  LDL.LU.64 R24, [R1+0x1398] ;  /* 0x0013980001187983 */ /* 0x000f1e0000300a00 */
[----:B------:R-:W-:-:S01]  /*25f20*/  NOP ;  /* 0x0000000000007918 */ /* 0x000fc20000000000 */
[----:B------:R-:W-:Y:S04]  /*25f30*/  STL.64 [R1+0x120], R8 ;  /* 0x0001200801007387 */ /* 0x000fe80000100a00 */
[----:B------:R1:W-:Y:S04]  /*25f40*/  STL.64 [R1+0x128], R10 ;  /* 0x0001280a01007387 */ /* 0x0003e80000100a00 */
[----:B-1----:R-:W4:Y:S02]  /*25f50*/  LDL.LU.64 R10, [R1+0x1390] ;  /* 0x00139000010a7983 */ /* 0x002f240000300a00 */
[----:B----4-:R-:W-:Y:S02]  /*25f60*/  HMMA.16816.F32.BF16 R8, R12, R10, R24 ;  /* 0x0000000a0c08723c */ /* 0x010fe40000041818 */
[----:B------:R-:W4:Y:S04]  /*25f70*/  LDL.LU.64 R26, [R1+0x1388] ;  /* 0x00138800011a7983 */ /* 0x000f280000300a00 */
[----:B------:R-:W4:-:S15]  /*25f80*/  LDL.LU.64 R24, [R1+0x1380] ;  /* 0x0013800001187983 */ /* 0x000f1e0000300a00 */
[----:B------:R-:W-:-:S02]  /*25f90*/  NOP ;  /* 0x0000000000007918 */ /* 0x000fc40000000000 */
        /* <DEDUP_REMOVED lines=11> */
[----:B------:R-:W4:-:S15]  /*26050*/  LDL.LU.64 R26, [R1+0x1358] ;  /* 0x00135800011a7983 */ /* 0x000f1e0000300a00 */
[----:B------:R-:W-:-:S06]  /*26060*/  NOP ;  /* 0x0000000000007918 */ /* 0x000fcc0000000000 */
[----:B------:R-:W-:Y:S04]  /*26070*/  STL.64 [R1+0x780], R8 ;  /* 0x0007800801007387 */ /* 0x000fe80000100a00 */
[----:B------:R-:W-:Y:S01]  /*26080*/  STL.64 [R1+0x788], R10 ;  /* 0x0007880a01007387 */ /* 0x000fe20000100a00 */
        /* <DEDUP_REMOVED lines=16> */
[----:B------:R-:W4:-:S15]  /*26190*/  LDL.LU R17, [R1+0x1318] ;  /* 0x0013180001117983 */ /* 0x000f1e0000300800 */
[----:B------:R-:W-:-:S02]  /*261a0*/  NOP ;  /* 0x0000000000007918 */ /* 0x000fc40000000000 */
[----:B------:R-:W-:Y:S04]  /*261b0*/  STL.64 [R1+0x740], R24 ;  /* 0x0007401801007387 */ /* 0x000fe80000100a00 */
[----:B------:R1:W-:Y:S04]  /*261c0*/  STL.64 [R1+0x748], R26 ;  /* 0x0007481a01007387 */ /* 0x0003e80000100a00 */
[----:B-1----:R-:W4:Y:S04]  /*261d0*/  LDL.LU.64 R26, [R1+0x1310] ;  /* 0x00131000011a7983 */ /* 0x002f280000300a00 */
[----:B------:R-:W4:Y:S01]  /*261e0*/  LDL.LU.64 R24, [R1+0x1308] ;  /* 0x0013080001187983 */ /* 0x000f220000300a00 */
[----:B0-----:R-:W-:-:S04]  /*261f0*/  IMAD.SHL.U32 R8, R3, 0x20, RZ ;  /* 0x0000002003087824 */ /* 0x001fc800078e00ff */
[----:B------:R-:W-:-:S05]  /*26200*/  IMAD.SHL.U32 R8, R8, 0x2, RZ ;  /* 0x0000000208087824 */ /* 0x000fca00078e00ff */
[----:B------:R-:W-:Y:S01]  /*26210*/  IADD3 R4, P0, R20, R8, RZ ;  /* 0x0000000814047210 */ /* 0x000fe20007f1e0ff */
[----:B------:R-:W-:-:S04]  /*26220*/  VIADD R28, R28, 0x1 ;  /* 0x000000011c1c7836 */ /* 0x000fc80000000000 */
[----:B---3--:R-:W-:Y:S01]  /*26230*/  IMAD.X R3, R21, 0x1, R0, P0 ;  /* 0x0000000115037824 */ /* 0x008fe200000e0600 */
[----:B------:R-:W-:Y:S01]  /*26240*/  STL [R1+0x12e0], R4 ;  /* 0x0012e00401007387 */ /* 0x000fe20000100800 */
[----:B--2---:R-:W-:-:S03]  /*26250*/  ISETP.NE.U32.AND P0, PT, R28, R5, PT ;  /* 0x000000051c00720c */ /* 0x004fc60003f05070 */
[----:B------:R-:W-:Y:S04]  /*26260*/  STL [R1+0x12e4], R3 ;  /* 0x0012e40301007387 */ /* 0x000fe80000100800 */
[----:B------:R0:W-:Y:S01]  /*26270*/  STL [R1+0xc98], R28 ;  /* 0x000c981c01007387 */ /* 0x0001e20000100800 */
[-C--:B----4-:R-:W-:Y:S02]  /*26280*/  IADD3 R18, P3, R18, R8.reuse, RZ ;  /* 0x0000000812127210 */ /* 0x090fe40007f7e0ff */
[----:B------:R-:W-:Y:S01]  /*26290*/  IADD3 R17, P4, R17, R8, RZ ;  /* 0x0000000811117210 */ /* 0x000fe20007f9e0ff */
[----:B------:R-:W-:-:S15]  /*262a0*/  HMMA.16816.F32.BF16 R12, R12, R22, R24 ;  /* 0x000000160c0c723c */ /* 0x000fde0000041818 */
[----:B------:R-:W-:-:S08]  /*262b0*/  NOP ;  /* 0x0000000000007918 */ /* 0x000fd00000000000 */
[----:B------:R1:W-:Y:S04]  /*262c0*/  STL.64 [R1+0x6e0], R12 ;  /* 0x0006e00c01007387 */ /* 0x0003e80000100a00 */
[----:B------:R-:W-:Y:S04]  /*262d0*/  STL.64 [R1+0x6e8], R14 ;  /* 0x0006e80e01007387 */ /* 0x000fe80000100a00 */
[----:B0-----:R-:W2:Y:S04]  /*262e0*/  LDL.LU R28, [R1+0xe74] ;  /* 0x000e7400011c7983 */ /* 0x001ea80000300800 */
[----:B------:R-:W-:Y:S04]  /*262f0*/  STL [R1+0xca0], R17 ;  /* 0x000ca01101007387 */ /* 0x000fe80000100800 */
[----:B------:R-:W-:Y:S04]  /*26300*/  STL [R1+0xe94], R18 ;  /* 0x000e941201007387 */ /* 0x000fe80000100800 */
[----:B-1----:R-:W3:Y:S01]  /*26310*/  LDL.LU R12, [R1+0xe64] ;  /* 0x000e6400010c7983 */ /* 0x002ee20000300800 */
[----:B------:R-:W-:-:S02]  /*26320*/  IADD3 R19, P6, R19, R8, RZ ;  /* 0x0000000813137210 */ /* 0x000fc40007fde0ff */
[----:B------:R-:W-:-:S03]  /*26330*/  IADD3 R29, P5, R29, R8, RZ ;  /* 0x000000081d1d7210 */ /* 0x000fc60007fbe0ff */
[----:B------:R-:W-:Y:S04]  /*26340*/  STL [R1+0xe8c], R19 ;  /* 0x000e8c1301007387 */ /* 0x000fe80000100800 */
[----:B---3--:R0:W-:Y:S04]  /*26350*/  STL [R1+0x12fc], R12 ;  /* 0x0012fc0c01007387 */ /* 0x0081e80000100800 */
[----:B------:R-:W-:Y:S04]  /*26360*/  STL [R1+0xe84], R29 ;  /* 0x000e841d01007387 */ /* 0x000fe80000100800 */
[----:B0-----:R-:W3:Y:S01]  /*26370*/  LDL.LU R12, [R1+0xe90] ;  /* 0x000e9000010c7983 */ /* 0x001ee20000300800 */
[----:B------:R-:W-:-:S05]  /*26380*/  IADD3 R2, P2, R2, R8, RZ ;  /* 0x0000000802027210 */ /* 0x000fca0007f5e0ff */
[----:B------:R-:W-:Y:S04]  /*26390*/  STL [R1+0xe7c], R2 ;  /* 0x000e7c0201007387 */ /* 0x000fe80000100800 */
[----:B---3--:R0:W-:Y:S04]  /*263a0*/  STL [R1+0x1300], R12 ;  /* 0x0013000c01007387 */ /* 0x0081e80000100800 */
[----:B0-----:R-:W3:Y:S01]  /*263b0*/  LDL.LU R12, [R1+0xe6c] ;  /* 0x000e6c00010c7983 */ /* 0x001ee20000300800 */
[----:B--2---:R-:W-:-:S03]  /*263c0*/  IADD3 R28, P1, R28, R8, RZ ;  /* 0x000000081c1c7210 */ /* 0x004fc60007f3e0ff */
[----:B---3--:R0:W-:Y:S04]  /*263d0*/  STL [R1+0x1304], R12 ;  /* 0x0013040c01007387 */ /* 0x0081e80000100800 */
        /* <DEDUP_REMOVED lines=22> */
[----:B------:R0:W-:Y:S04]  /*26540*/  STL [R1+0xe74], R28 ;  /* 0x000e741c01007387 */ /* 0x0001e80000100800 */
[----:B------:R-:W4:Y:S04]  /*26550*/  LDL.LU R17, [R1+0xe0c] ;  /* 0x000e0c0001117983 */ /* 0x000f280000300800 */
[----:B------:R-:W4:Y:S04]  /*26560*/  LDL.LU R18, [R1+0xe30] ;  /* 0x000e300001127983 */ /* 0x000f280000300800 */
[----:B------:R-:W4:Y:S04]  /*26570*/  LDL.LU R19, [R1+0xe04] ;  /* 0x000e040001137983 */ /* 0x000f280000300800 */
[----:B------:R-:W4:Y:S04]  /*26580*/  LDL.LU R29, [R1+0xe28] ;  /* 0x000e2800011d7983 */ /* 0x000f280000300800 */
[----:B0-----:R-:W4:Y:S01]  /*26590*/  LDL.LU R28, [R1+0xdfc] ;  /* 0x000dfc00011c7983 */ /* 0x001f220000300800 */
[----:B--2---:R-:W-:-:S05]  /*265a0*/  IMAD.X R12, R12, 0x1, R0, P4 ;  /* 0x000000010c0c7824 */ /* 0x004fca00020e0600 */
[----:B------:R0:W-:Y:S04]  /*265b0*/  STL [R1+0xc9c], R12 ;  /* 0x000c9c0c01007387 */ /* 0x0001e80000100800 */
[----:B0-----:R-:W2:Y:S02]  /*265c0*/  LDL.LU R12, [R1+0x1304] ;  /* 0x00130400010c7983 */ /* 0x001ea40000300800 */
[----:B--2---:R-:W-:-:S05]  /*265d0*/  IADD3 R12, P4, R12, R8, RZ ;  /* 0x000000080c0c7210 */ /* 0x004fca0007f9e0ff */
[----:B------:R0:W-:Y:S04]  /*265e0*/  STL [R1+0xe6c], R12 ;  /* 0x000e6c0c01007387 */ /* 0x0001e80000100800 */
[----:B0-----:R-:W2:Y:S02]  /*265f0*/  LDL.LU R12, [R1+0x1300] ;  /* 0x00130000010c7983 */ /* 0x001ea40000300800 */
[----:B--2---:R-:W-:-:S05]  /*26600*/  IMAD.X R12, R12, 0x1, R0, P3 ;  /* 0x000000010c0c7824 */ /* 0x004fca00018e0600 */
[----:B------:R0:W-:Y:S04]  /*26610*/  STL [R1+0xe90], R12 ;  /* 0x000e900c01007387 */ /* 0x0001e80000100800 */
[----:B0-----:R-:W2:Y:S01]  /*26620*/  LDL.LU R12, [R1+0x12fc] ;  /* 0x0012fc00010c7983 */ /* 0x001ea20000300800 */
[--C-:B---3--:R-:W-:Y:S01]  /*26630*/  IMAD.X R13, R13, 0x1, R0.reuse, P6 ;  /* 0x000000010d0d7824 */ /* 0x108fe200030e0600 */
[-C--:B----4-:R-:W-:Y:S01]  /*26640*/  IADD3 R14, P6, R14, R8.reuse, RZ ;  /* 0x000000080e0e7210 */ /* 0x090fe20007fde0ff */
[--C-:B------:R-:W-:Y:S01]  /*26650*/  IMAD.X R15, R15, 0x1, R0.reuse, P5 ;  /* 0x000000010f0f7824 */ /* 0x100fe200028e0600 */
[-C--:B------:R-:W-:Y:S01]  /*26660*/  IADD3 R24, P5, R24, R8.reuse, RZ ;  /* 0x0000000818187210 */ /* 0x080fe20007fbe0ff */
[--C-:B------:R-:W-:Y:S01]  /*26670*/  IMAD.X R25, R25, 0x1, R0.reuse, P2 ;  /* 0x0000000119197824 */ /* 0x100fe200010e0600 */
[-C--:B------:R-:W-:Y:S01]  /*26680*/  IADD3 R26, P2, R26, R8.reuse, RZ ;  /* 0x000000081a1a7210 */ /* 0x080fe20007f5e0ff */
[--C-:B------:R-:W-:Y:S01]  /*26690*/  IMAD.X R27, R27, 0x1, R0.reuse, P1 ;  /* 0x000000011b1b7824 */ /* 0x100fe200008e0600 */
[-C--:B------:R-:W-:Y:S01]  /*266a0*/  IADD3 R3, P1, R3, R8.reuse, RZ ;  /* 0x0000000803037210 */ /* 0x080fe20007f3e0ff */
[--C-:B------:R-:W-:Y:S01]  /*266b0*/  IMAD.X R4, R4, 0x1, R0.reuse, P4 ;  /* 0x0000000104047824 */ /* 0x100fe200020e0600 */
[-C--:B------:R-:W-:Y:S01]  /*266c0*/  IADD3 R5, P4, R5, R8.reuse, RZ ;  /* 0x0000000805057210 */ /* 0x080fe20007f9e0ff */
[--C-:B------:R-:W-:Y:S01]  /*266d0*/  IMAD.X R11, R11, 0x1, R0.reuse, P6 ;  /* 0x000000010b0b7824 */ /* 0x100fe200030e0600 */
[----:B------:R-:W-:Y:S01]  /*266e0*/  IADD3 R10, P6, R10, R8, RZ ;  /* 0x000000080a0a7210 */ /* 0x000fe20007fde0ff */
[----:B------:R-:W-:-:S02]  /*266f0*/  IMAD.X R9, R9, 0x1, R0, P5 ;  /* 0x0000000109097824 */ /* 0x000fc400028e0600 */
[--C-:B------:R-:W-:Y:S01]  /*26700*/  IMAD.X R21, R21, 0x1, R0.reuse, P2 ;  /* 0x0000000115157824 */ /* 0x100fe200010e0600 */
[-C--:B------:R-:W-:Y:S02]  /*26710*/  IADD3 R2, P2, R2, R8.reuse, RZ ;  /* 0x0000000802027210 */ /* 0x080fe40007f5e0ff */
[-C--:B------:R-:W-:Y:S01]  /*26720*/  IADD3 R20, P5, R20, R8.reuse, RZ ;  /* 0x0000000814147210 */ /* 0x080fe20007fbe0ff */
[--C-:B------:R-:W-:Y:S01]  /*26730*/  IMAD.X R22, R22, 0x1, R0.reuse, P1 ;  /* 0x0000000116167824 */ /* 0x100fe200008e0600 */
[-C--:B------:R-:W-:Y:S01]  /*26740*/  IADD3 R23, P1, R23, R8.reuse, RZ ;  /* 0x0000000817177210 */ /* 0x080fe20007f3e0ff */
[--C-:B------:R-:W-:Y:S01]  /*26750*/  IMAD.X R16, R16, 0x1, R0.reuse, P4 ;  /* 0x0000000110107824 */ /* 0x100fe200020e0600 */
[-C--:B------:R-:W-:Y:S01]  /*26760*/  IADD3 R17, P4, R17, R8.reuse, RZ ;  /* 0x0000000811117210 */ /* 0x080fe20007f9e0ff */
[----:B------:R-:W-:Y:S01]  /*26770*/  IMAD.X R29, R29, 0x1, R0, P6 ;  /* 0x000000011d1d7824 */ /* 0x000fe200030e0600 */
[-C--:B------:R-:W-:Y:S02]  /*26780*/  IADD3 R28, P6, R28, R8.reuse, RZ ;  /* 0x000000081c1c7210 */ /* 0x080fe40007fde0ff */
[----:B--2---:R-:W-:-:S05]  /*26790*/  IADD3 R12, P3, R12, R8, RZ ;  /* 0x000000080c0c7210 */ /* 0x004fca0007f7e0ff */
[----:B------:R-:W-:Y:S04]  /*267a0*/  STL [R1+0xe64], R12 ;  /* 0x000e640c01007387 */ /* 0x000fe80000100800 */
[----:B------:R-:W-:Y:S04]  /*267b0*/  STL [R1+0xe88], R13 ;  /* 0x000e880d01007387 */ /* 0x000fe80000100800 */
[----:B------:R-:W-:Y:S04]  /*267c0*/  STL [R1+0xe5c], R14 ;  /* 0x000e5c0e01007387 */ /* 0x000fe80000100800 */
[----:B------:R-:W-:Y:S04]  /*267d0*/  STL [R1+0xe80], R15 ;  /* 0x000e800f01007387 */ /* 0x000fe80000100800 */
[----:B------:R-:W-:Y:S04]  /*267e0*/  STL [R1+0xe54], R24 ;  /* 0x000e541801007387 */ /* 0x000fe80000100800 */
[----:B------:R-:W-:Y:S04]  /*267f0*/  STL [R1+0xe78], R25 ;  /* 0x000e781901007387 */ /* 0x000fe80000100800 */
[----:B------:R-:W-:Y:S01]  /*26800*/  STL [R1+0xe4c], R26 ;  /* 0x000e4c1a01007387 */ /* 0x000fe20000100800 */
[----:B------:R-:W-:-:S03]  /*26810*/  IMAD.X R6, R6, 0x1, R0, P3 ;  /* 0x0000000106067824 */ /* 0x000fc600018e0600 */
[----:B------:R-:W-:Y:S01]  /*26820*/  STL [R1+0xe70], R27 ;  /* 0x000e701b01007387 */ /* 0x000fe20000100800 */
[----:B------:R-:W-:-:S03]  /*26830*/  IADD3 R7, P3, R7, R8, RZ ;  /* 0x0000000807077210 */ /* 0x000fc60007f7e0ff */
        /* <DEDUP_REMOVED lines=8> */
[----:B------:R0:W-:Y:S04]  /*268c0*/  STL [R1+0xe1c], R2 ;  /* 0x000e1c0201007387 */ /* 0x0001e80000100800 */
[----:B------:R-:W-:Y:S01]  /*268d0*/  STL [R1+0xe24], R20 ;  /* 0x000e241401007387 */ /* 0x000fe20000100800 */
[----:B------:R-:W-:Y:S01]  /*268e0*/  IMAD.X R18, R18, 0x1, R0, P3 ;  /* 0x0000000112127824 */ /* 0x000fe200018e0600 */
[----:B------:R-:W-:-:S02]  /*268f0*/  IADD3 R19, P3, R19, R8, RZ ;  /* 0x0000000813137210 */ /* 0x000fc40007f7e0ff */
[----:B0-----:R-:W2:Y:S04]  /*26900*/  LDL.LU R2, [R1+0xe20] ;  /* 0x000e200001027983 */ /* 0x001ea80000300800 */
[----:B------:R-:W-:Y:S04]  /*26910*/  STL [R1+0xe48], R21 ;  /* 0x000e481501007387 */ /* 0x000fe80000100800 */
[----:B------:R-:W-:Y:S04]  /*26920*/  STL [R1+0xe40], R22 ;  /* 0x000e401601007387 */ /* 0x000fe80000100800 */
[----:B------:R-:W-:Y:S04]  /*26930*/  STL [R1+0xe14], R23 ;  /* 0x000e141701007387 */ /* 0x000fe80000100800 */
[----:B------:R-:W-:Y:S04]  /*26940*/  STL [R1+0xe38], R16 ;  /* 0x000e381001007387 */ /* 0x000fe80000100800 */
[----:B------:R-:W-:Y:S04]  /*26950*/  STL [R1+0xe0c], R17 ;  /* 0x000e0c1101007387 */ /* 0x000fe80000100800 */
[----:B------:R-:W-:Y:S04]  /*26960*/  STL [R1+0xe30], R18 ;  /* 0x000e301201007387 */ /* 0x000fe80000100800 */
[----:B------:R0:W-:Y:S04]  /*26970*/  STL [R1+0xdfc], R28 ;  /* 0x000dfc1c01007387 */ /* 0x0001e80000100800 */
[----:B------:R-:W-:Y:S04]  /*26980*/  STL [R1+0xe04], R19 ;  /* 0x000e041301007387 */ /* 0x000fe80000100800 */
[----:B0-----:R-:W3:Y:S04]  /*26990*/  LDL.LU R28, [R1+0xdf4] ;  /* 0x000df400011c7983 */ /* 0x001ee80000300800 */
[----:B------:R-:W-:Y:S04]  /*269a0*/  STL [R1+0xe28], R29 ;  /* 0x000e281d01007387 */ /* 0x000fe80000100800 */
[----:B------:R-:W4:Y:S04]  /*269b0*/  LDL.LU R12, [R1+0xe10] ;  /* 0x000e1000010c7983 */ /* 0x000f280000300800 */
[----:B----4-:R0:W-:Y:S04]  /*269c0*/  STL [R1+0x12f4], R12 ;  /* 0x0012f40c01007387 */ /* 0x0101e80000100800 */
[----:B0-----:R-:W4:Y:S01]  /*269d0*/  LDL.LU R12, [R1+0xdec] ;  /* 0x000dec00010c7983 */ /* 0x001f220000300800 */
[----:B--2---:R-:W-:-:S03]  /*269e0*/  IMAD.X R2, R2, 0x1, R0, P5 ;  /* 0x0000000102027824 */ /* 0x004fc600028e0600 */
[----:B----4-:R0:W-:Y:S04]  /*269f0*/  STL [R1+0x12f8], R12 ;  /* 0x0012f80c01007387 */ /* 0x0101e80000100800 */
[----:B0-----:R-:W2:Y:S04]  /*26a00*/  LDL.LU R12, [R1+0xe18] ;  /* 0x000e1800010c7983 */ /* 0x001ea80000300800 */
        /* <DEDUP_REMOVED lines=21> */
[----:B------:R-:W4:Y:S01]  /*26b60*/  LDL.LU R16, [R1+0xd94] ;  /* 0x000d940001107983 */ /* 0x000f220000300800 */
[----:B---3--:R-:W-:-:S03]  /*26b70*/  IADD3 R28, P5, R28, R8, RZ ;  /* 0x000000081c1c7210 */ /* 0x008fc60007fbe0ff */
[----:B------:R-:W3:Y:S04]  /*26b80*/  LDL.LU R17, [R1+0xdb8] ;  /* 0x000db80001117983 */ /* 0x000ee80000300800 */
[----:B------:R-:W3:Y:S04]  /*26b90*/  LDL.LU R18, [R1+0xd8c] ;  /* 0x000d8c0001127983 */ /* 0x000ee80000300800 */
[----:B------:R-:W3:Y:S04]  /*26ba0*/  LDL.LU R29, [R1+0xdb0] ;  /* 0x000db000011d7983 */ /* 0x000ee80000300800 */
[----:B0-----:R-:W3:Y:S04]  /*26bb0*/  LDL.LU R2, [R1+0xd84] ;  /* 0x000d840001027983 */ /* 0x001ee80000300800 */
[----:B------:R0:W-:Y:S04]  /*26bc0*/  STL [R1+0xdf4], R28 ;  /* 0x000df41c01007387 */ /* 0x0001e80000100800 */
[----:B0-----:R-:W3:Y:S01]  /*26bd0*/  LDL.LU R28, [R1+0xda8] ;  /* 0x000da800011c7983 */ /* 0x001ee20000300800 */
[----:B--2---:R-:W-:-:S05]  /*26be0*/  IMAD.X R12, R12, 0x1, R0, P2 ;  /* 0x000000010c0c7824 */ /* 0x004fca00010e0600 */
[----:B------:R0:W-:Y:S04]  /*26bf0*/  STL [R1+0xe18], R12 ;  /* 0x000e180c01007387 */ /* 0x0001e80000100800 */
[----:B0-----:R-:W2:Y:S02]  /*26c00*/  LDL.LU R12, [R1+0x12f8] ;  /* 0x0012f800010c7983 */ /* 0x001ea40000300800 */
[----:B--2---:R-:W-:-:S05]  /*26c10*/  IADD3 R12, P2, R12, R8, RZ ;  /* 0x000000080c0c7210 */ /* 0x004fca0007f5e0ff */
[----:B------:R0:W-:Y:S04]  /*26c20*/  STL [R1+0xdec], R12 ;  /* 0x000dec0c01007387 */ /* 0x0001e80000100800 */
[----:B0-----:R-:W2:Y:S01]  /*26c30*/  LDL.LU R12, [R1+0x12f4] ;  /* 0x0012f400010c7983 */ /* 0x001ea20000300800 */
[--C-:B----4-:R-:W-:Y:S01]  /*26c40*/  IMAD.X R14, R14, 0x1, R0.reuse, P4 ;  /* 0x000000010e0e7824 */ /* 0x110fe200020e0600 */
        /* <DEDUP_REMOVED lines=17> */
[--C-:B---3--:R-:W-:Y:S01]  /*26d60*/  IMAD.X R17, R17, 0x1, R0.reuse, P2 ;  /* 0x0000000111117824 */ /* 0x108fe200010e0600 */
[-C--:B------:R-:W-:Y:S01]  /*26d70*/  IADD3 R18, P2, R18, R8.reuse, RZ ;  /* 0x0000000812127210 */ /* 0x080fe20007f5e0ff */
[----:B--2---:R-:W-:Y:S01]  /*26d80*/  IMAD.X R12, R12, 0x1, R0, P1 ;  /* 0x000000010c0c7824 */ /* 0x004fe200008e0600 */
[----:B------:R-:W-:-:S04]  /*26d90*/  IADD3 R13, P1, R13, R8, RZ ;  /* 0x000000080d0d7210 */ /* 0x000fc80007f3e0ff */
[----:B------:R-:W-:Y:S04]  /*26da0*/  STL [R1+0xe10], R12 ;  /* 0x000e100c01007387 */ /* 0x000fe80000100800 */
        /* <DEDUP_REMOVED lines=30> */
[----:B------:R0:W-:Y:S04]  /*26f90*/  STL [R1+0xd84], R2 ;  /* 0x000d840201007387 */ /* 0x0001e80000100800 */
[----:B0-----:R-:W4:Y:S04]  /*26fa0*/  LDL.LU R2, [R1+0xd74] ;  /* 0x000d740001027983 */ /* 0x001f280000300800 */
[----:B------:R-:W2:Y:S01]  /*26fb0*/  LDL.LU R12, [R1+0xd6c] ;  /* 0x000d6c00010c7983 */ /* 0x000ea20000300800 */
[----:B------:R-:W-:-:S03]  /*26fc0*/  IMAD.X R28, R28, 0x1, R0, P4 ;  /* 0x000000011c1c7824 */ /* 0x000fc600020e0600 */
[----:B--2---:R0:W-:Y:S04]  /*26fd0*/  STL [R1+0x12f0], R12 ;  /* 0x0012f00c01007387 */ /* 0x0041e80000100800 */
[----:B------:R1:W-:Y:S04]  /*26fe0*/  STL [R1+0xda8], R28 ;  /* 0x000da81c01007387 */ /* 0x0003e80000100800 */
        /* <DEDUP_REMOVED lines=14> */
[----:B------:R-:W2:Y:S01]  /*270d0*/  LDL.LU R10, [R1+0xd34] ;  /* 0x000d3400010a7983 */ /* 0x000ea20000300800 */
[----:B------:R-:W-:-:S03]  /*270e0*/  IADD3 R19, P4, R19, R8, RZ ;  /* 0x0000000813137210 */ /* 0x000fc60007f9e0ff */
[----:B-1----:R-:W2:Y:S04]  /*270f0*/  LDL.LU R28, [R1+0xd58] ;  /* 0x000d5800011c7983 */ /* 0x002ea80000300800 */
[----:B------:R-:W2:Y:S04]  /*27100*/  LDL.LU R9, [R1+0xd2c] ;  /* 0x000d2c0001097983 */ /* 0x000ea80000300800 */
[----:B------:R-:W2:Y:S04]  /*27110*/  LDL.LU R20, [R1+0xd50] ;  /* 0x000d500001147983 */ /* 0x000ea80000300800 */
[----:B------:R-:W2:Y:S04]  /*27120*/  LDL.LU R21, [R1+0xd24] ;  /* 0x000d240001157983 */ /* 0x000ea80000300800 */
[----:B------:R0:W-:Y:S04]  /*27130*/  STL [R1+0xd7c], R19 ;  /* 0x000d7c1301007387 */ /* 0x0001e80000100800 */
[----:B------:R-:W2:Y:S04]  /*27140*/  LDL.LU R22, [R1+0xd48] ;  /* 0x000d480001167983 */ /* 0x000ea80000300800 */
[----:B------:R-:W2:Y:S01]  /*27150*/  LDL.LU R23, [R1+0xd1c] ;  /* 0x000d1c0001177983 */ /* 0x000ea20000300800 */
[----:B---3--:R-:W-:-:S03]  /*27160*/  IMAD.X R29, R29, 0x1, R0, P3 ;  /* 0x000000011d1d7824 */ /* 0x008fc600018e0600 */
[----:B------:R-:W3:Y:S04]  /*27170*/  LDL.LU R16, [R1+0xd40] ;  /* 0x000d400001107983 */ /* 0x000ee80000300800 */
[----:B------:R-:W3:Y:S01]  /*27180*/  LDL.LU R17, [R1+0xd14] ;  /* 0x000d140001117983 */ /* 0x000ee20000300800 */
[----:B----4-:R-:W-:-:S03]  /*27190*/  IADD3 R2, P3, R2, R8, RZ ;  /* 0x0000000802027210 */ /* 0x010fc60007f7e0ff */
[----:B0-----:R-:W4:Y:S04]  /*271a0*/  LDL.LU R19, [R1+0xd38] ;  /* 0x000d380001137983 */ /* 0x001f280000300800 */
[----:B------:R-:W4:Y:S04]  /*271b0*/  LDL.LU R18, [R1+0xd0c] ;  /* 0x000d0c0001127983 */ /* 0x000f280000300800 */
[----:B------:R0:W-:Y:S04]  /*271c0*/  STL [R1+0xda0], R29 ;  /* 0x000da01d01007387 */ /* 0x0001e80000100800 */
[----:B0-----:R-:W4:Y:S04]  /*271d0*/  LDL.LU R29, [R1+0xd30] ;  /* 0x000d3000011d7983 */ /* 0x001f280000300800 */
[----:B------:R0:W-:Y:S04]  /*271e0*/  STL [R1+0xd74], R2 ;  /* 0x000d740201007387 */ /* 0x0001e80000100800 */
[----:B0-----:R-:W4:Y:S01]  /*271f0*/  LDL.LU R2, [R1+0xd04] ;  /* 0x000d040001027983 */ /* 0x001f220000300800 */
[----:B--2---:R-:W-:-:S05]  /*27200*/  IMAD.X R12, R12, 0x1, R0, P6 ;  /* 0x000000010c0c7824 */ /* 0x004fca00030e0600 */
[----:B------:R0:W-:Y:S04]  /*27210*/  STL [R1+0xd98], R12 ;  /* 0x000d980c01007387 */ /* 0x0001e80000100800 */
[----:B0-----:R-:W2:Y:S01]  /*27220*/  LDL.LU R12, [R1+0x12f0] ;  /* 0x0012f000010c7983 */ /* 0x001ea20000300800 */
        /* <DEDUP_REMOVED lines=20> */
[----:B----4-:R-:W-:Y:S01]  /*27370*/  IMAD.X R29, R29, 0x1, R0, P5 ;  /* 0x000000011d1d7824 */ /* 0x010fe200028e0600 */
        /* <DEDUP_REMOVED lines=18> */
[----:B------:R-:W-:-:S03]  /*274a0*/  IMAD.X R19, R19, 0x1, R0, P6 ;  /* 0x0000000113137824 */ /* 0x000fc600030e0600 */
        /* <DEDUP_REMOVED lines=9> */
[----:B------:R-:W-:-:S03]  /*27540*/  IADD3 R18, P6, R18, R8, RZ ;  /* 0x0000000812127210 */ /* 0x000fc60007fde0ff */
[----:B0-----:R-:W3:Y:S04]  /*27550*/  LDL.LU R19, [R1+0xcfc] ;  /* 0x000cfc0001137983 */ /* 0x001ee80000300800 */
[----:B------:R-:W-:Y:S04]  /*27560*/  STL [R1+0xd14], R17 ;  /* 0x000d141101007387 */ /* 0x000fe80000100800 */
[----:B------:R0:W-:Y:S04]  /*27570*/  STL [R1+0xd30], R29 ;  /* 0x000d301d01007387 */ /* 0x0001e80000100800 */
[----:B0-----:R-:W4:Y:S04]  /*27580*/  LDL.LU R29, [R1+0xd20] ;  /* 0x000d2000011d7983 */ /* 0x001f280000300800 */
[----:B------:R-:W-:Y:S04]  /*27590*/  STL [R1+0xd0c], R18 ;  /* 0x000d0c1201007387 */ /* 0x000fe80000100800 */
[----:B------:R-:W2:Y:S01]  /*275a0*/  LDL.LU R12, [R1+0xd18] ;  /* 0x000d1800010c7983 */ /* 0x000ea20000300800 */
[----:B------:R-:W-:-:S03]  /*275b0*/  IADD3 R2, P5, R2, R8, RZ ;  /* 0x0000000802027210 */ /* 0x000fc60007fbe0ff */
[----:B--2---:R0:W-:Y:S04]  /*275c0*/  STL [R1+0x12ec], R12 ;  /* 0x0012ec0c01007387 */ /* 0x0041e80000100800 */
[----:B0-----:R-:W2:Y:S04]  /*275d0*/  LDL.LU R12, [R1+0xcf4] ;  /* 0x000cf400010c7983 */ /* 0x001ea80000300800 */
[----:B------:R0:W-:Y:S04]  /*275e0*/  STL [R1+0xd04], R2 ;  /* 0x000d040201007387 */ /* 0x0001e80000100800 */
        /* <DEDUP_REMOVED lines=13> */
[----:B------:R-:W-:-:S03]  /*276c0*/  IMAD.X R28, R28, 0x1, R0, P2 ;  /* 0x000000011c1c7824 */ /* 0x000fc600010e0600 */
[----:B0-----:R-:W2:Y:S04]  /*276d0*/  LDL.LU R2, [R1+0xce0] ;  /* 0x000ce00001027983 */ /* 0x001ea80000300800 */
[----:B------:R-:W2:Y:S04]  /*276e0*/  LDL.LU R10, [R1+0xcb4] ;  /* 0x000cb400010a7983 */ /* 0x000ea80000300800 */
[----:B------:R-:W2:Y:S04]  /*276f0*/  LDL.LU R9, [R1+0xcd8] ;  /* 0x000cd80001097983 */ /* 0x000ea80000300800 */
[----:B------:R-:W2:Y:S04]  /*27700*/  LDL.LU R20, [R1+0xcac] ;  /* 0x000cac0001147983 */ /* 0x000ea80000300800 */
[----:B------:R0:W-:Y:S04]  /*27710*/  STL [R1+0xd28], R28 ;  /* 0x000d281c01007387 */ /* 0x0001e80000100800 */
[----:B------:R-:W2:Y:S04]  /*27720*/  LDL.LU R21, [R1+0xcd0] ;  /* 0x000cd00001157983 */ /* 0x000ea80000300800 */
[----:B------:R-:W2:Y:S01]  /*27730*/  LDL.LU R22, [R1+0x1290] ;  /* 0x0012900001167983 */ /* 0x000ea20000300800 */
[----:B---3--:R-:W-:-:S03]  /*27740*/  IADD3 R19, P2, R19, R8, RZ ;  /* 0x0000000813137210 */ /* 0x008fc60007f5e0ff */
[----:B------:R-:W3:Y:S04]  /*27750*/  LDL.LU R23, [R1+0xcc8] ;  /* 0x000cc80001177983 */ /* 0x000ee80000300800 */
[----:B------:R-:W3:Y:S01]  /*27760*/  LDL.LU R16, [R1+0xeac] ;  /* 0x000eac0001107983 */ /* 0x000ee20000300800 */
[----:B----4-:R-:W-:-:S03]  /*27770*/  IMAD.X R29, R29, 0x1, R0, P1 ;  /* 0x000000011d1d7824 */ /* 0x010fc600008e0600 */
[----:B0-----:R-:W4:Y:S04]  /*27780*/  LDL.LU R28, [R1+0xcc0] ;  /* 0x000cc000011c7983 */ /* 0x001f280000300800 */
[----:B------:R-:W3:Y:S04]  /*27790*/  LDL.LU R17, [R1+0x1210] ;  /* 0x0012100001117983 */ /* 0x000ee80000300800 */
[----:B------:R0:W-:Y:S04]  /*277a0*/  STL [R1+0xcfc], R19 ;  /* 0x000cfc1301007387 */ /* 0x0001e80000100800 */
[----:B0-----:R-:W3:Y:S04]  /*277b0*/  LDL.LU R19, [R1+0xcb8] ;  /* 0x000cb80001137983 */ /* 0x001ee80000300800 */
[----:B------:R-:W3:Y:S04]  /*277c0*/  LDL.LU R18, [R1+0x120c] ;  /* 0x00120c0001127983 */ /* 0x000ee80000300800 */
[----:B------:R0:W-:Y:S04]  /*277d0*/  STL [R1+0xd20], R29 ;  /* 0x000d201d01007387 */ /* 0x0001e80000100800 */
[----:B0-----:R-:W3:Y:S01]  /*277e0*/  LDL.LU R29, [R1+0xcb0] ;  /* 0x000cb000011d7983 */ /* 0x001ee20000300800 */
[----:B--2---:R-:W-:-:S05]  /*277f0*/  IADD3 R12, P1, R12, R8, RZ ;  /* 0x000000080c0c7210 */ /* 0x004fca0007f3e0ff */
        /* <DEDUP_REMOVED lines=16> */
[--C-:B------:R-:W-:Y:S01]  /*27900*/  IMAD.X R21, R21, 0x1, R0.reuse, P5 ;  /* 0x0000000115157824 */ /* 0x100fe200028e0600 */
[----:B------:R-:W-:Y:S01]  /*27910*/  IADD3 R22, P5, R22, UR10, RZ ;  /* 0x0000000a16167c10 */ /* 0x000fe2000ffbe0ff */
[----:B----4-:R-:W-:-:S02]  /*27920*/  IMAD.X R28, R28, 0x1, R0, P1 ;  /* 0x000000011c1c7824 */ /* 0x010fc400008e0600 */
[--C-:B---3--:R-:W-:Y:S02]  /*27930*/  IMAD.X R23, R23, 0x1, R0.reuse, P2 ;  /* 0x0000000117177824 */ /* 0x108fe400010e0600 */
        /* <DEDUP_REMOVED lines=12> */
[----:B------:R-:W-:Y:S04]  /*27a00*/  STL [R1+0xccc], R4 ;  /* 0x000ccc0401007387 */ /* 0x000fe80000100800 */
[----:B------:R-:W-:Y:S04]  /*27a10*/  STL [R1+0xcf0], R5 ;  /* 0x000cf00501007387 */ /* 0x000fe80000100800 */
[----:B------:R-:W-:Y:S04]  /*27a20*/  STL [R1+0xcc4], R6 ;  /* 0x000cc40601007387 */ /* 0x000fe80000100800 */
[----:B------:R0:W-:Y:S01]  /*27a30*/  STL [R1+0xce0], R2 ;  /* 0x000ce00201007387 */ /* 0x0001e20000100800 */
[----:B------:R-:W-:-:S03]  /*27a40*/  IADD3 R11, P4, R11, R8, RZ ;  /* 0x000000080b0b7210 */ /* 0x000fc60007f9e0ff */
[----:B------:R-:W-:Y:S04]  /*27a50*/  STL [R1+0xce8], R7 ;  /* 0x000ce80701007387 */ /* 0x000fe80000100800 */
        /* <DEDUP_REMOVED lines=9> */
[----:B0-----:R-:W3:Y:S01]  /*27af0*/  LDL.LU R28, [R1+0xca8] ;  /* 0x000ca800011c7983 */ /* 0x001ee20000300800 */
[----:B------:R-:W-:Y:S01]  /*27b00*/  IADD3 R16, P2, R16, UR10, RZ ;  /* 0x0000000a10107c10 */ /* 0x000fe2000ff5e0ff */
[----:B------:R-:W-:Y:S01]  /*27b10*/  IMAD.X R19, R19, 0x1, R0, P4 ;  /* 0x0000000113137824 */ /* 0x000fe200020e0600 */
[----:B------:R-:W-:-:S02]  /*27b20*/  IADD3 R17, P1, R17, UR10, RZ ;  /* 0x0000000a11117c10 */ /* 0x000fc4000ff3e0ff */
[----:B------:R-:W-:Y:S01]  /*27b30*/  IADD3 R18, P4, R18, UR10, RZ ;  /* 0x0000000a12127c10 */ /* 0x000fe2000ff9e0ff */
[----:B------:R-:W-:Y:S04]  /*27b40*/  STL [R1+0xeac], R16 ;  /* 0x000eac1001007387 */ /* 0x000fe80000100800 */
[----:B------:R0:W-:Y:S01]  /*27b50*/  STL [R1+0xcb8], R19 ;  /* 0x000cb81301007387 */ /* 0x0001e20000100800 */
[----:B------:R-:W-:-:S03]  /*27b60*/  IMAD.X R29, R29, 0x1, R0, P3 ;  /* 0x000000011d1d7824 */ /* 0x000fc600018e0600 */
[----:B0-----:R-:W4:Y:S04]  /*27b70*/  LDL.LU R19, [R1+0x1204] ;  /* 0x0012040001137983 */ /* 0x001f280000300800 */
[----:B------:R-:W-:Y:S04]  /*27b80*/  STL [R1+0x1210], R17 ;  /* 0x0012101101007387 */ /* 0x000fe80000100800 */
[----:B------:R-:W4:Y:S04]  /*27b90*/  LDL.LU R12, [R1+0x1278] ;  /* 0x00127800010c7983 */ /* 0x000f280000300800 */
[----:B------:R-:W4:Y:S04]  /*27ba0*/  LDL.LU R13, [R1+0x1200] ;  /* 0x00120000010d7983 */ /* 0x000f280000300800 */
[----:B------:R-:W-:Y:S04]  /*27bb0*/  STL [R1+0x120c], R18 ;  /* 0x00120c1201007387 */ /* 0x000fe80000100800 */
[----:B------:R-:W4:Y:S04]  /*27bc0*/  LDL.LU R14, [R1+0xca4] ;  /* 0x000ca400010e7983 */ /* 0x000f280000300800 */
[----:B------:R0:W-:Y:S04]  /*27bd0*/  STL [R1+0xcb0], R29 ;  /* 0x000cb01d01007387 */ /* 0x0001e80000100800 */
        /* <DEDUP_REMOVED lines=12> */
[----:B0-----:R-:W4:Y:S04]  /*27ca0*/  LDL.LU R29, [R1+0x11cc] ;  /* 0x0011cc00011d7983 */ /* 0x001f280000300800 */
[----:B------:R-:W4:Y:S04]  /*27cb0*/  LDL.LU R8, [R1+0x11f0] ;  /* 0x0011f00001087983 */ /* 0x000f280000300800 */
[----:B------:R-:W4:Y:S04]  /*27cc0*/  LDL.LU R9, [R1+0x11c4] ;  /* 0x0011c40001097983 */ /* 0x000f280000300800 */
[----:B------:R-:W4:Y:S01]  /*27cd0*/  LDL.LU R20, [R1+0x11e8] ;  /* 0x0011e80001147983 */ /* 0x000f220000300800 */
[----:B--2---:R-:W-:-:S05]  /*27ce0*/  IADD3 R2, P3, R2, UR10, RZ ;  /* 0x0000000a02027c10 */ /* 0x004fca000ff7e0ff */
[----:B------:R0:W-:Y:S04]  /*27cf0*/  STL [R1+0x1208], R2 ;  /* 0x0012080201007387 */ /* 0x0001e80000100800 */
[----:B------:R-:W2:Y:S04]  /*27d00*/  LDL.LU R21, [R1+0x11bc] ;  /* 0x0011bc0001157983 */ /* 0x000ea80000300800 */
[----:B------:R-:W2:Y:S04]  /*27d10*/  LDL.LU R22, [R1+0x11e0] ;  /* 0x0011e00001167983 */ /* 0x000ea80000300800 */
[----:B------:R-:W2:Y:S04]  /*27d20*/  LDL.LU R23, [R1+0x11b4] ;  /* 0x0011b40001177983 */ /* 0x000ea80000300800 */
[----:B------:R-:W2:Y:S04]  /*27d30*/  LDL.LU R16, [R1+0x11d8] ;  /* 0x0011d80001107983 */ /* 0x000ea80000300800 */
[----:B0-----:R-:W2:Y:S04]  /*27d40*/  LDL.LU R2, [R1+0x11ac] ;  /* 0x0011ac0001027983 */ /* 0x001ea80000300800 */
[----:B------:R-:W2:Y:S01]  /*27d50*/  LDL.LU R17, [R1+0x11d0] ;  /* 0x0011d00001117983 */ /* 0x000ea20000300800 */
[----:B---3--:R-:W-:-:S05]  /*27d60*/  IMAD.X R28, R28, 0x1, R0, P6 ;  /* 0x000000011c1c7824 */ /* 0x008fca00030e0600 */
[----:B------:R0:W-:Y:S04]  /*27d70*/  STL [R1+0xca8], R28 ;  /* 0x000ca81c01007387 */ /* 0x0001e80000100800 */
[----:B0-----:R-:W3:Y:S04]  /*27d80*/  LDL.LU R28, [R1+0x11a4] ;  /* 0x0011a400011c7983 */ /* 0x001ee80000300800 */
[----:B------:R-:W3:Y:S01]  /*27d90*/  LDL.LU R18, [R1+0x11c8] ;  /* 0x0011c80001127983 */ /* 0x000ee20000300800 */
[----:B----4-:R-:W-:Y:S02]  /*27da0*/  IADD3 R19, P6, R19, UR10, RZ ;  /* 0x0000000a13137c10 */ /* 0x010fe4000ffde0ff */
[----:B------:R-:W-:-:S02]  /*27db0*/  IADD3.X R12, R12, UR7, RZ, P5, !PT ;  /* 0x000000070c0c7c10 */ /* 0x000fc4000affe4ff */
[----:B------:R-:W-:Y:S01]  /*27dc0*/  IADD3 R13, P5, R13, UR10, RZ ;  /* 0x0000000a0d0d7c10 */ /* 0x000fe2000ffbe0ff */
[----:B------:R0:W-:Y:S01]  /*27dd0*/  STL [R1+0x1204], R19 ;  /* 0x0012041301007387 */ /* 0x0001e20000100800 */
[----:B------:R-:W-:Y:S02]  /*27de0*/  IADD3.X R14, R14, UR7, RZ, P2, !PT ;  /* 0x000000070e0e7c10 */ /* 0x000fe400097fe4ff */
[----:B------:R-:W-:Y:S02]  /*27df0*/  IADD3 R15, P2, R15, UR10, RZ ;  /* 0x0000000a0f0f7c10 */ /* 0x000fe4000ff5e0ff */
[----:B------:R-:W-:Y:S02]  /*27e00*/  IADD3.X R24, R24, UR7, RZ, P1, !PT ;  /* 0x0000000718187c10 */ /* 0x000fe40008ffe4ff */
[----:B------:R-:W-:Y:S02]  /*27e10*/  IADD3 R25, P1, R25, UR10, RZ ;  /* 0x0000000a19197c10 */ /* 0x000fe4000ff3e0ff */
[----:B------:R-:W-:-:S02]  /*27e20*/  IADD3.X R26, R26, UR7, RZ, P4, !PT ;  /* 0x000000071a1a7c10 */ /* 0x000fc4000a7fe4ff */
[----:B------:R-:W-:Y:S01]  /*27e30*/  IADD3 R27, P4, R27, UR10, RZ ;  /* 0x0000000a1b1b7c10 */ /* 0x000fe2000ff9e0ff */
[----:B0-----:R-:W4:Y:S04]  /*27e40*/  LDL.LU R19, [R1+0x119c] ;  /* 0x00119c0001137983 */ /* 0x001f280000300800 */
[----:B------:R-:W-:Y:S04]  /*27e50*/  STL [R1+0x1278], R12 ;  /* 0x0012780c01007387 */ /* 0x000fe80000100800 */
[----:B------:R-:W-:Y:S04]  /*27e60*/  STL [R1+0x1200], R13 ;  /* 0x0012000d01007387 */ /* 0x000fe80000100800 */
[----:B------:R-:W-:Y:S04]  /*27e70*/  STL [R1+0xca4], R14 ;  /* 0x000ca40e01007387 */ /* 0x000fe80000100800 */
[----:B------:R-:W-:Y:S01]  /*27e80*/  STL [R1+0x11fc], R15 ;  /* 0x0011fc0f01007387 */ /* 0x000fe20000100800 */
[----:B------:R-:W-:-:S03]  /*27e90*/  IADD3.X R3, R3, UR7, RZ, P3, !PT ;  /* 0x0000000703037c10 */ /* 0x000fc60009ffe4ff */
[----:B------:R-:W-:Y:S01]  /*27ea0*/  STL [R1+0xea8], R24 ;  /* 0x000ea81801007387 */ /* 0x000fe20000100800 */
[----:B------:R-:W-:-:S03]  /*27eb0*/  IADD3 R4, P3, R4, UR10, RZ ;  /* 0x0000000a04047c10 */ /* 0x000fc6000ff7e0ff */
[----:B------:R-:W-:Y:S01]  /*27ec0*/  STL [R1+0x11f4], R25 ;  /* 0x0011f41901007387 */ /* 0x000fe20000100800 */
[----:B------:R-:W-:-:S03]  /*27ed0*/  IADD3.X R5, R5, UR7, RZ, P6, !PT ;  /* 0x0000000705057c10 */ /* 0x000fc6000b7fe4ff */
[----:B------:R-:W-:Y:S01]  /*27ee0*/  STL [R1+0xea4], R26 ;  /* 0x000ea41a01007387 */ /* 0x000fe20000100800 */
[----:B------:R-:W-:-:S03]  /*27ef0*/  IADD3 R6, P6, R6, UR10, RZ ;  /* 0x0000000a06067c10 */ /* 0x000fc6000ffde0ff */
[----:B------:R-:W-:Y:S01]  /*27f00*/  STL [R1+0x11ec], R27 ;  /* 0x0011ec1b01007387 */ /* 0x000fe20000100800 */
[----:B------:R-:W-:Y:S02]  /*27f10*/  IADD3.X R7, R7, UR7, RZ, P5, !PT ;  /* 0x0000000707077c10 */ /* 0x000fe4000affe4ff */
[----:B------:R-:W-:Y:S01]  /*27f20*/  IADD3.X R10, R10, UR7, RZ, P2, !PT ;  /* 0x000000070a0a7c10 */ /* 0x000fe200097fe4ff */
[----:B------:R-:W-:Y:S01]  /*27f30*/  STL [R1+0xea0], R3 ;  /* 0x000ea00301007387 */ /* 0x000fe20000100800 */
[----:B------:R-:W-:-:S03]  /*27f40*/  IADD3 R29, P2, R29, UR10, RZ ;  /* 0x0000000a1d1d7c10 */ /* 0x000fc6000ff5e0ff */
[----:B------:R-:W-:Y:S01]  /*27f50*/  STL [R1+0x11e4], R4 ;  /* 0x0011e40401007387 */ /* 0x000fe20000100800 */
[----:B------:R-:W-:-:S03]  /*27f60*/  IADD3 R11, P5, R11, UR10, RZ ;  /* 0x0000000a0b0b7c10 */ /* 0x000fc6000ffbe0ff */
[----:B------:R-:W-:Y:S04]  /*27f70*/  STL [R1+0xe9c], R5 ;  /* 0x000e9c0501007387 */ /* 0x000fe80000100800 */
[----:B------:R-:W-:Y:S04]  /*27f80*/  STL [R1+0x11dc], R6 ;  /* 0x0011dc0601007387 */ /* 0x000fe80000100800 */
[----:B------:R-:W-:Y:S01]  /*27f90*/  STL [R1+0xe98], R7 ;  /* 0x000e980701007387 */ /* 0x000fe20000100800 */
[----:B------:R-:W-:-:S03]  /*27fa0*/  IADD3.X R8, R8, UR7, RZ, P1, !PT ;  /* 0x0000000708087c10 */ /* 0x000fc60008ffe4ff */
[----:B------:R0:W-:Y:S01]  /*27fb0*/  STL [R1+0x11cc], R29 ;  /* 0x0011cc1d01007387 */ /* 0x0001e20000100800 */
[----:B------:R-:W-:-:S03]  /*27fc0*/  IADD3 R9, P1, R9, UR10, RZ ;  /* 0x0000000a09097c10 */ /* 0x000fc6000ff3e0ff */
[----:B------:R-:W-:Y:S01]  /*27fd0*/  STL [R1+0x11d4], R11 ;  /* 0x0011d40b01007387 */ /* 0x000fe20000100800 */
[----:B------:R-:W-:-:S03]  /*27fe0*/  IADD3.X R20, R20, UR7, RZ, P4, !PT ;  /* 0x0000000714147c10 */ /* 0x000fc6000a7fe4ff */
[----:B0-----:R-:W4:Y:S04]  /*27ff0*/  LDL.LU R29, [R1+0x11c0] ;  /* 0x0011c000011d7983 */ /* 0x001f280000300800 */
[----:B------:R-:W-:Y:S04]  /*28000*/  STL [R1+0x11f8], R10 ;  /* 0x0011f80a01007387 */ /* 0x000fe80000100800 */
[----:B------:R-:W-:Y:S04]  /*28010*/  STL [R1+0x11f0], R8 ;  /* 0x0011f00801007387 */ /* 0x000fe80000100800 */
[----:B------:R-:W-:Y:S04]  /*28020*/  STL [R1+0x11c4], R9 ;  /* 0x0011c40901007387 */ /* 0x000fe80000100800 */
[----:B------:R-:W-:Y:S01]  /*28030*/  STL [R1+0x11e8], R20 ;  /* 0x0011e81401007387 */ /* 0x000fe20000100800 */
[----:B--2---:R-:W-:-:S02]  /*28040*/  IADD3 R21, P4, R21, UR10, RZ ;  /* 0x0000000a15157c10 */ /* 0x004fc4000ff9e0ff */
[----:B------:R-:W-:Y:S02]  /*28050*/  IADD3.X R22, R22, UR7, RZ, P3, !PT ;  /* 0x0000000716167c10 */ /* 0x000fe40009ffe4ff */
[----:B------:R-:W-:Y:S02]  /*28060*/  IADD3.X R16, R16, UR7, RZ, P6, !PT ;  /* 0x0000000710107c10 */ /* 0x000fe4000b7fe4ff */
[----:B------:R-:W-:Y:S01]  /*28070*/  IADD3 R23, P3, R23, UR10, RZ ;  /* 0x0000000a17177c10 */ /* 0x000fe2000ff7e0ff */
[----:B------:R-:W-:Y:S01]  /*28080*/  STL [R1+0x11bc], R21 ;  /* 0x0011bc1501007387 */ /* 0x000fe20000100800 */
[----:B------:R-:W-:-:S03]  /*28090*/  IADD3 R2, P6, R2, UR10, RZ ;  /* 0x0000000a02027c10 */ /* 0x000fc6000ffde0ff */
[----:B------:R-:W-:Y:S01]  /*280a0*/  STL [R1+0x11e0], R22 ;  /* 0x0011e01601007387 */ /* 0x000fe20000100800 */
[----:B------:R-:W-:-:S03]  /*280b0*/  IADD3.X R17, R17, UR7, RZ, P5, !PT ;  /* 0x0000000711117c10 */ /* 0x000fc6000affe4ff */
[----:B------:R0:W-:Y:S04]  /*280c0*/  STL [R1+0x11ac], R2 ;  /* 0x0011ac0201007387 */ /* 0x0001e80000100800 */
[----:B------:R-:W-:Y:S04]  /*280d0*/  STL [R1+0x11b4], R23 ;  /* 0x0011b41701007387 */ /* 0x000fe80000100800 */
[----:B0-----:R-:W2:Y:S01]  /*280e0*/  LDL.LU R2, [R1+0x1194] ;  /* 0x0011940001027983 */ /* 0x001ea20000300800 */
[----:B---3--:R-:W-:-:S03]  /*280f0*/  IADD3 R28, P5, R28, UR10, RZ ;  /* 0x0000000a1c1c7c10 */ /* 0x008fc6000ffbe0ff */
[----:B------:R-:W-:Y:S04]  /*28100*/  STL [R1+0x11d8], R16 ;  /* 0x0011d81001007387 */ /* 0x000fe80000100800 */
[----:B------:R0:W-:Y:S04]  /*28110*/  STL [R1+0x11a4], R28 ;  /* 0x0011a41c01007387 */ /* 0x0001e80000100800 */
[----:B0-----:R-:W3:Y:S01]  /*28120*/  LDL.LU R28, [R1+0x11b8] ;  /* 0x0011b800011c7983 */ /* 0x001ee20000300800 */
[----:B------:R-:W-:-:S03]  /*28130*/  IADD3.X R18, R18, UR7, RZ, P2, !PT ;  /* 0x0000000712127c10 */ /* 0x000fc600097fe4ff */
[----:B------:R-:W-:Y:S01]  /*28140*/  STL [R1+0x11d0], R17 ;  /* 0x0011d01101007387 */ /* 0x000fe20000100800 */
[----:B----4-:R-:W-:-:S03]  /*28150*/  IADD3 R19, P2, R19, UR10, RZ ;  /* 0x0000000a13137c10 */ /* 0x010fc6000ff5e0ff */
        /* <DEDUP_REMOVED lines=21> */
[----:B------:R-:W-:-:S05]  /*282b0*/  IADD3.X R29, R29, UR7, RZ, P1, !PT ;  /* 0x000000071d1d7c10 */ /* 0x000fca0008ffe4ff */
[----:B------:R0:W-:Y:S04]  /*282c0*/  STL [R1+0x11c0], R29 ;  /* 0x0011c01d01007387 */ /* 0x0001e80000100800 */
[----:B------:R-:W4:Y:S04]  /*282d0*/  LDL.LU R21, [R1+0x1168] ;  /* 0x0011680001157983 */ /* 0x000f280000300800 */
[----:B------:R-:W4:Y:S04]  /*282e0*/  LDL.LU R22, [R1+0x113c] ;  /* 0x00113c0001167983 */ /* 0x000f280000300800 */
[----:B------:R-:W4:Y:S04]  /*282f0*/  LDL.LU R23, [R1+0x1160] ;  /* 0x0011600001177983 */ /* 0x000f280000300800 */
[----:B------:R-:W4:Y:S04]  /*28300*/  LDL.LU R16, [R1+0x1134] ;  /* 0x0011340001107983 */ /* 0x000f280000300800 */
[----:B0-----:R-:W4:Y:S04]  /*28310*/  LDL.LU R29, [R1+0x1158] ;  /* 0x00115800011d7983 */ /* 0x001f280000300800 */
[----:B------:R-:W4:Y:S01]  /*28320*/  LDL.LU R17, [R1+0x112c] ;  /* 0x00112c0001117983 */ /* 0x000f220000300800 */
[----:B--2---:R-:W-:-:S05]  /*28330*/  IADD3 R2, P1, R2, UR10, RZ ;  /* 0x0000000a02027c10 */ /* 0x004fca000ff3e0ff */
[----:B------:R0:W-:Y:S04]  /*28340*/  STL [R1+0x1194], R2 ;  /* 0x0011940201007387 */ /* 0x0001e80000100800 */
[----:B0-----:R-:W2:Y:S04]  /*28350*/  LDL.LU R2, [R1+0x1150] ;  /* 0x0011500001027983 */ /* 0x001ea80000300800 */
[----:B------:R-:W2:Y:S01]  /*28360*/  LDL.LU R18, [R1+0x1124] ;  /* 0x0011240001127983 */ /* 0x000ea20000300800 */
[----:B---3--:R-:W-:-:S05]  /*28370*/  IADD3.X R28, R28, UR7, RZ, P4, !PT ;  /* 0x000000071c1c7c10 */ /* 0x008fca000a7fe4ff */
[----:B------:R0:W-:Y:S04]  /*28380*/  STL [R1+0x11b8], R28 ;  /* 0x0011b81c01007387 */ /* 0x0001e80000100800 */
[----:B0-----:R-:W3:Y:S01]  /*28390*/  LDL.LU R28, [R1+0x1148] ;  /* 0x00114800011c7983 */ /* 0x001ee20000300800 */
[----:B----4-:R-:W-:Y:S02]  /*283a0*/  IADD3 R12, P4, R12, UR10, RZ ;  /* 0x0000000a0c0c7c10 */ /* 0x010fe4000ff9e0ff */
[----:B------:R-:W-:Y:S02]  /*283b0*/  IADD3.X R13, R13, UR7, RZ, P3, !PT ;  /* 0x000000070d0d7c10 */ /* 0x000fe40009ffe4ff */
[----:B------:R-:W-:Y:S02]  /*283c0*/  IADD3 R14, P3, R14, UR10, RZ ;  /* 0x0000000a0e0e7c10 */ /* 0x000fe4000ff7e0ff */
[----:B------:R-:W-:-:S02]  /*283d0*/  IADD3.X R15, R15, UR7, RZ, P6, !PT ;  /* 0x000000070f0f7c10 */ /* 0x000fc4000b7fe4ff */
[----:B------:R-:W-:Y:S01]  /*283e0*/  IADD3 R24, P6, R24, UR10, RZ ;  /* 0x0000000a18187c10 */ /* 0x000fe2000ffde0ff */
        /* <DEDUP_REMOVED lines=19> */
[----:B------:R-:W-:-:S03]  /*28520*/  IADD3.X R11, R11, UR7, RZ, P3, !PT ;  /* 0x000000070b0b7c10 */ /* 0x000fc60009ffe4ff */
[----:B------:R-:W-:Y:S01]  /*28530*/  STL [R1+0x1164], R5 ;  /* 0x0011640501007387 */ /* 0x000fe20000100800 */
[----:B------:R-:W-:-:S03]  /*28540*/  IADD3 R10, P3, R10, UR10, RZ ;  /* 0x0000000a0a0a7c10 */ /* 0x000fc6000ff7e0ff */
[----:B------:R-:W-:Y:S04]  /*28550*/  STL [R1+0x1188], R6 ;  /* 0x0011880601007387 */ /* 0x000fe80000100800 */
[----:B------:R-:W-:Y:S01]  /*28560*/  STL [R1+0x115c], R7 ;  /* 0x00115c0701007387 */ /* 0x000fe20000100800 */
[----:B------:R-:W-:-:S03]  /*28570*/  IADD3 R8, P6, R8, UR10, RZ ;  /* 0x0000000a08087c10 */ /* 0x000fc6000ffde0ff */
[----:B------:R0:W-:Y:S01]  /*28580*/  STL [R1+0x1178], R19 ;  /* 0x0011781301007387 */ /* 0x0001e20000100800 */
[----:B------:R-:W-:-:S03]  /*28590*/  IADD3.X R9, R9, UR7, RZ, P5, !PT ;  /* 0x0000000709097c10 */ /* 0x000fc6000affe4ff */
[----:B------:R-:W-:Y:S01]  /*285a0*/  STL [R1+0x1180], R11 ;  /* 0x0011800b01007387 */ /* 0x000fe20000100800 */
[----:B------:R-:W-:Y:S02]  /*285b0*/  IADD3 R20, P5, R20, UR10, RZ ;  /* 0x0000000a14147c10 */ /* 0x000fe4000ffbe0ff */
[----:B------:R-:W-:Y:S02]  /*285c0*/  IADD3.X R21, R21, UR7, RZ, P2, !PT ;  /* 0x0000000715157c10 */ /* 0x000fe400097fe4ff */
[----:B------:R-:W-:Y:S02]  /*285d0*/  IADD3 R22, P2, R22, UR10, RZ ;  /* 0x0000000a16167c10 */ /* 0x000fe4000ff5e0ff */
[----:B------:R-:W-:Y:S02]  /*285e0*/  IADD3.X R29, R29, UR7, RZ, P4, !PT ;  /* 0x000000071d1d7c10 */ /* 0x000fe4000a7fe4ff */
[----:B------:R-:W-:Y:S01]  /*285f0*/  IADD3.X R23, R23, UR7, RZ, P1, !PT ;  /* 0x0000000717177c10 */ /* 0x000fe20008ffe4ff */
[----:B0-----:R-:W4:Y:S04]  /*28600*/  LDL.LU R19, [R1+0x111c] ;  /* 0x00111c0001137983 */ /* 0x001f280000300800 */
[----:B------:R-:W-:Y:S04]  /*28610*/  STL [R1+0x1154], R10 ;  /* 0x0011540a01007387 */ /* 0x000fe80000100800 */
[----:B------:R-:W-:Y:S04]  /*28620*/  STL [R1+0x114c], R8 ;  /* 0x00114c0801007387 */ /* 0x000fe80000100800 */
[----:B------:R-:W-:Y:S04]  /*28630*/  STL [R1+0x1170], R9 ;  /* 0x0011700901007387 */ /* 0x000fe80000100800 */
[----:B------:R-:W-:Y:S04]  /*28640*/  STL [R1+0x1144], R20 ;  /* 0x0011441401007387 */ /* 0x000fe80000100800 */
[----:B------:R-:W-:Y:S01]  /*28650*/  STL [R1+0x1168], R21 ;  /* 0x0011681501007387 */ /* 0x000fe20000100800 */
[----:B------:R-:W-:-:S03]  /*28660*/  IADD3 R16, P1, R16, UR10, RZ ;  /* 0x0000000a10107c10 */ /* 0x000fc6000ff3e0ff */
[----:B------:R-:W-:Y:S04]  /*28670*/  STL [R1+0x113c], R22 ;  /* 0x00113c1601007387 */ /* 0x000fe80000100800 */
[----:B------:R0:W-:Y:S04]  /*28680*/  STL [R1+0x1158], R29 ;  /* 0x0011581d01007387 */ /* 0x0001e80000100800 */
[----:B------:R-:W-:Y:S01]  /*28690*/  STL [R1+0x1160], R23 ;  /* 0x0011601701007387 */ /* 0x000fe20000100800 */
[----:B------:R-:W-:-:S03]  /*286a0*/  IADD3 R17, P4, R17, UR10, RZ ;  /* 0x0000000a11117c10 */ /* 0x000fc6000ff9e0ff */
[----:B0-----:R-:W4:Y:S04]  /*286b0*/  LDL.LU R29, [R1+0x1140] ;  /* 0x00114000011d7983 */ /* 0x001f280000300800 */
[----:B------:R-:W-:Y:S01]  /*286c0*/  STL [R1+0x1134], R16 ;  /* 0x0011341001007387 */ /* 0x000fe20000100800 */
[----:B--2---:R-:W-:Y:S02]  /*286d0*/  IADD3.X R2, R2, UR7, RZ, P3, !PT ;  /* 0x0000000702027c10 */ /* 0x004fe40009ffe4ff */
[----:B------:R-:W-:-:S03]  /*286e0*/  IADD3 R18, P3, R18, UR10, RZ ;  /* 0x0000000a12127c10 */ /* 0x000fc6000ff7e0ff */
[----:B------:R0:W-:Y:S04]  /*286f0*/  STL [R1+0x1150], R2 ;  /* 0x0011500201007387 */ /* 0x0001e80000100800 */
[----:B0-----:R-:W2:Y:S04]  /*28700*/  LDL.LU R2, [R1+0x1114] ;  /* 0x0011140001027983 */ /* 0x001ea80000300800 */
[----:B------:R-:W-:Y:S01]  /*28710*/  STL [R1+0x112c], R17 ;  /* 0x00112c1101007387 */ /* 0x000fe20000100800 */
[----:B---3--:R-:W-:-:S03]  /*28720*/  IADD3.X R28, R28, UR7, RZ, P6, !PT ;  /* 0x000000071c1c7c10 */ /* 0x008fc6000b7fe4ff */
[----:B------:R-:W3:Y:S04]  /*28730*/  LDL.LU R12, [R1+0x1138] ;  /* 0x00113800010c7983 */ /* 0x000ee80000300800 */
[----:B------:R-:W3:Y:S04]  /*28740*/  LDL.LU R13, [R1+0x110c] ;  /* 0x00110c00010d7983 */ /* 0x000ee80000300800 */
[----:B------:R-:W-:Y:S04]  /*28750*/  STL [R1+0x1124], R18 ;  /* 0x0011241201007387 */ /* 0x000fe80000100800 */
[----:B------:R-:W3:Y:S04]  /*28760*/  LDL.LU R14, [R1+0x1130] ;  /* 0x00113000010e7983 */ /* 0x000ee80000300800 */
[----:B------:R0:W-:Y:S04]  /*28770*/  STL [R1+0x1148], R28 ;  /* 0x0011481c01007387 */ /* 0x0001e80000100800 */
        /* <DEDUP_REMOVED lines=12> */
[----:B0-----:R-:W3:Y:S04]  /*28840*/  LDL.LU R28, [R1+0x10d4] ;  /* 0x0010d400011c7983 */ /* 0x001ee80000300800 */
[----:B------:R-:W3:Y:S04]  /*28850*/  LDL.LU R8, [R1+0x10f8] ;  /* 0x0010f80001087983 */ /* 0x000ee80000300800 */
[----:B------:R-:W3:Y:S04]  /*28860*/  LDL.LU R9, [R1+0x10cc] ;  /* 0x0010cc0001097983 */ /* 0x000ee80000300800 */
[----:B------:R-:W3:Y:S01]  /*28870*/  LDL.LU R20, [R1+0x10f0] ;  /* 0x0010f00001147983 */ /* 0x000ee20000300800 */
[----:B----4-:R-:W-:-:S05]  /*28880*/  IADD3 R19, P6, R19, UR10, RZ ;  /* 0x0000000a13137c10 */ /* 0x010fca000ffde0ff */
[----:B------:R0:W-:Y:S04]  /*28890*/  STL [R1+0x111c], R19 ;  /* 0x00111c1301007387 */ /* 0x0001e80000100800 */
[----:B------:R-:W4:Y:S04]  /*288a0*/  LDL.LU R21, [R1+0x10c4] ;  /* 0x0010c40001157983 */ /* 0x000f280000300800 */
[----:B------:R-:W4:Y:S04]  /*288b0*/  LDL.LU R22, [R1+0x10e8] ;  /* 0x0010e80001167983 */ /* 0x000f280000300800 */
[----:B------:R-:W4:Y:S04]  /*288c0*/  LDL.LU R23, [R1+0x10bc] ;  /* 0x0010bc0001177983 */ /* 0x000f280000300800 */
[----:B------:R-:W4:Y:S04]  /*288d0*/  LDL.LU R16, [R1+0x10e0] ;  /* 0x0010e00001107983 */ /* 0x000f280000300800 */
[----:B0-----:R-:W4:Y:S04]  /*288e0*/  LDL.LU R19, [R1+0x10b4] ;  /* 0x0010b40001137983 */ /* 0x001f280000300800 */
[----:B------:R-:W4:Y:S01]  /*288f0*/  LDL.LU R17, [R1+0x10d8] ;  /* 0x0010d80001117983 */ /* 0x000f220000300800 */
[----:B------:R-:W-:-:S05]  /*28900*/  IADD3.X R29, R29, UR7, RZ, P5, !PT ;  /* 0x000000071d1d7c10 */ /* 0x000fca000affe4ff */
[----:B------:R0:W-:Y:S04]  /*28910*/  STL [R1+0x1140], R29 ;  /* 0x0011401d01007387 */ /* 0x0001e80000100800 */
[----:B0-----:R-:W4:Y:S04]  /*28920*/  LDL.LU R29, [R1+0x10ac] ;  /* 0x0010ac00011d7983 */ /* 0x001f280000300800 */
[----:B------:R-:W4:Y:S01]  /*28930*/  LDL.LU R18, [R1+0x10d0] ;  /* 0x0010d00001127983 */ /* 0x000f220000300800 */
[----:B--2---:R-:W-:Y:S02]  /*28940*/  IADD3 R2, P5, R2, UR10, RZ ;  /* 0x0000000a02027c10 */ /* 0x004fe4000ffbe0ff */
[----:B---3--:R-:W-:-:S02]  /*28950*/  IADD3.X R12, R12, UR7, RZ, P2, !PT ;  /* 0x000000070c0c7c10 */ /* 0x008fc400097fe4ff */
[----:B------:R-:W-:Y:S01]  /*28960*/  IADD3 R13, P2, R13, UR10, RZ ;  /* 0x0000000a0d0d7c10 */ /* 0x000fe2000ff5e0ff */
[----:B------:R0:W-:Y:S01]  /*28970*/  STL [R1+0x1114], R2 ;  /* 0x0011140201007387 */ /* 0x0001e20000100800 */
[----:B------:R-:W-:Y:S02]  /*28980*/  IADD3.X R14, R14, UR7, RZ, P1, !PT ;  /* 0x000000070e0e7c10 */ /* 0x000fe40008ffe4ff */
[----:B------:R-:W-:Y:S02]  /*28990*/  IADD3 R15, P1, R15, UR10, RZ ;  /* 0x0000000a0f0f7c10 */ /* 0x000fe4000ff3e0ff */
[----:B------:R-:W-:Y:S02]  /*289a0*/  IADD3.X R24, R24, UR7, RZ, P4, !PT ;  /* 0x0000000718187c10 */ /* 0x000fe4000a7fe4ff */
[----:B------:R-:W-:Y:S02]  /*289b0*/  IADD3 R25, P4, R25, UR10, RZ ;  /* 0x0000000a19197c10 */ /* 0x000fe4000ff9e0ff */
[----:B------:R-:W-:Y:S01]  /*289c0*/  IADD3.X R26, R26, UR7, RZ, P3, !PT ;  /* 0x000000071a1a7c10 */ /* 0x000fe20009ffe4ff */
[----:B0-----:R-:W2:Y:S04]  /*289d0*/  LDL.LU R2, [R1+0x10a4] ;  /* 0x0010a40001027983 */ /* 0x001ea80000300800 */
[----:B------:R-:W-:Y:S04]  /*289e0*/  STL [R1+0x1138], R12 ;  /* 0x0011380c01007387 */ /* 0x000fe80000100800 */
[----:B------:R-:W-:Y:S04]  /*289f0*/  STL [R1+0x110c], R13 ;  /* 0x00110c0d01007387 */ /* 0x000fe80000100800 */
        /* <DEDUP_REMOVED lines=19> */
[----:B------:R-:W-:Y:S04]  /*28b30*/  STL [R1+0x1108], R7 ;  /* 0x0011080701007387 */ /* 0x000fe80000100800 */
[----:B------:R0:W-:Y:S04]  /*28b40*/  STL [R1+0x10d4], R28 ;  /* 0x0010d41c01007387 */ /* 0x0001e80000100800 */
[----:B------:R-:W-:Y:S04]  /*28b50*/  STL [R1+0x10dc], R11 ;  /* 0x0010dc0b01007387 */ /* 0x000fe80000100800 */
[----:B0-----:R-:W3:Y:S01]  /*28b60*/  LDL.LU R28, [R1+0x10c8] ;  /* 0x0010c800011c7983 */ /* 0x001ee20000300800 */
[----:B------:R-:W-:-:S02]  /*28b70*/  IADD3.X R8, R8, UR7, RZ, P4, !PT ;  /* 0x0000000708087c10 */ /* 0x000fc4000a7fe4ff */
[----:B------:R-:W-:Y:S02]  /*28b80*/  IADD3 R9, P4, R9, UR10, RZ ;  /* 0x0000000a09097c10 */ /* 0x000fe4000ff9e0ff */
[----:B------:R-:W-:Y:S02]  /*28b90*/  IADD3.X R20, R20, UR7, RZ, P3, !PT ;  /* 0x0000000714147c10 */ /* 0x000fe40009ffe4ff */
[----:B----4-:R-:W-:Y:S01]  /*28ba0*/  IADD3 R21, P3, R21, UR10, RZ ;  /* 0x0000000a15157c10 */ /* 0x010fe2000ff7e0ff */
[----:B------:R-:W-:Y:S01]  /*28bb0*/  STL [R1+0x1100], R10 ;  /* 0x0011000a01007387 */ /* 0x000fe20000100800 */
[----:B------:R-:W-:Y:S02]  /*28bc0*/  IADD3.X R22, R22, UR7, RZ, P6, !PT ;  /* 0x0000000716167c10 */ /* 0x000fe4000b7fe4ff */
[----:B------:R-:W-:Y:S01]  /*28bd0*/  IADD3.X R16, R16, UR7, RZ, P5, !PT ;  /* 0x0000000710107c10 */ /* 0x000fe2000affe4ff */
[----:B------:R-:W-:Y:S04]  /*28be0*/  STL [R1+0x10f8], R8 ;  /* 0x0010f80801007387 */ /* 0x000fe80000100800 */
[----:B------:R-:W-:Y:S01]  /*28bf0*/  STL [R1+0x10cc], R9 ;  /* 0x0010cc0901007387 */ /* 0x000fe20000100800 */
[----:B------:R-:W-:-:S02]  /*28c00*/  IADD3 R19, P5, R19, UR10, RZ ;  /* 0x0000000a13137c10 */ /* 0x000fc4000ffbe0ff */
[----:B------:R-:W-:Y:S01]  /*28c10*/  IADD3 R23, P6, R23, UR10, RZ ;  /* 0x0000000a17177c10 */ /* 0x000fe2000ffde0ff */
[----:B------:R-:W-:Y:S04]  /*28c20*/  STL [R1+0x10f0], R20 ;  /* 0x0010f01401007387 */ /* 0x000fe80000100800 */
[----:B------:R-:W-:Y:S01]  /*28c30*/  STL [R1+0x10c4], R21 ;  /* 0x0010c41501007387 */ /* 0x000fe20000100800 */
[----:B------:R-:W-:-:S03]  /*28c40*/  IADD3.X R17, R17, UR7, RZ, P2, !PT ;  /* 0x0000000711117c10 */ /* 0x000fc600097fe4ff */
[----:B------:R-:W-:Y:S04]  /*28c50*/  STL [R1+0x10e8], R22 ;  /* 0x0010e81601007387 */ /* 0x000fe80000100800 */
[----:B------:R0:W-:Y:S04]  /*28c60*/  STL [R1+0x10b4], R19 ;  /* 0x0010b41301007387 */ /* 0x0001e80000100800 */
[----:B------:R-:W-:Y:S04]  /*28c70*/  STL [R1+0x10bc], R23 ;  /* 0x0010bc1701007387 */ /* 0x000fe80000100800 */
[----:B0-----:R-:W4:Y:S01]  /*28c80*/  LDL.LU R19, [R1+0x109c] ;  /* 0x00109c0001137983 */ /* 0x001f220000300800 */
[----:B------:R-:W-:-:S03]  /*28c90*/  IADD3 R29, P2, R29, UR10, RZ ;  /* 0x0000000a1d1d7c10 */ /* 0x000fc6000ff5e0ff */
[----:B------:R-:W-:Y:S01]  /*28ca0*/  STL [R1+0x10e0], R16 ;  /* 0x0010e01001007387 */ /* 0x000fe20000100800 */
[----:B------:R-:W-:-:S03]  /*28cb0*/  IADD3.X R18, R18, UR7, RZ, P1, !PT ;  /* 0x0000000712127c10 */ /* 0x000fc60008ffe4ff */
[----:B------:R0:W-:Y:S04]  /*28cc0*/  STL [R1+0x10ac], R29 ;  /* 0x0010ac1d01007387 */ /* 0x0001e80000100800 */
[----:B0-----:R-:W4:Y:S04]  /*28cd0*/  LDL.LU R29, [R1+0x10c0] ;  /* 0x0010c000011d7983 */ /* 0x001f280000300800 */
[----:B------:R-:W-:Y:S04]  /*28ce0*/  STL [R1+0x10d8], R17 ;  /* 0x0010d81101007387 */ /* 0x000fe80000100800 */
[----:B------:R-:W4:Y:S04]  /*28cf0*/  LDL.LU R12, [R1+0x1094] ;  /* 0x00109400010c7983 */ /* 0x000f280000300800 */
[----:B------:R-:W4:Y:S04]  /*28d00*/  LDL.LU R13, [R1+0x10b8] ;  /* 0x0010b800010d7983 */ /* 0x000f280000300800 */
[----:B------:R-:W-:Y:S04]  /*28d10*/  STL [R1+0x10d0], R18 ;  /* 0x0010d01201007387 */ /* 0x000fe80000100800 */
[----:B------:R-:W4:Y:S01]  /*28d20*/  LDL.LU R14, [R1+0x108c] ;  /* 0x00108c00010e7983 */ /* 0x000f220000300800 */
[----:B--2---:R-:W-:-:S05]  /*28d30*/  IADD3 R2, P1, R2, UR10, RZ ;  /* 0x0000000a02027c10 */ /* 0x004fca000ff3e0ff */
        /* <DEDUP_REMOVED lines=13> */
[----:B0-----:R-:W2:Y:S04]  /*28e10*/  LDL.LU R2, [R1+0x1080] ;  /* 0x0010800001027983 */ /* 0x001ea80000300800 */
[----:B------:R-:W2:Y:S04]  /*28e20*/  LDL.LU R8, [R1+0x1054] ;  /* 0x0010540001087983 */ /* 0x000ea80000300800 */
[----:B------:R-:W2:Y:S04]  /*28e30*/  LDL.LU R9, [R1+0x1078] ;  /* 0x0010780001097983 */ /* 0x000ea80000300800 */
[----:B------:R-:W2:Y:S01]  /*28e40*/  LDL.LU R20, [R1+0x104c] ;  /* 0x00104c0001147983 */ /* 0x000ea20000300800 */
[----:B---3--:R-:W-:-:S05]  /*28e50*/  IADD3.X R28, R28, UR7, RZ, P4, !PT ;  /* 0x000000071c1c7c10 */ /* 0x008fca000a7fe4ff */
[----:B------:R0:W-:Y:S04]  /*28e60*/  STL [R1+0x10c8], R28 ;  /* 0x0010c81c01007387 */ /* 0x0001e80000100800 */
[----:B------:R-:W3:Y:S04]  /*28e70*/  LDL.LU R21, [R1+0x1070] ;  /* 0x0010700001157983 */ /* 0x000ee80000300800 */
[----:B------:R-:W3:Y:S04]  /*28e80*/  LDL.LU R22, [R1+0x1044] ;  /* 0x0010440001167983 */ /* 0x000ee80000300800 */
[----:B------:R-:W3:Y:S04]  /*28e90*/  LDL.LU R23, [R1+0x1068] ;  /* 0x0010680001177983 */ /* 0x000ee80000300800 */
[----:B------:R-:W3:Y:S04]  /*28ea0*/  LDL.LU R16, [R1+0x103c] ;  /* 0x00103c0001107983 */ /* 0x000ee80000300800 */
[----:B0-----:R-:W3:Y:S04]  /*28eb0*/  LDL.LU R28, [R1+0x1060] ;  /* 0x00106000011c7983 */ /* 0x001ee80000300800 */
[----:B------:R-:W3:Y:S01]  /*28ec0*/  LDL.LU R17, [R1+0x1034] ;  /* 0x0010340001117983 */ /* 0x000ee20000300800 */
[----:B----4-:R-:W-:-:S05]  /*28ed0*/  IADD3 R19, P4, R19, UR10, RZ ;  /* 0x0000000a13137c10 */ /* 0x010fca000ff9e0ff */
[----:B------:R0:W-:Y:S04]  /*28ee0*/  STL [R1+0x109c], R19 ;  /* 0x00109c1301007387 */ /* 0x0001e80000100800 */
[----:B0-----:R-:W4:Y:S04]  /*28ef0*/  LDL.LU R19, [R1+0x1058] ;  /* 0x0010580001137983 */ /* 0x001f280000300800 */
[----:B------:R-:W4:Y:S01]  /*28f00*/  LDL.LU R18, [R1+0x102c] ;  /* 0x00102c0001127983 */ /* 0x000f220000300800 */
[----:B------:R-:W-:Y:S02]  /*28f10*/  IADD3.X R29, R29, UR7, RZ, P3, !PT ;  /* 0x000000071d1d7c10 */ /* 0x000fe40009ffe4ff */
[----:B------:R-:W-:-:S02]  /*28f20*/  IADD3 R12, P3, R12, UR10, RZ ;  /* 0x0000000a0c0c7c10 */ /* 0x000fc4000ff7e0ff */
[----:B------:R-:W-:Y:S02]  /*28f30*/  IADD3.X R13, R13, UR7, RZ, P6, !PT ;  /* 0x000000070d0d7c10 */ /* 0x000fe4000b7fe4ff */
[----:B------:R-:W-:Y:S01]  /*28f40*/  IADD3 R14, P6, R14, UR10, RZ ;  /* 0x0000000a0e0e7c10 */ /* 0x000fe2000ffde0ff */
[----:B------:R0:W-:Y:S04]  /*28f50*/  STL [R1+0x10c0], R29 ;  /* 0x0010c01d01007387 */ /* 0x0001e80000100800 */
[----:B0-----:R-:W4:Y:S04]  /*28f60*/  LDL.LU R29, [R1+0x1050] ;  /* 0x00105000011d7983 */ /* 0x001f280000300800 */
[----:B------:R-:W-:Y:S04]  /*28f70*/  STL [R1+0x1094], R12 ;  /* 0x0010940c01007387 */ /* 0x000fe80000100800 */
[----:B------:R-:W-:Y:S04]  /*28f80*/  STL [R1+0x10b8], R13 ;  /* 0x0010b80d01007387 */ /* 0x000fe80000100800 */
[----:B------:R-:W-:Y:S01]  /*28f90*/  STL [R1+0x108c], R14 ;  /* 0x00108c0e01007387 */ /* 0x000fe20000100800 */
[----:B--2---:R-:W-:-:S02]  /*28fa0*/  IADD3.X R15, R15, UR7, RZ, P5, !PT ;  /* 0x000000070f0f7c10 */ /* 0x004fc4000affe4ff */
[----:B------:R-:W-:Y:S02]  /*28fb0*/  IADD3 R24, P5, R24, UR10, RZ ;  /* 0x0000000a18187c10 */ /* 0x000fe4000ffbe0ff */
[----:B------:R-:W-:Y:S02]  /*28fc0*/  IADD3.X R25, R25, UR7, RZ, P2, !PT ;  /* 0x0000000719197c10 */ /* 0x000fe400097fe4ff */
[----:B------:R-:W-:Y:S02]  /*28fd0*/  IADD3 R26, P2, R26, UR10, RZ ;  /* 0x0000000a1a1a7c10 */ /* 0x000fe4000ff5e0ff */
[----:B------:R-:W-:Y:S01]  /*28fe0*/  IADD3.X R27, R27, UR7, RZ, P1, !PT ;  /* 0x000000071b1b7c10 */ /* 0x000fe20008ffe4ff */
        /* <DEDUP_REMOVED lines=23> */
[----:B---3--:R-:W-:Y:S01]  /*29160*/  IADD3.X R21, R21, UR7, RZ, P1, !PT ;  /* 0x0000000715157c10 */ /* 0x008fe20008ffe4ff */
[----:B0-----:R-:W2:Y:S04]  /*29170*/  LDL.LU R2, [R1+0x1024] ;  /* 0x0010240001027983 */ /* 0x001ea80000300800 */
[----:B------:R-:W-:Y:S01]  /*29180*/  STL [R1+0x105c], R10 ;  /* 0x00105c0a01007387 */ /* 0x000fe20000100800 */
[----:B------:R-:W-:-:S03]  /*29190*/  IADD3 R22, P1, R22, UR10, RZ ;  /* 0x0000000a16167c10 */ /* 0x000fc6000ff3e0ff */
[----:B------:R-:W-:Y:S04]  /*291a0*/  STL [R1+0x1054], R8 ;  /* 0x0010540801007387 */ /* 0x000fe80000100800 */
[----:B------:R-:W-:Y:S01]  /*291b0*/  STL [R1+0x1078], R9 ;  /* 0x0010780901007387 */ /* 0x000fe20000100800 */
[----:B------:R-:W-:-:S03]  /*291c0*/  IADD3.X R23, R23, UR7, RZ, P4, !PT ;  /* 0x0000000717177c10 */ /* 0x000fc6000a7fe4ff */
[----:B------:R-:W-:Y:S01]  /*291d0*/  STL [R1+0x104c], R20 ;  /* 0x00104c1401007387 */ /* 0x000fe20000100800 */
[----:B------:R-:W-:-:S03]  /*291e0*/  IADD3.X R28, R28, UR7, RZ, P3, !PT ;  /* 0x000000071c1c7c10 */ /* 0x000fc60009ffe4ff */
[----:B------:R-:W-:Y:S04]  /*291f0*/  STL [R1+0x1070], R21 ;  /* 0x0010701501007387 */ /* 0x000fe80000100800 */
[----:B------:R-:W-:Y:S04]  /*29200*/  STL [R1+0x1044], R22 ;  /* 0x0010441601007387 */ /* 0x000fe80000100800 */
[----:B------:R0:W-:Y:S04]  /*29210*/  STL [R1+0x1060], R28 ;  /* 0x0010601c01007387 */ /* 0x0001e80000100800 */
[----:B------:R-:W-:Y:S04]  /*29220*/  STL [R1+0x1068], R23 ;  /* 0x0010681701007387 */ /* 0x000fe80000100800 */
[----:B0-----:R-:W3:Y:S01]  /*29230*/  LDL.LU R28, [R1+0x1048] ;  /* 0x00104800011c7983 */ /* 0x001ee20000300800 */
[----:B------:R-:W-:-:S02]  /*29240*/  IADD3 R16, P4, R16, UR10, RZ ;  /* 0x0000000a10107c10 */ /* 0x000fc4000ff9e0ff */
[----:B------:R-:W-:-:S03]  /*29250*/  IADD3 R17, P3, R17, UR10, RZ ;  /* 0x0000000a11117c10 */ /* 0x000fc6000ff7e0ff */
[----:B------:R-:W-:Y:S01]  /*29260*/  STL [R1+0x103c], R16 ;  /* 0x00103c1001007387 */ /* 0x000fe20000100800 */
[----:B----4-:R-:W-:Y:S02]  /*29270*/  IADD3.X R19, R19, UR7, RZ, P6, !PT ;  /* 0x0000000713137c10 */ /* 0x010fe4000b7fe4ff */
[----:B------:R-:W-:-:S03]  /*29280*/  IADD3 R18, P6, R18, UR10, RZ ;  /* 0x0000000a12127c10 */ /* 0x000fc6000ffde0ff */
[----:B------:R0:W-:Y:S04]  /*29290*/  STL [R1+0x1058], R19 ;  /* 0x0010581301007387 */ /* 0x0001e80000100800 */
[----:B0-----:R-:W4:Y:S04]  /*292a0*/  LDL.LU R19, [R1+0x101c] ;  /* 0x00101c0001137983 */ /* 0x001f280000300800 */
[----:B------:R-:W-:Y:S04]  /*292b0*/  STL [R1+0x1034], R17 ;  /* 0x0010341101007387 */ /* 0x000fe80000100800 */
[----:B------:R-:W4:Y:S01]  /*292c0*/  LDL.LU R12, [R1+0x1040] ;  /* 0x00104000010c7983 */ /* 0x000f220000300800 */
[----:B------:R-:W-:-:S03]  /*292d0*/  IADD3.X R29, R29, UR7, RZ, P5, !PT ;  /* 0x000000071d1d7c10 */ /* 0x000fc6000affe4ff */
        /* <DEDUP_REMOVED lines=28> */
[----:B---3--:R-:W-:-:S05]  /*294a0*/  IADD3.X R28, R28, UR7, RZ, P2, !PT ;  /* 0x000000071c1c7c10 */ /* 0x008fca00097fe4ff */
        /* <DEDUP_REMOVED lines=11> */
[----:B------:R-:W-:Y:S01]  /*29560*/  IADD3.X R26, R26, UR7, RZ, P6, !PT ;  /* 0x000000071a1a7c10 */ /* 0x000fe2000b7fe4ff */
[----:B0-----:R-:W4:Y:S04]  /*29570*/  LDL.LU R19, [R1+0xfac] ;  /* 0x000fac0001137983 */ /* 0x001f280000300800 */
        /* <DEDUP_REMOVED lines=37> */
[----:B------:R-:W-:Y:S02]  /*297d0*/  IADD3 R2, P2, R2, UR10, RZ ;  /* 0x0000000a02027c10 */ /* 0x000fe4000ff5e0ff */
[----:B------:R-:W-:Y:S01]  /*297e0*/  IADD3.X R17, R17, UR7, RZ, P1, !PT ;  /* 0x0000000711117c10 */ /* 0x000fe20008ffe4ff */
[----:B------:R-:W-:Y:S04]  /*297f0*/  STL [R1+0xff0], R22 ;  /* 0x000ff01601007387 */ /* 0x000fe80000100800 */
[----:B------:R0:W-:Y:S04]  /*29800*/  STL [R1+0xfbc], R2 ;  /* 0x000fbc0201007387 */ /* 0x0001e80000100800 */
[----:B------:R-:W-:Y:S04]  /*29810*/  STL [R1+0xfc4], R23 ;  /* 0x000fc41701007387 */ /* 0x000fe80000100800 */
[----:B0-----:R-:W2:Y:S04]  /*29820*/  LDL.LU R2, [R1+0xfa4] ;  /* 0x000fa40001027983 */ /* 0x001ea80000300800 */
[----:B------:R-:W-:Y:S01]  /*29830*/  STL [R1+0xfe8], R16 ;  /* 0x000fe81001007387 */ /* 0x000fe20000100800 */
[----:B---3--:R-:W-:-:S05]  /*29840*/  IADD3 R28, P1, R28, UR10, RZ ;  /* 0x0000000a1c1c7c10 */ /* 0x008fca000ff3e0ff */
[----:B------:R0:W-:Y:S04]  /*29850*/  STL [R1+0xfb4], R28 ;  /* 0x000fb41c01007387 */ /* 0x0001e80000100800 */
[----:B0-----:R-:W3:Y:S01]  /*29860*/  LDL.LU R28, [R1+0xfc8] ;  /* 0x000fc800011c7983 */ /* 0x001ee20000300800 */
[----:B------:R-:W-:-:S03]  /*29870*/  IADD3.X R18, R18, UR7, RZ, P4, !PT ;  /* 0x0000000712127c10 */ /* 0x000fc6000a7fe4ff */
[----:B------:R-:W-:Y:S04]  /*29880*/  STL [R1+0xfe0], R17 ;  /* 0x000fe01101007387 */ /* 0x000fe80000100800 */
[----:B------:R-:W3:Y:S04]  /*29890*/  LDL.LU R12, [R1+0xf9c] ;  /* 0x000f9c00010c7983 */ /* 0x000ee80000300800 */
[----:B------:R-:W3:Y:S04]  /*298a0*/  LDL.LU R13, [R1+0xfc0] ;  /* 0x000fc000010d7983 */ /* 0x000ee80000300800 */
[----:B------:R-:W-:Y:S04]  /*298b0*/  STL [R1+0xfd8], R18 ;  /* 0x000fd81201007387 */ /* 0x000fe80000100800 */
[----:B------:R-:W3:Y:S01]  /*298c0*/  LDL.LU R14, [R1+0xf94] ;  /* 0x000f9400010e7983 */ /* 0x000ee20000300800 */
[----:B----4-:R-:W-:-:S05]  /*298d0*/  IADD3 R19, P4, R19, UR10, RZ ;  /* 0x0000000a13137c10 */ /* 0x010fca000ff9e0ff */
        /* <DEDUP_REMOVED lines=32> */
[----:B------:R-:W-:Y:S02]  /*29ae0*/  IADD3 R12, P6, R12, UR10, RZ ;  /* 0x0000000a0c0c7c10 */ /* 0x000fe4000ffde0ff */
[----:B------:R-:W-:Y:S02]  /*29af0*/  IADD3.X R13, R13, UR7, RZ, P5, !PT ;  /* 0x000000070d0d7c10 */ /* 0x000fe4000affe4ff */
[----:B------:R-:W-:Y:S02]  /*29b00*/  IADD3 R14, P5, R14, UR10, RZ ;  /* 0x0000000a0e0e7c10 */ /* 0x000fe4000ffbe0ff */
[----:B----4-:R-:W-:-:S02]  /*29b10*/  IADD3.X R15, R15, UR7, RZ, P2, !PT ;  /* 0x000000070f0f7c10 */ /* 0x010fc400097fe4ff */
        /* <DEDUP_REMOVED lines=21> */
[----:B------:R-:W-:Y:S04]  /*29c70*/  STL [R1+0xf74], R5 ;  /* 0x000f740501007387 */ /* 0x000fe80000100800 */
[----:B------:R-:W-:Y:S01]  /*29c80*/  STL [R1+0xf98], R6 ;  /* 0x000f980601007387 */ /* 0x000fe20000100800 */
[----:B------:R-:W-:-:S03]  /*29c90*/  IADD3 R10, P5, R10, UR10, RZ ;  /* 0x0000000a0a0a7c10 */ /* 0x000fc6000ffbe0ff */
[----:B------:R-:W-:Y:S04]  /*29ca0*/  STL [R1+0xf6c], R7 ;  /* 0x000f6c0701007387 */ /* 0x000fe80000100800 */
[----:B------:R0:W-:Y:S01]  /*29cb0*/  STL [R1+0xf88], R19 ;  /* 0x000f881301007387 */ /* 0x0001e20000100800 */
[----:B------:R-:W-:-:S03]  /*29cc0*/  IADD3 R8, P2, R8, UR10, RZ ;  /* 0x0000000a08087c10 */ /* 0x000fc6000ff5e0ff */
[----:B------:R-:W-:Y:S01]  /*29cd0*/  STL [R1+0xf90], R11 ;  /* 0x000f900b01007387 */ /* 0x000fe20000100800 */
[----:B------:R-:W-:Y:S02]  /*29ce0*/  IADD3.X R9, R9, UR7, RZ, P1, !PT ;  /* 0x0000000709097c10 */ /* 0x000fe40008ffe4ff */
[----:B------:R-:W-:Y:S02]  /*29cf0*/  IADD3 R20, P1, R20, UR10, RZ ;  /* 0x0000000a14147c10 */ /* 0x000fe4000ff3e0ff */
[----:B------:R-:W-:Y:S02]  /*29d00*/  IADD3.X R21, R21, UR7, RZ, P4, !PT ;  /* 0x0000000715157c10 */ /* 0x000fe4000a7fe4ff */
[----:B------:R-:W-:Y:S01]  /*29d10*/  IADD3 R22, P4, R22, UR10, RZ ;  /* 0x0000000a16167c10 */ /* 0x000fe2000ff9e0ff */
[----:B0-----:R-:W4:Y:S04]  /*29d20*/  LDL.LU R19, [R1+0xf2c] ;  /* 0x000f2c0001137983 */ /* 0x001f280000300800 */
[----:B------:R-:W-:Y:S04]  /*29d30*/  STL [R1+0xf64], R10 ;  /* 0x000f640a01007387 */ /* 0x000fe80000100800 */
[----:B------:R-:W-:Y:S04]  /*29d40*/  STL [R1+0xf5c], R8 ;  /* 0x000f5c0801007387 */ /* 0x000fe80000100800 */
[----:B------:R-:W-:Y:S01]  /*29d50*/  STL [R1+0xf80], R9 ;  /* 0x000f800901007387 */ /* 0x000fe20000100800 */
[----:B------:R-:W-:-:S02]  /*29d60*/  IADD3.X R23, R23, UR7, RZ, P3, !PT ;  /* 0x0000000717177c10 */ /* 0x000fc40009ffe4ff */
[----:B------:R-:W-:Y:S01]  /*29d70*/  IADD3.X R29, R29, UR7, RZ, P6, !PT ;  /* 0x000000071d1d7c10 */ /* 0x000fe2000b7fe4ff */
[----:B------:R-:W-:Y:S01]  /*29d80*/  STL [R1+0xf54], R20 ;  /* 0x000f541401007387 */ /* 0x000fe20000100800 */
[----:B------:R-:W-:-:S03]  /*29d90*/  IADD3 R16, P3, R16, UR10, RZ ;  /* 0x0000000a10107c10 */ /* 0x000fc6000ff7e0ff */
[----:B------:R-:W-:Y:S04]  /*29da0*/  STL [R1+0xf78], R21 ;  /* 0x000f781501007387 */ /* 0x000fe80000100800 */
[----:B------:R-:W-:Y:S04]  /*29db0*/  STL [R1+0xf4c], R22 ;  /* 0x000f4c1601007387 */ /* 0x000fe80000100800 */
[----:B------:R0:W-:Y:S04]  /*29dc0*/  STL [R1+0xf68], R29 ;  /* 0x000f681d01007387 */ /* 0x0001e80000100800 */
[----:B------:R-:W-:Y:S01]  /*29dd0*/  STL [R1+0xf70], R23 ;  /* 0x000f701701007387 */ /* 0x000fe20000100800 */
[----:B------:R-:W-:-:S03]  /*29de0*/  IADD3 R17, P6, R17, UR10, RZ ;  /* 0x0000000a11117c10 */ /* 0x000fc6000ffde0ff */
[----:B0-----:R-:W4:Y:S04]  /*29df0*/  LDL.LU R29, [R1+0xf50] ;  /* 0x000f5000011d7983 */ /* 0x001f280000300800 */
[----:B------:R-:W-:Y:S01]  /*29e00*/  STL [R1+0xf44], R16 ;  /* 0x000f441001007387 */ /* 0x000fe20000100800 */
[----:B--2---:R-:W-:-:S05]  /*29e10*/  IADD3.X R2, R2, UR7, RZ, P5, !PT ;  /* 0x0000000702027c10 */ /* 0x004fca000affe4ff */
[----:B------:R0:W-:Y:S04]  /*29e20*/  STL [R1+0xf60], R2 ;  /* 0x000f600201007387 */ /* 0x0001e80000100800 */
[----:B0-----:R-:W2:Y:S04]  /*29e30*/  LDL.LU R2, [R1+0xf24] ;  /* 0x000f240001027983 */ /* 0x001ea80000300800 */
[----:B------:R-:W-:Y:S01]  /*29e40*/  STL [R1+0xf3c], R17 ;  /* 0x000f3c1101007387 */ /* 0x000fe20000100800 */
[----:B---3--:R-:W-:-:S05]  /*29e50*/  IADD3.X R28, R28, UR7, RZ, P2, !PT ;  /* 0x000000071c1c7c10 */ /* 0x008fca00097fe4ff */
[----:B------:R0:W-:Y:S04]  /*29e60*/  STL [R1+0xf58], R28 ;  /* 0x000f581c01007387 */ /* 0x0001e80000100800 */
[----:B0-----:R-:W3:Y:S01]  /*29e70*/  LDL.LU R28, [R1+0xf48] ;  /* 0x000f4800011c7983 */ /* 0x001ee20000300800 */
[----:B------:R-:W-:-:S05]  /*29e80*/  IADD3 R18, P5, R18, UR10, RZ ;  /* 0x0000000a12127c10 */ /* 0x000fca000ffbe0ff */
        /* <DEDUP_REMOVED lines=26> */
[----:B------:R-:W4:Y:S04]  /*2a030*/  LDL.LU R16, [R1+0xee8] ;  /* 0x000ee80001107983 */ /* 0x000f280000300800 */
[----:B-1----:R-:W4:Y:S01]  /*2a040*/  LDL.LU R19, [R1+0x1220] ;  /* 0x0012200001137983 */ /* 0x002f220000300800 */
[----:B------:R-:W-:-:S05]  /*2a050*/  IADD3.X R29, R29, UR7, RZ, P1, !PT ;  /* 0x000000071d1d7c10 */ /* 0x000fca0008ffe4ff */
[----:B------:R0:W-:Y:S04]  /*2a060*/  STL [R1+0xf50], R29 ;  /* 0x000f501d01007387 */ /* 0x0001e80000100800 */
[----:B0-----:R-:W4:Y:S01]  /*2a070*/  LDL.LU R29, [R1+0xee0] ;  /* 0x000ee000011d7983 */ /* 0x001f220000300800 */
[----:B--2---:R-:W-:-:S05]  /*2a080*/  IADD3 R2, P1, R2, UR10, RZ ;  /* 0x0000000a02027c10 */ /* 0x004fca000ff3e0ff */
[----:B------:R0:W-:Y:S04]  /*2a090*/  STL [R1+0xf24], R2 ;  /* 0x000f240201007387 */ /* 0x0001e80000100800 */
[----:B0-----:R-:W2:Y:S01]  /*2a0a0*/  LDL.LU R2, [R1+0x1228] ;  /* 0x0012280001027983 */ /* 0x001ea20000300800 */
[----:B---3--:R-:W-:-:S05]  /*2a0b0*/  IADD3.X R28, R28, UR7, RZ, P4, !PT ;  /* 0x000000071c1c7c10 */ /* 0x008fca000a7fe4ff */
[----:B------:R0:W-:Y:S04]  /*2a0c0*/  STL [R1+0xf48], R28 ;  /* 0x000f481c01007387 */ /* 0x0001e80000100800 */
[----:B0-----:R-:W3:Y:S01]  /*2a0d0*/  LDL.LU R28, [R1+0x12e8] ;  /* 0x0012e800011c7983 */ /* 0x001ee20000300800 */
[----:B------:R-:W-:Y:S02]  /*2a0e0*/  IADD3 R12, P4, R12, UR10, RZ ;  /* 0x0000000a0c0c7c10 */ /* 0x000fe4000ff9e0ff */
        /* <DEDUP_REMOVED lines=30> */
[----:B------:R-:W-:Y:S02]  /*2a2d0*/  IADD3.X R9, R9, UR7, RZ, P5, !PT ;  /* 0x0000000709097c10 */ /* 0x000fe4000affe4ff */
[----:B----4-:R-:W-:Y:S02]  /*2a2e0*/  IADD3 R20, P5, R20, UR10, RZ ;  /* 0x0000000a14147c10 */ /* 0x010fe4000ffbe0ff */
[----:B------:R-:W-:Y:S02]  /*2a2f0*/  IADD3.X R21, R21, UR7, RZ, P2, !PT ;  /* 0x0000000715157c10 */ /* 0x000fe400097fe4ff */
[----:B------:R-:W-:Y:S02]  /*2a300*/  IADD3.X R23, R23, UR7, RZ, P1, !PT ;  /* 0x0000000717177c10 */ /* 0x000fe40008ffe4ff */
[----:B------:R-:W-:Y:S01]  /*2a310*/  IADD3 R18, P1, R18, UR10, RZ ;  /* 0x0000000a12127c10 */ /* 0x000fe2000ff3e0ff */
[----:B0-----:R-:W4:Y:S04]  /*2a320*/  LDL.LU R17, [R1+0x1230] ;  /* 0x0012300001117983 */ /* 0x001f280000300800 */
[----:B------:R-:W-:Y:S04]  /*2a330*/  STL [R1+0xf10], R11 ;  /* 0x000f100b01007387 */ /* 0x000fe80000100800 */
[----:B------:R-:W-:Y:S04]  /*2a340*/  STL [R1+0xf08], R10 ;  /* 0x000f080a01007387 */ /* 0x000fe80000100800 */
[----:B------:R-:W-:Y:S01]  /*2a350*/  STL [R1+0xedc], R8 ;  /* 0x000edc0801007387 */ /* 0x000fe20000100800 */
[----:B------:R-:W-:-:S03]  /*2a360*/  IADD3 R22, P2, R22, UR10, RZ ;  /* 0x0000000a16167c10 */ /* 0x000fc6000ff5e0ff */
[----:B------:R-:W-:Y:S04]  /*2a370*/  STL [R1+0xf00], R9 ;  /* 0x000f000901007387 */ /* 0x000fe80000100800 */
[----:B------:R-:W-:Y:S01]  /*2a380*/  STL [R1+0xed4], R20 ;  /* 0x000ed41401007387 */ /* 0x000fe20000100800 */
[----:B------:R-:W-:-:S03]  /*2a390*/  IADD3.X R16, R16, UR7, RZ, P4, !PT ;  /* 0x0000000710107c10 */ /* 0x000fc6000a7fe4ff */
[----:B------:R-:W-:Y:S01]  /*2a3a0*/  STL [R1+0xef8], R21 ;  /* 0x000ef81501007387 */ /* 0x000fe20000100800 */
[----:B------:R-:W-:-:S03]  /*2a3b0*/  IADD3 R19, P4, R19, UR10, RZ ;  /* 0x0000000a13137c10 */ /* 0x000fc6000ff9e0ff */
[----:B------:R0:W-:Y:S04]  /*2a3c0*/  STL [R1+0x1218], R18 ;  /* 0x0012181201007387 */ /* 0x0001e80000100800 */
[----:B------:R-:W-:Y:S01]  /*2a3d0*/  STL [R1+0xecc], R22 ;  /* 0x000ecc1601007387 */ /* 0x000fe20000100800 */
[----:B------:R-:W-:-:S03]  /*2a3e0*/  IADD3.X R29, R29, UR7, RZ, P3, !PT ;  /* 0x000000071d1d7c10 */ /* 0x000fc60009ffe4ff */
[----:B0-----:R-:W4:Y:S04]  /*2a3f0*/  LDL.LU R18, [R1+0xed0] ;  /* 0x000ed00001127983 */ /* 0x001f280000300800 */
[----:B------:R-:W-:Y:S04]  /*2a400*/  STL [R1+0xef0], R23 ;  /* 0x000ef01701007387 */ /* 0x000fe80000100800 */
[----:B------:R0:W-:Y:S04]  /*2a410*/  STL [R1+0x1220], R19 ;  /* 0x0012201301007387 */ /* 0x0001e80000100800 */
[----:B0-----:R-:W4:Y:S04]  /*2a420*/  LDL.LU R19, [R1+0x1238] ;  /* 0x0012380001137983 */ /* 0x001f280000300800 */
[----:B------:R-:W-:Y:S04]  /*2a430*/  STL [R1+0xee8], R16 ;  /* 0x000ee81001007387 */ /* 0x000fe80000100800 */
[----:B------:R-:W4:Y:S04]  /*2a440*/  LDL.LU R3, [R1+0xec8] ;  /* 0x000ec80001037983 */ /* 0x000f280000300800 */
[----:B------:R0:W-:Y:S04]  /*2a450*/  STL [R1+0xee0], R29 ;  /* 0x000ee01d01007387 */ /* 0x0001e80000100800 */
[----:B------:R-:W4:Y:S01]  /*2a460*/  LDL.LU R4, [R1+0x1240] ;  /* 0x0012400001047983 */ /* 0x000f220000300800 */
[----:B--2---:R-:W-:-:S05]  /*2a470*/  IADD3 R2, P3, R2, UR10, RZ ;  /* 0x0000000a02027c10 */ /* 0x004fca000ff7e0ff */
[----:B------:R1:W-:Y:S04]  /*2a480*/  STL [R1+0x1228], R2 ;  /* 0x0012280201007387 */ /* 0x0003e80000100800 */
[----:B------:R-:W2:Y:S01]  /*2a490*/  LDL.LU R10, [R1+0xec4] ;  /* 0x000ec400010a7983 */ /* 0x000ea20000300800 */
[----:B---3--:R-:W-:-:S05]  /*2a4a0*/  IADD3.X R28, R28, UR7, RZ, P6, !PT ;  /* 0x000000071c1c7c10 */ /* 0x008fca000b7fe4ff */
[----:B------:R3:W-:Y:S04]  /*2a4b0*/  STL [R1+0xed8], R28 ;  /* 0x000ed81c01007387 */ /* 0x0007e80000100800 */
[----:B------:R-:W2:Y:S04]  /*2a4c0*/  LDL.LU R11, [R1+0x1248] ;  /* 0x00124800010b7983 */ /* 0x000ea80000300800 */
[----:B0-----:R-:W2:Y:S04]  /*2a4d0*/  LDL.LU R29, [R1+0xec0] ;  /* 0x000ec000011d7983 */ /* 0x001ea80000300800 */
[----:B-1----:R-:W2:Y:S04]  /*2a4e0*/  LDL.LU R2, [R1+0x1250] ;  /* 0x0012500001027983 */ /* 0x002ea80000300800 */
[----:B---3--:R-:W3:Y:S04]  /*2a4f0*/  LDL.LU R28, [R1+0xebc] ;  /* 0x000ebc00011c7983 */ /* 0x008ee80000300800 */
        /* <DEDUP_REMOVED lines=19> */
[----:B------:R-:W4:Y:S01]  /*2a630*/  LDL.LU R16, [R1+0x1244] ;  /* 0x0012440001107983 */ /* 0x000f220000300800 */
[----:B------:R-:W-:-:S05]  /*2a640*/  IADD3.X R18, R18, UR7, RZ, P5, !PT ;  /* 0x0000000712127c10 */ /* 0x000fca000affe4ff */
[----:B------:R1:W-:Y:S04]  /*2a650*/  STL [R1+0xed0], R18 ;  /* 0x000ed01201007387 */ /* 0x0003e80000100800 */
[----:B0-----:R-:W4:Y:S01]  /*2a660*/  LDL.LU R17, [R1+0x1254] ;  /* 0x0012540001117983 */ /* 0x001f220000300800 */
[----:B------:R-:W-:Y:S02]  /*2a670*/  IADD3 R19, P5, R19, UR10, RZ ;  /* 0x0000000a13137c10 */ /* 0x000fe4000ffbe0ff */
[----:B------:R-:W-:Y:S01]  /*2a680*/  IADD3.X R3, R3, UR7, RZ, P2, !PT ;  /* 0x0000000703037c10 */ /* 0x000fe200097fe4ff */
[----:B-1----:R-:W4:Y:S01]  /*2a690*/  LDL.LU R18, [R1+0x125c] ;  /* 0x00125c0001127983 */ /* 0x002f220000300800 */
[----:B------:R-:W-:-:S03]  /*2a6a0*/  IADD3 R4, P2, R4, UR10, RZ ;  /* 0x0000000a04047c10 */ /* 0x000fc6000ff5e0ff */
[----:B------:R0:W-:Y:S04]  /*2a6b0*/  STL [R1+0x1238], R19 ;  /* 0x0012381301007387 */ /* 0x0001e80000100800 */
[----:B0-----:R-:W4:Y:S04]  /*2a6c0*/  LDL.LU R19, [R1+0x1264] ;  /* 0x0012640001137983 */ /* 0x001f280000300800 */
[----:B------:R0:W-:Y:S04]  /*2a6d0*/  STL [R1+0xec8], R3 ;  /* 0x000ec80301007387 */ /* 0x0001e80000100800 */
[----:B0-----:R-:W4:Y:S04]  /*2a6e0*/  LDL.LU R3, [R1+0x12e4] ;  /* 0x0012e40001037983 */ /* 0x001f280000300800 */
[----:B------:R0:W-:Y:S04]  /*2a6f0*/  STL [R1+0x1240], R4 ;  /* 0x0012400401007387 */ /* 0x0001e80000100800 */
[----:B0-----:R-:W4:Y:S01]  /*2a700*/  LDL.LU R4, [R1+0x12e0] ;  /* 0x0012e00001047983 */ /* 0x001f220000300800 */
[----:B--2---:R-:W-:-:S05]  /*2a710*/  IADD3.X R10, R10, UR7, RZ, P1, !PT ;  /* 0x000000070a0a7c10 */ /* 0x004fca0008ffe4ff */
[----:B------:R0:W-:Y:S04]  /*2a720*/  STL [R1+0xec4], R10 ;  /* 0x000ec40a01007387 */ /* 0x0001e80000100800 */
[----:B0-----:R0:W5:Y:S01]  /*2a730*/  LDL.LU R10, [R1+0x12dc] ;  /* 0x0012dc00010a7983 */ /* 0x0011620000300800 */
[----:B------:R-:W-:Y:S02]  /*2a740*/  IADD3 R11, P1, R11, UR10, RZ ;  /* 0x0000000a0b0b7c10 */ /* 0x000fe4000ff3e0ff */
[----:B------:R-:W-:Y:S02]  /*2a750*/  IADD3.X R29, R29, UR7, RZ, P4, !PT ;  /* 0x000000071d1d7c10 */ /* 0x000fe4000a7fe4ff */
[----:B------:R-:W-:Y:S01]  /*2a760*/  IADD3 R2, P4, R2, UR10, RZ ;  /* 0x0000000a02027c10 */ /* 0x000fe2000ff9e0ff */
[----:B------:R1:W-:Y:S01]  /*2a770*/  STL [R1+0x1248], R11 ;  /* 0x0012480b01007387 */ /* 0x0003e20000100800 */
[----:B---3--:R-:W-:-:S03]  /*2a780*/  IADD3.X R28, R28, UR7, RZ, P3, !PT ;  /* 0x000000071c1c7c10 */ /* 0x008fc60009ffe4ff */
[----:B-1----:R0:W5:Y:S04]  /*2a790*/  LDL.LU R11, [R1+0x12d8] ;  /* 0x0012d800010b7983 */ /* 0x0021680000300800 */
[----:B------:R1:W-:Y:S04]  /*2a7a0*/  STL [R1+0xec0], R29 ;  /* 0x000ec01d01007387 */ /* 0x0003e80000100800 */
[----:B-1----:R0:W5:Y:S04]  /*2a7b0*/  LDL.LU R29, [R1+0x12d4] ;  /* 0x0012d400011d7983 */ /* 0x0021680000300800 */
[----:B------:R1:W-:Y:S04]  /*2a7c0*/  STL [R1+0x1250], R2 ;  /* 0x0012500201007387 */ /* 0x0003e80000100800 */
[----:B-1----:R-:W2:Y:S04]  /*2a7d0*/  LDL.LU R2, [R1+0x12d0] ;  /* 0x0012d00001027983 */ /* 0x002ea80000300800 */
[----:B------:R1:W-:Y:S04]  /*2a7e0*/  STL [R1+0xebc], R28 ;  /* 0x000ebc1c01007387 */ /* 0x0003e80000100800 */
[----:B-1----:R-:W3:Y:S01]  /*2a7f0*/  LDL.LU R28, [R1+0x12cc] ;  /* 0x0012cc00011c7983 */ /* 0x002ee20000300800 */
[----:B------:R-:W-:-:S02]  /*2a800*/  IADD3 R12, P3, R12, UR10, RZ ;  /* 0x0000000a0c0c7c10 */ /* 0x000fc4000ff7e0ff */
[----:B------:R-:W-:Y:S02]  /*2a810*/  IADD3.X R13, R13, UR7, RZ, P6, !PT ;  /* 0x000000070d0d7c10 */ /* 0x000fe4000b7fe4ff */
[----:B------:R-:W-:Y:S02]  /*2a820*/  IADD3 R14, P6, R14, UR10, RZ ;  /* 0x0000000a0e0e7c10 */ /* 0x000fe4000ffde0ff */
[----:B------:R-:W-:Y:S02]  /*2a830*/  IADD3.X R15, R15, UR7, RZ, P5, !PT ;  /* 0x000000070f0f7c10 */ /* 0x000fe4000affe4ff */
[----:B------:R-:W-:Y:S01]  /*2a840*/  IADD3 R24, P5, R24, UR10, RZ ;  /* 0x0000000a18187c10 */ /* 0x000fe2000ffbe0ff */
[----:B------:R-:W-:Y:S01]  /*2a850*/  STL [R1+0x1258], R12 ;  /* 0x0012580c01007387 */ /* 0x000fe20000100800 */
[----:B------:R-:W-:Y:S02]  /*2a860*/  IADD3.X R25, R25, UR7, RZ, P2, !PT ;  /* 0x0000000719197c10 */ /* 0x000fe400097fe4ff */
[----:B------:R-:W-:Y:S01]  /*2a870*/  IADD3.X R27, R27, UR7, RZ, P1, !PT ;  /* 0x000000071b1b7c10 */ /* 0x000fe20008ffe4ff */
[----:B------:R-:W-:Y:S04]  /*2a880*/  STL [R1+0xeb8], R13 ;  /* 0x000eb80d01007387 */ /* 0x000fe80000100800 */
[----:B------:R-:W-:Y:S01]  /*2a890*/  STL [R1+0x1260], R14 ;  /* 0x0012600e01007387 */ /* 0x000fe20000100800 */
[----:B------:R-:W-:-:S03]  /*2a8a0*/  IADD3 R26, P2, R26, UR10, RZ ;  /* 0x0000000a1a1a7c10 */ /* 0x000fc6000ff5e0ff */
[----:B------:R-:W-:Y:S04]  /*2a8b0*/  STL [R1+0xeb4], R15 ;  /* 0x000eb40f01007387 */ /* 0x000fe80000100800 */
[----:B------:R-:W-:Y:S04]  /*2a8c0*/  STL [R1+0x1268], R24 ;  /* 0x0012681801007387 */ /* 0x000fe80000100800 */
[----:B------:R-:W-:Y:S01]  /*2a8d0*/  STL [R1+0xeb0], R25 ;  /* 0x000eb01901007387 */ /* 0x000fe20000100800 */
[----:B---3--:R-:W-:-:S05]  /*2a8e0*/  IADD3 R28, P1, R28, UR10, RZ ;  /* 0x0000000a1c1c7c10 */ /* 0x008fca000ff3e0ff */
[----:B------:R1:W-:Y:S04]  /*2a8f0*/  STL [R1+0x1274], R28 ;  /* 0x0012741c01007387 */ /* 0x0003e80000100800 */
[----:B------:R-:W-:Y:S04]  /*2a900*/  STL [R1+0x1270], R26 ;  /* 0x0012701a01007387 */ /* 0x000fe80000100800 */
[----:B-1----:R-:W3:Y:S01]  /*2a910*/  LDL.LU R28, [R1+0x12c8] ;  /* 0x0012c800011c7983 */ /* 0x002ee20000300800 */
[----:B------:R-:W-:Y:S02]  /*2a920*/  IADD3.X R5, R5, UR7, RZ, P4, !PT ;  /* 0x0000000705057c10 */ /* 0x000fe4000a7fe4ff */
[----:B------:R-:W-:-:S02]  /*2a930*/  IADD3 R6, P4, R6, UR10, RZ ;  /* 0x0000000a06067c10 */ /* 0x000fc4000ff9e0ff */
[----:B------:R-:W-:Y:S02]  /*2a940*/  IADD3.X R7, R7, UR7, RZ, P3, !PT ;  /* 0x0000000707077c10 */ /* 0x000fe40009ffe4ff */
[----:B----4-:R-:W-:Y:S01]  /*2a950*/  IADD3 R8, P3, R8, UR10, RZ ;  /* 0x0000000a08087c10 */ /* 0x010fe2000ff7e0ff */
[----:B------:R-:W-:Y:S01]  /*2a960*/  STL [R1+0x1214], R27 ;  /* 0x0012141b01007387 */ /* 0x000fe20000100800 */
[----:B------:R-:W-:-:S03]  /*2a970*/  IADD3.X R9, R9, UR7, RZ, P6, !PT ;  /* 0x0000000709097c10 */ /* 0x000fc6000b7fe4ff */
[----:B------:R-:W-:Y:S01]  /*2a980*/  STL [R1+0x121c], R5 ;  /* 0x00121c0501007387 */ /* 0x000fe20000100800 */
[----:B------:R-:W-:-:S03]  /*2a990*/  IADD3 R20, P6, R20, UR10, RZ ;  /* 0x0000000a14147c10 */ /* 0x000fc6000ffde0ff */
[----:B------:R-:W-:Y:S04]  /*2a9a0*/  STL [R1+0x128c], R6 ;  /* 0x00128c0601007387 */ /* 0x000fe80000100800 */
[----:B------:R-:W-:Y:S01]  /*2a9b0*/  STL [R1+0x1224], R7 ;  /* 0x0012240701007387 */ /* 0x000fe20000100800 */
[----:B------:R-:W-:-:S03]  /*2a9c0*/  IADD3.X R21, R21, UR7, RZ, P5, !PT ;  /* 0x0000000715157c10 */ /* 0x000fc6000affe4ff */
[----:B------:R-:W-:Y:S04]  /*2a9d0*/  STL [R1+0x1288], R8 ;  /* 0x0012880801007387 */ /* 0x000fe80000100800 */
[----:B------:R-:W-:Y:S04]  /*2a9e0*/  STL [R1+0x122c], R9 ;  /* 0x00122c0901007387 */ /* 0x000fe80000100800 */
[----:B------:R-:W-:Y:S01]  /*2a9f0*/  STL [R1+0x1284], R20 ;  /* 0x0012841401007387 */ /* 0x000fe20000100800 */
[----:B---3--:R-:W-:-:S05]  /*2aa00*/  IADD3.X R28, R28, UR7, RZ, P2, !PT ;  /* 0x000000071c1c7c10 */ /* 0x008fca00097fe4ff */
[----:B------:R1:W-:Y:S04]  /*2aa10*/  STL [R1+0x123c], R28 ;  /* 0x00123c1c01007387 */ /* 0x0003e80000100800 */
[----:B------:R-:W-:Y:S04]  /*2aa20*/  STL [R1+0x1234], R21 ;  /* 0x0012341501007387 */ /* 0x000fe80000100800 */
[----:B-1----:R-:W3:Y:S01]  /*2aa30*/  LDL.LU R28, [R1+0x12c4] ;  /* 0x0012c400011c7983 */ /* 0x002ee20000300800 */
[----:B------:R-:W-:Y:S02]  /*2aa40*/  IADD3 R22, P5, R22, UR10, RZ ;  /* 0x0000000a16167c10 */ /* 0x000fe4000ffbe0ff */
[----:B--2---:R-:W-:-:S03]  /*2aa50*/  IADD3.X R2, R2, UR7, RZ, P4, !PT ;  /* 0x0000000702027c10 */ /* 0x004fc6000a7fe4ff */
[----:B------:R-:W-:Y:S04]  /*2aa60*/  STL [R1+0x1280], R22 ;  /* 0x0012801601007387 */ /* 0x000fe80000100800 */
[----:B------:R1:W-:Y:S01]  /*2aa70*/  STL [R1+0x124c], R2 ;  /* 0x00124c0201007387 */ /* 0x0003e20000100800 */
[----:B------:R-:W-:Y:S02]  /*2aa80*/  IADD3 R23, P2, R23, UR10, RZ ;  /* 0x0000000a17177c10 */ /* 0x000fe4000ff5e0ff */
[----:B------:R-:W-:Y:S02]  /*2aa90*/  IADD3.X R16, R16, UR7, RZ, P1, !PT ;  /* 0x0000000710107c10 */ /* 0x000fe40008ffe4ff */
[----:B------:R-:W-:Y:S01]  /*2aaa0*/  IADD3.X R17, R17, UR7, RZ, P3, !PT ;  /* 0x0000000711117c10 */ /* 0x000fe20009ffe4ff */
[----:B-1----:R-:W1:Y:S01]  /*2aab0*/  S2R R2, SR_TID.X ;  /* 0x0000000000027919 */ /* 0x002e620000002100 */
[----:B------:R-:W-:Y:S01]  /*2aac0*/  IADD3.X R18, R18, UR7, RZ, P6, !PT ;  /* 0x0000000712127c10 */ /* 0x000fe2000b7fe4ff */
[----:B------:R-:W-:Y:S04]  /*2aad0*/  STL [R1+0x127c], R23 ;  /* 0x00127c1701007387 */ /* 0x000fe80000100800 */
[----:B------:R-:W-:Y:S01]  /*2aae0*/  STL [R1+0x1244], R16 ;  /* 0x0012441001007387 */ /* 0x000fe20000100800 */
[----:B------:R-:W-:-:S03]  /*2aaf0*/  IADD3.X R19, R19, UR7, RZ, P5, !PT ;  /* 0x0000000713137c10 */ /* 0x000fc6000affe4ff */
[----:B------:R-:W-:Y:S01]  /*2ab00*/  STL [R1+0x1254], R17 ;  /* 0x0012541101007387 */ /* 0x000fe20000100800 */
[----:B------:R-:W-:Y:S01]  /*2ab10*/  IMAD.MOV.U32 R5, RZ, RZ, R3 ;  /* 0x000000ffff057224 */ /* 0x000fe200078e0003 */
[----:B-1----:R-:W-:-:S05]  /*2ab20*/  LOP3.LUT R2, R2, 0x3f, RZ, 0xc0, !PT ;  /* 0x0000003f02027812 */ /* 0x002fca00078ec0ff */
[----:B------:R-:W-:Y:S01]  /*2ab30*/  IMAD.SHL.U32 R2, R2, 0x2, RZ ;  /* 0x0000000202027824 */ /* 0x000fe200078e00ff */
[----:B---3--:R-:W-:-:S05]  /*2ab40*/  IADD3.X R28, R28, UR7, RZ, P2, !PT ;  /* 0x000000071c1c7c10 */ /* 0x008fca00097fe4ff */
[----:B------:R1:W-:Y:S04]  /*2ab50*/  STL [R1+0x126c], R28 ;  /* 0x00126c1c01007387 */ /* 0x0003e80000100800 */
[----:B------:R0:W-:Y:S04]  /*2ab60*/  STL [R1+0x125c], R18 ;  /* 0x00125c1201007387 */ /* 0x0001e80000100800 */
[----:B-1----:R0:W5:Y:S04]  /*2ab70*/  LDL.LU R28, [R1+0x12c0] ;  /* 0x0012c000011c7983 */ /* 0x0021680000300800 */
[----:B------:R0:W-:Y:S04]  /*2ab80*/  STL [R1+0x1264], R19 ;  /* 0x0012641301007387 */ /* 0x0001e80000100800 */
[----:B------:R0:W-:Y:S01]  /*2ab90*/  STL.64 [R1+0xc88], R4 ;  /* 0x000c880401007387 */ /* 0x0001e20000100a00 */
[----:B------:R-:W-:Y:S05]  /*2aba0*/  @P0 BRA `(.L_x_1) ;  /* 0xfffffe60000c0947 */ /* 0x000fea000383ffff */
[----:B-----5:R-:W2:Y:S04]  /*2abb0*/  LDL.LU R29, [R1+0x7d4] ;  /* 0x0007d400011d7983 */ /* 0x020ea80000300800 */
[----:B--2---:R1:W-:Y:S04]  /*2abc0*/  STL [R1+0x1698], R29 ;  /* 0x0016981d01007387 */ /* 0x0043e80000100800 */
[----:B-1----:R-:W2:Y:S04]  /*2abd0*/  LDL.LU R29, [R1+0x744] ;  /* 0x00074400011d7983 */ /* 0x002ea80000300800 */
        /* <DEDUP_REMOVED lines=34> */
[----:B------:R-:W3:Y:S04]  /*2ae00*/  LDL.LU R2, [R1+0x5a4] ;  /* 0x0005a40001027983 */ /* 0x000ee80000300800 */
[----:B---3--:R1:W-:Y:S04]  /*2ae10*/  STL [R1+0x16a0], R2 ;  /* 0x0016a00201007387 */ /* 0x0083e80000100800 */
[----:B-1----:R-:W3:Y:S04]  /*2ae20*/  LDL.LU R2, [R1+0x74c] ;  /* 0x00074c0001027983 */ /* 0x002ee80000300800 */
        /* <DEDUP_REMOVED lines=31> */
[----:B-1----:R-:W2:Y:S04]  /*2b020*/  LDL.LU R2, [R1+0x6ec] ;  /* 0x0006ec0001027983 */ /* 0x002ea80000300800 */
[----:B------:R-:W3:Y:S04]  /*2b030*/  LDL.LU R0, [R1+0x82c] ;  /* 0x00082c0001007983 */ /* 0x000ee80000300800 */
        /* <DEDUP_REMOVED lines=24> */
[----:B0-----:R-:W3:Y:S04]  /*2b1c0*/  LDL.LU R11, [R1+0x5ac] ;  /* 0x0005ac00010b7983 */ /* 0x001ee80000300800 */
[----:B------:R0:W-:Y:S04]  /*2b1d0*/  STL [R1+0x12dc], R10 ;  /* 0x0012dc0a01007387 */ /* 0x0001e80000100800 */
[----:B0-----:R-:W3:Y:S04]  /*2b1e0*/  LDL.LU R10, [R1+0x7dc] ;  /* 0x0007dc00010a7983 */ /* 0x001ee80000300800 */
[----:B------:R0:W-:Y:S04]  /*2b1f0*/  STL [R1+0x12c0], R28 ;  /* 0x0012c01c01007387 */ /* 0x0001e80000100800 */
[----:B0-----:R-:W4:Y:S01]  /*2b200*/  LDL.LU R28, [R1+0x4e4] ;  /* 0x0004e400011c7983 */ /* 0x001f220000300800 */
[----:B--2---:R-:W-:-:S03]  /*2b210*/  F2FP.BF16.F32.PACK_AB R29, R2, R29 ;  /* 0x0000001d021d723e */ /* 0x004fc600000010ff */
[----:B------:R-:W2:Y:S04]  /*2b220*/  LDL.LU R2, [R1+0x1720] ;  /* 0x0017200001027983 */ /* 0x000ea80000300800 */
[----:B------:R0:W-:Y:S04]  /*2b230*/  STL [R1+0x88c], R29 ;  /* 0x00088c1d01007387 */ /* 0x0001e80000100800 */
[----:B0-----:R-:W2:Y:S02]  /*2b240*/  LDL.LU R29, [R1+0x171c] ;  /* 0x00171c00011d7983 */ /* 0x001ea40000300800 */
[----:B--2---:R-:W-:-:S02]  /*2b250*/  F2FP.BF16.F32.PACK_AB R29, R2, R29 ;  /* 0x0000001d021d723e */ /* 0x004fc400000010ff */
        /* <DEDUP_REMOVED lines=62> */
[----:B0-----:R-:W4:Y:S02]  /*2b640*/  LDL.LU R29, [R1+0x169c] ;  /* 0x00169c00011d7983 */ /* 0x001f240000300800 */
[----:B----4-:R-:W-:-:S02]  /*2b650*/  F2FP.BF16.F32.PACK_AB R28, R29, R28 ;  /* 0x0000001c1d1c723e */ /* 0x010fc400000010ff */
[----:B------:R-:W2:Y:S01]  /*2b660*/  LDL.LU R29, [R1+0x1698] ;  /* 0x00169800011d7983 */ /* 0x000ea20000300800 */
[----:B---3--:R-:W-:Y:S02]  /*2b670*/  F2FP.BF16.F32.PACK_AB R11, R10, R11 ;  /* 0x0000000b0a0b723e */ /* 0x008fe400000010ff */
[----:B------:R-:W-:Y:S01]  /*2b680*/  F2FP.BF16.F32.PACK_AB R4, R0, R4 ;  /* 0x000000040004723e */ /* 0x000fe200000010ff */
[----:B------:R-:W-:Y:S01]  /*2b690*/  STL [R1+0x798], R28 ;  /* 0x0007981c01007387 */ /* 0x000fe20000100800 */
[----:B------:R-:W-:-:S03]  /*2b6a0*/  F2FP.BF16.F32.PACK_AB R0, R13, R14 ;  /* 0x0000000e0d00723e */ /* 0x000fc600000010ff */
[----:B------:R-:W-:Y:S01]  /*2b6b0*/  STL [R1+0x794], R11 ;  /* 0x0007940b01007387 */ /* 0x000fe20000100800 */
[----:B--2---:R-:W-:Y:S02]  /*2b6c0*/  F2FP.BF16.F32.PACK_AB R10, R29, R2 ;  /* 0x000000021d0a723e */ /* 0x004fe400000010ff */
[----:B------:R-:W-:Y:S02]  /*2b6d0*/  F2FP.BF16.F32.PACK_AB R2, R3, R12 ;  /* 0x0000000c0302723e */ /* 0x000fe400000010ff */
[----:B------:R-:W-:Y:S01]  /*2b6e0*/  F2FP.BF16.F32.PACK_AB R3, R15, R24 ;  /* 0x000000180f03723e */ /* 0x000fe200000010ff */
[----:B------:R-:W-:Y:S04]  /*2b6f0*/  STL [R1+0x790], R10 ;  /* 0x0007900a01007387 */ /* 0x000fe80000100800 */
[----:B------:R-:W-:Y:S04]  /*2b700*/  STL [R1+0x7ac], R4 ;  /* 0x0007ac0401007387 */ /* 0x000fe80000100800 */
[----:B------:R0:W-:Y:S04]  /*2b710*/  STL [R1+0x7a8], R2 ;  /* 0x0007a80201007387 */ /* 0x0001e80000100800 */
[----:B------:R1:W-:Y:S04]  /*2b720*/  STL [R1+0x7a4], R0 ;  /* 0x0007a40001007387 */ /* 0x0003e80000100800 */
[----:B------:R2:W-:Y:S01]  /*2b730*/  STL [R1+0x7a0], R3 ;  /* 0x0007a00301007387 */ /* 0x0005e20000100800 */
[----:B0-----:R-:W-:-:S02]  /*2b740*/  F2FP.BF16.F32.PACK_AB R2, R25, R26 ;  /* 0x0000001a1902723e */ /* 0x001fc400000010ff */
[----:B-1----:R-:W-:-:S03]  /*2b750*/  F2FP.BF16.F32.PACK_AB R0, R27, R5 ;  /* 0x000000051b00723e */ /* 0x002fc600000010ff */
[----:B------:R0:W-:Y:S01]  /*2b760*/  STL [R1+0x77c], R2 ;  /* 0x00077c0201007387 */ /* 0x0001e20000100800 */
[----:B--2---:R-:W-:-:S03]  /*2b770*/  F2FP.BF16.F32.PACK_AB R3, R6, R7 ;  /* 0x000000070603723e */ /* 0x004fc600000010ff */
[----:B------:R1:W-:Y:S04]  /*2b780*/  STL [R1+0x778], R0 ;  /* 0x0007780001007387 */ /* 0x0003e80000100800 */
[----:B------:R2:W-:Y:S01]  /*2b790*/  STL [R1+0x774], R3 ;  /* 0x0007740301007387 */ /* 0x0005e20000100800 */
[----:B0-----:R-:W-:Y:S02]  /*2b7a0*/  F2FP.BF16.F32.PACK_AB R2, R8, R9 ;  /* 0x000000090802723e */ /* 0x001fe400000010ff */
[----:B-1----:R-:W-:-:S03]  /*2b7b0*/  F2FP.BF16.F32.PACK_AB R0, R20, R21 ;  /* 0x000000151400723e */ /* 0x002fc600000010ff */
[----:B------:R0:W-:Y:S01]  /*2b7c0*/  STL [R1+0x770], R2 ;  /* 0x0007700201007387 */ /* 0x0001e20000100800 */
[----:B--2---:R-:W-:-:S03]  /*2b7d0*/  F2FP.BF16.F32.PACK_AB R3, R22, R23 ;  /* 0x000000171603723e */ /* 0x004fc600000010ff */
[----:B------:R1:W-:Y:S04]  /*2b7e0*/  STL [R1+0x74c], R0 ;  /* 0x00074c0001007387 */ /* 0x0003e80000100800 */
[----:B------:R-:W-:Y:S01]  /*2b7f0*/  STL [R1+0x748], R3 ;  /* 0x0007480301007387 */ /* 0x000fe20000100800 */
[----:B0-----:R-:W-:-:S03]  /*2b800*/  F2FP.BF16.F32.PACK_AB R2, R16, R17 ;  /* 0x000000111002723e */ /* 0x001fc600000010ff */
[----:B------:R-:W2:Y:S01]  /*2b810*/  LDL.LU R28, [R1+0x524] ;  /* 0x00052400011c7983 */ /* 0x000ea20000300800 */
[----:B-1----:R-:W-:-:S03]  /*2b820*/  F2FP.BF16.F32.PACK_AB R0, R18, R19 ;  /* 0x000000131200723e */ /* 0x002fc600000010ff */
        /* <DEDUP_REMOVED lines=36> */
[----:B------:R-:W3:Y:S04]  /*2ba70*/  LDL.LU R10, [R1+0x7fc] ;  /* 0x0007fc00010a7983 */ /* 0x000ee80000300800 */
[----:B---3--:R0:W-:Y:S04]  /*2ba80*/  STL [R1+0x160c], R10 ;  /* 0x00160c0a01007387 */ /* 0x0081e80000100800 */
[----:B0-----:R-:W3:Y:S04]  /*2ba90*/  LDL.LU R10, [R1+0x764] ;  /* 0x00076400010a7983 */ /* 0x001ee80000300800 */
        /* <DEDUP_REMOVED lines=33> */
[----:B0-----:R-:W2:Y:S04]  /*2bcb0*/  LDL.LU R10, [R1+0x75c] ;  /* 0x00075c00010a7983 */ /* 0x001ea80000300800 */
[----:B------:R-:W3:Y:S04]  /*2bcc0*/  LDL.LU R11, [R1+0x5cc] ;  /* 0x0005cc00010b7983 */ /* 0x000ee80000300800 */
[----:B------:R-:W4:Y:S04]  /*2bcd0*/  LDL.LU R29, [R1+0x7f4] ;  /* 0x0007f400011d7983 */ /* 0x000f280000300800 */
[----:B------:R-:W4:Y:S04]  /*2bce0*/  LDL.LU R2, [R1+0x5c4] ;  /* 0x0005c40001027983 */ /* 0x000f280000300800 */
[----:B------:R-:W3:Y:S04]  /*2bcf0*/  LDL.LU R0, [R1+0x84c] ;  /* 0x00084c0001007983 */ /* 0x000ee80000300800 */
        /* <DEDUP_REMOVED lines=92> */
[----:B------:R-:W2:Y:S01]  /*2c2c0*/  LDL.LU R10, [R1+0x160c] ;  /* 0x00160c00010a7983 */ /* 0x000ea20000300800 */
[----:B---3--:R-:W-:Y:S02]  /*2c2d0*/  F2FP.BF16.F32.PACK_AB R4, R0, R4 ;  /* 0x000000040004723e */ /* 0x008fe400000010ff */
[----:B----4-:R-:W-:Y:S01]  /*2c2e0*/  F2FP.BF16.F32.PACK_AB R0, R13, R14 ;  /* 0x0000000e0d00723e */ /* 0x010fe200000010ff */
[----:B------:R-:W-:Y:S01]  /*2c2f0*/  STL [R1+0x678], R28 ;  /* 0x0006781c01007387 */ /* 0x000fe20000100800 */
[----:B--2---:R-:W-:Y:S02]  /*2c300*/  F2FP.BF16.F32.PACK_AB R11, R10, R11 ;  /* 0x0000000b0a0b723e */ /* 0x004fe400000010ff */
[----:B------:R-:W-:Y:S02]  /*2c310*/  F2FP.BF16.F32.PACK_AB R10, R29, R2 ;  /* 0x000000021d0a723e */ /* 0x000fe400000010ff */
[----:B------:R-:W-:Y:S01]  /*2c320*/  F2FP.BF16.F32.PACK_AB R2, R3, R12 ;  /* 0x0000000c0302723e */ /* 0x000fe200000010ff */
[----:B------:R-:W-:Y:S01]  /*2c330*/  STL [R1+0x674], R11 ;  /* 0x0006740b01007387 */ /* 0x000fe20000100800 */
[----:B------:R-:W-:-:S03]  /*2c340*/  F2FP.BF16.F32.PACK_AB R3, R15, R24 ;  /* 0x000000180f03723e */ /* 0x000fc600000010ff */
        /* <DEDUP_REMOVED lines=16> */
[----:B------:R-:W-:Y:S04]  /*2c450*/  STL [R1+0x5d8], R3 ;  /* 0x0005d80301007387 */ /* 0x000fe80000100800 */
[----:B------:R-:W2:Y:S01]  /*2c460*/  LDL.LU R28, [R1+0x394] ;  /* 0x00039400011c7983 */ /* 0x000ea20000300800 */
[----:B0-----:R-:W-:Y:S02]  /*2c470*/  F2FP.BF16.F32.PACK_AB R2, R16, R17 ;  /* 0x000000111002723e */ /* 0x001fe400000010ff */
        /* <DEDUP_REMOVED lines=765> */
[----:B---3--:R-:W-:-:S03]  /*2f450*/  F2FP.BF16.F32.PACK_AB R4, R0, R4 ;  /* 0x000000040004723e */ /* 0x008fc600000010ff */
[----:B------:R-:W-:Y:S01]  /*2f460*/  STL [R1+0xd8], R28 ;  /* 0x0000d81c01007387 */ /* 0x000fe20000100800 */
[----:B----4-:R-:W-:Y:S02]  /*2f470*/  F2FP.BF16.F32.PACK_AB R0, R13, R14 ;  /* 0x0000000e0d00723e */ /* 0x010fe400000010ff */
[----:B--2---:R-:W-:Y:S02]  /*2f480*/  F2FP.BF16.F32.PACK_AB R11, R10, R11 ;  /* 0x0000000b0a0b723e */ /* 0x004fe400000010ff */
[----:B------:R-:W-:Y:S02]  /*2f490*/  F2FP.BF16.F32.PACK_AB R10, R29, R2 ;  /* 0x000000021d0a723e */ /* 0x000fe400000010ff */
[----:B------:R-:W-:Y:S02]  /*2f4a0*/  F2FP.BF16.F32.PACK_AB R2, R3, R12 ;  /* 0x0000000c0302723e */ /* 0x000fe400000010ff */
[----:B------:R-:W-:Y:S01]  /*2f4b0*/  F2FP.BF16.F32.PACK_AB R3, R15, R24 ;  /* 0x000000180f03723e */ /* 0x000fe200000010ff */
[----:B------:R-:W-:Y:S04]  /*2f4c0*/  STL [R1+0xd4], R11 ;  /* 0x0000d40b01007387 */ /* 0x000fe80000100800 */
[----:B------:R-:W-:Y:S04]  /*2f4d0*/  STL [R1+0xd0], R10 ;  /* 0x0000d00a01007387 */ /* 0x000fe80000100800 */
[----:B------:R-:W-:Y:S04]  /*2f4e0*/  STL [R1+0xec], R4 ;  /* 0x0000ec0401007387 */ /* 0x000fe80000100800 */
[----:B------:R0:W-:Y:S04]  /*2f4f0*/  STL [R1+0xe8], R2 ;  /* 0x0000e80201007387 */ /* 0x0001e80000100800 */
[----:B------:R1:W-:Y:S04]  /*2f500*/  STL [R1+0xe4], R0 ;  /* 0x0000e40001007387 */ /* 0x0003e80000100800 */
[----:B------:R2:W-:Y:S01]  /*2f510*/  STL [R1+0xe0], R3 ;  /* 0x0000e00301007387 */ /* 0x0005e20000100800 */
[----:B0-----:R-:W-:-:S02]  /*2f520*/  F2FP.BF16.F32.PACK_AB R2, R25, R26 ;  /* 0x0000001a1902723e */ /* 0x001fc400000010ff */
[----:B-1----:R-:W-:Y:S02]  /*2f530*/  F2FP.BF16.F32.PACK_AB R0, R27, R5 ;  /* 0x000000051b00723e */ /* 0x002fe400000010ff */
[----:B--2---:R-:W-:Y:S01]  /*2f540*/  F2FP.BF16.F32.PACK_AB R3, R6, R7 ;  /* 0x000000070603723e */ /* 0x004fe200000010ff */
        /* <DEDUP_REMOVED lines=8> */
[----:B------:R-:W-:Y:S04]  /*2f5d0*/  STL [R1+0xb8], R3 ;  /* 0x0000b80301007387 */ /* 0x000fe80000100800 */
[----:B------:R-:W2:Y:S01]  /*2f5e0*/  LDL.LU R28, [R1+0x214] ;  /* 0x00021400011c7983 */ /* 0x000ea20000300800 */
[----:B0-----:R-:W-:-:S02]  /*2f5f0*/  F2FP.BF16.F32.PACK_AB R2, R16, R17 ;  /* 0x000000111002723e */ /* 0x001fc400000010ff */
        /* <DEDUP_REMOVED lines=253> */
[----:B---3--:R0:W-:Y:S04]  /*305d0*/  STL [R1+0x12e8], R25 ;  /* 0x0012e81901007387 */ /* 0x0081e80000100800 */
[----:B0-----:R-:W3:Y:S04]  /*305e0*/  LDL.LU R25, [R1+0x410] ;  /* 0x0004100001197983 */ /* 0x001ee80000300800 */
[----:B------:R-:W4:Y:S04]  /*305f0*/  LDL.LU R11, [R1+0x630] ;  /* 0x00063000010b7983 */ /* 0x000f280000300800 */
[----:B----4-:R0:W-:Y:S04]  /*30600*/  STL [R1+0x12e4], R11 ;  /* 0x0012e40b01007387 */ /* 0x0101e80000100800 */
[----:B0-----:R-:W4:Y:S04]  /*30610*/  LDL.LU R11, [R1+0x638] ;  /* 0x00063800010b7983 */ /* 0x001f280000300800 */
[----:B------:R-:W4:Y:S04]  /*30620*/  LDL.LU R24, [R1+0xa20] ;  /* 0x000a200001187983 */ /* 0x000f280000300800 */
[----:B------:R-:W4:Y:S04]  /*30630*/  LDL.LU R10, [R1+0x1ac] ;  /* 0x0001ac00010a7983 */ /* 0x000f280000300800 */
[----:B------:R-:W2:Y:S04]  /*30640*/  LDL.LU R9, [R1+0x33c] ;  /* 0x00033c0001097983 */ /* 0x000ea80000300800 */
[----:B--2---:R0:W-:Y:S04]  /*30650*/  STL [R1+0x12d8], R9 ;  /* 0x0012d80901007387 */ /* 0x0041e80000100800 */
[----:B0-----:R-:W2:Y:S04]  /*30660*/  LDL.LU R9, [R1+0x1a4] ;  /* 0x0001a40001097983 */ /* 0x001ea80000300800 */
[----:B------:R-:W3:Y:S04]  /*30670*/  LDL.LU R8, [R1+0x334] ;  /* 0x0003340001087983 */ /* 0x000ee80000300800 */
[----:B---3--:R0:W-:Y:S04]  /*30680*/  STL [R1+0x12d4], R8 ;  /* 0x0012d40801007387 */ /* 0x0081e80000100800 */
[----:B0-----:R-:W3:Y:S04]  /*30690*/  LDL.LU R8, [R1+0x2bc] ;  /* 0x0002bc0001087983 */ /* 0x001ee80000300800 */
[----:B------:R-:W4:Y:S04]  /*306a0*/  LDL.LU R7, [R1+0x51c] ;  /* 0x00051c0001077983 */ /* 0x000f280000300800 */
[----:B----4-:R0:W-:Y:S04]  /*306b0*/  STL [R1+0x12d0], R7 ;  /* 0x0012d00701007387 */ /* 0x0101e80000100800 */
[----:B0-----:R-:W4:Y:S04]  /*306c0*/  LDL.LU R7, [R1+0x2b4] ;  /* 0x0002b40001077983 */ /* 0x001f280000300800 */
[----:B------:R-:W2:Y:S04]  /*306d0*/  LDL.LU R6, [R1+0x514] ;  /* 0x0005140001067983 */ /* 0x000ea80000300800 */
[----:B--2---:R0:W-:Y:S04]  /*306e0*/  STL [R1+0x12cc], R6 ;  /* 0x0012cc0601007387 */ /* 0x0041e80000100800 */
[----:B0-----:R-:W2:Y:S04]  /*306f0*/  LDL.LU R6, [R1+0x43c] ;  /* 0x00043c0001067983 */ /* 0x001ea80000300800 */
[----:B------:R-:W3:Y:S04]  /*30700*/  LDL.LU R5, [R1+0xadc] ;  /* 0x000adc0001057983 */ /* 0x000ee80000300800 */
[----:B---3--:R0:W-:Y:S04]  /*30710*/  STL [R1+0x12c8], R5 ;  /* 0x0012c80501007387 */ /* 0x0081e80000100800 */
[----:B0-----:R-:W3:Y:S04]  /*30720*/  LDL.LU R5, [R1+0x434] ;  /* 0x0004340001057983 */ /* 0x001ee80000300800 */
[----:B------:R-:W4:Y:S01]  /*30730*/  LDL.LU R28, [R1+0x6b4] ;  /* 0x0006b400011c7983 */ /* 0x000f220000300800 */
[----:B------:R-:W-:-:S03]  /*30740*/  F2FP.BF16.F32.PACK_AB R27, R26, R27 ;  /* 0x0000001b1a1b723e */ /* 0x000fc600000010ff */
[----:B----4-:R0:W-:Y:S04]  /*30750*/  STL [R1+0x12c4], R28 ;  /* 0x0012c41c01007387 */ /* 0x0101e80000100800 */
[----:B0-----:R-:W4:Y:S04]  /*30760*/  LDL.LU R28, [R1+0x6bc] ;  /* 0x0006bc00011c7983 */ /* 0x001f280000300800 */
        /* <DEDUP_REMOVED lines=62> */
[----:B------:R0:W-:Y:S04]  /*30b50*/  STL [R1], R27 ;  /* 0x0000001b01007387 */ /* 0x0001e80000100800 */
[----:B0-----:R-:W2:Y:S02]  /*30b60*/  LDL.LU R27, [R1+0x12f0] ;  /* 0x0012f000011b7983 */ /* 0x001ea40000300800 */
[----:B--2---:R-:W-:-:S02]  /*30b70*/  F2FP.BF16.F32.PACK_AB R27, R26, R27 ;  /* 0x0000001b1a1b723e */ /* 0x004fc400000010ff */
[----:B------:R-:W2:Y:S02]  /*30b80*/  LDL.LU R26, [R1+0x12ec] ;  /* 0x0012ec00011a7983 */ /* 0x000ea40000300800 */
[----:B--2---:R-:W-:Y:S02]  /*30b90*/  F2FP.BF16.F32.PACK_AB R26, R25, R26 ;  /* 0x0000001a191a723e */ /* 0x004fe400000010ff */
[----:B------:R-:W2:Y:S02]  /*30ba0*/  LDL.LU R25, [R1+0x12e8] ;  /* 0x0012e80001197983 */ /* 0x000ea40000300800 */
[----:B--2---:R-:W-:Y:S02]  /*30bb0*/  F2FP.BF16.F32.PACK_AB R25, R11, R25 ;  /* 0x000000190b19723e */ /* 0x004fe400000010ff */
[----:B------:R-:W2:Y:S02]  /*30bc0*/  LDL.LU R11, [R1+0x12e4] ;  /* 0x0012e400010b7983 */ /* 0x000ea40000300800 */
        /* <DEDUP_REMOVED lines=11> */
[----:B------:R-:W3:Y:S02]  /*30c80*/  LDL.LU R6, [R1+0x12cc] ;  /* 0x0012cc0001067983 */ /* 0x000ee40000300800 */
[----:B---3--:R-:W-:-:S02]  /*30c90*/  F2FP.BF16.F32.PACK_AB R6, R5, R6 ;  /* 0x000000060506723e */ /* 0x008fc400000010ff */
[----:B------:R-:W4:Y:S02]  /*30ca0*/  LDL.LU R5, [R1+0x12c8] ;  /* 0x0012c80001057983 */ /* 0x000f240000300800 */
[----:B----4-:R-:W-:Y:S02]  /*30cb0*/  F2FP.BF16.F32.PACK_AB R5, R28, R5 ;  /* 0x000000051c05723e */ /* 0x010fe400000010ff */
[----:B------:R-:W2:Y:S01]  /*30cc0*/  LDL.LU R28, [R1+0x12c4] ;  /* 0x0012c400011c7983 */ /* 0x000ea20000300800 */
[----:B------:R-:W-:Y:S02]  /*30cd0*/  F2FP.BF16.F32.PACK_AB R15, R29, R15 ;  /* 0x0000000f1d0f723e */ /* 0x000fe400000010ff */
[----:B------:R-:W-:Y:S02]  /*30ce0*/  F2FP.BF16.F32.PACK_AB R14, R2, R14 ;  /* 0x0000000e020e723e */ /* 0x000fe400000010ff */
[----:B------:R-:W-:Y:S02]  /*30cf0*/  F2FP.BF16.F32.PACK_AB R13, R0, R13 ;  /* 0x0000000d000d723e */ /* 0x000fe400000010ff */
[----:B--2---:R-:W-:-:S02]  /*30d00*/  F2FP.BF16.F32.PACK_AB R4, R28, R4 ;  /* 0x000000041c04723e */ /* 0x004fc400000010ff */
[----:B------:R0:W5:Y:S01]  /*30d10*/  LDL.LU R28, [R1+0x12c0] ;  /* 0x0012c000011c7983 */ /* 0x0001620000300800 */
[----:B------:R-:W-:Y:S02]  /*30d20*/  F2FP.BF16.F32.PACK_AB R12, R3, R12 ;  /* 0x0000000c030c723e */ /* 0x000fe400000010ff */
[----:B------:R-:W-:Y:S02]  /*30d30*/  F2FP.BF16.F32.PACK_AB R19, R20, R19 ;  /* 0x000000131413723e */ /* 0x000fe400000010ff */
[----:B------:R-:W-:Y:S02]  /*30d40*/  F2FP.BF16.F32.PACK_AB R18, R21, R18 ;  /* 0x000000121512723e */ /* 0x000fe400000010ff */
[----:B------:R-:W-:Y:S02]  /*30d50*/  F2FP.BF16.F32.PACK_AB R17, R22, R17 ;  /* 0x000000111611723e */ /* 0x000fe400000010ff */
[----:B0-----:R-:W-:-:S07]  /*30d60*/  F2FP.BF16.F32.PACK_AB R16, R23, R16 ;  /* 0x000000101710723e */ /* 0x001fce00000010ff */
.L_x_0:
[----:B------:R-:W0:Y:S01]  /*30d70*/  S2R R2, SR_CgaCtaId ;  /* 0x0000000000027919 */ /* 0x000e220000008800 */
[----:B-----5:R-:W-:Y:S01]  /*30d80*/  VIADD R0, R28, 0xff ;  /* 0x000000ff1c007836 */ /* 0x020fe20000000000 */
[----:B------:R-:W-:Y:S01]  /*30d90*/  ULDC.64 UR26, c[0x0][0x228] ;  /* 0x00008a00001a7ab9 */ /* 0x000fe20000000a00 */
[----:B------:R-:W-:Y:S01]  /*30da0*/  ULDC UR4, c[0x0][0x244] ;  /* 0x0000910000047ab9 */ /* 0x000fe20000000800 */
[----:B------:R-:W1:Y:S01]  /*30db0*/  S2R R21, SR_TID.X ;  /* 0x0000000000157919 */ /* 0x000e620000002100 */
[----:B------:R-:W-:Y:S01]  /*30dc0*/  ULDC.64 UR6, c[0x0][0x228] ;  /* 0x00008a0000067ab9 */ /* 0x000fe20000000a00 */
[----:B------:R-:W-:Y:S01]  /*30dd0*/  ISETP.GE.AND P0, PT, R0, UR27, PT ;  /* 0x0000001b00007c0c */ /* 0x000fe2000bf06270 */
[----:B------:R-:W-:Y:S01]  /*30de0*/  ULDC.64 UR28, c[0x0][0x228] ;  /* 0x00008a00001c7ab9 */ /* 0x000fe20000000a00 */
[----:B------:R-:W-:Y:S01]  /*30df0*/  MOV R0, 0x400 ;  /* 0x0000040000007802 */ /* 0x000fe20000000f00 */
[----:B------:R-:W-:Y:S01]  /*30e00*/  STL.64 [R1+0x1468], R26 ;  /* 0x0014681a01007387 */ /* 0x000fe20000100a00 */
[----:B------:R-:W-:Y:S01]  /*30e10*/  ULDC.64 UR12, c[0x0][0x228] ;  /* 0x00008a00000c7ab9 */ /* 0x000fe20000000a00 */
[----:B------:R-:W-:Y:S01]  /*30e20*/  ULDC.64 UR10, c[0x0][0x228] ;  /* 0x00008a00000a7ab9 */ /* 0x000fe20000000a00 */
[----:B------:R-:W-:Y:S01]  /*30e30*/  ULDC.64 UR16, c[0x0][0x228] ;  /* 0x00008a0000107ab9 */ /* 0x000fe20000000a00 */
[----:B------:R-:W-:Y:S01]  /*30e40*/  STL.64 [R1+0x1460], R24 ;  /* 0x0014601801007387 */ /* 0x000fe20000100a00 */
[----:B------:R-:W-:Y:S01]  /*30e50*/  ULDC.64 UR14, c[0x0][0x228] ;  /* 0x00008a00000e7ab9 */ /* 0x000fe20000000a00 */
[----:B------:R-:W-:Y:S01]  /*30e60*/  ULDC.64 UR20, c[0x0][0x228] ;  /* 0x00008a0000147ab9 */ /* 0x000fe20000000a00 */
[----:B------:R-:W-:Y:S01]  /*30e70*/  ULDC.64 UR18, c[0x0][0x228] ;  /* 0x00008a0000127ab9 */ /* 0x000fe20000000a00 */
[----:B------:R-:W-:Y:S01]  /*30e80*/  ULDC.64 UR24, c[0x0][0x228] ;  /* 0x00008a0000187ab9 */ /* 0x000fe20000000a00 */
[----:B------:R-:W-:Y:S01]  /*30e90*/  ULDC.64 UR22, c[0x0][0x228] ;  /* 0x00008a0000167ab9 */ /* 0x000fe20000000a00 */
[----:B0-----:R-:W-:-:S02]  /*30ea0*/  LEA R2, R2, R0, 0x18 ;  /* 0x0000000002027211 */ /* 0x001fc400078ec0ff */
[----:B------:R-:W0:Y:S01]  /*30eb0*/  S2R R0, SR_TID.X ;  /* 0x0000000000007919 */ /* 0x000e220000002100 */
[----:B-1----:R-:W-:Y:S02]  /*30ec0*/  LOP3.LUT R21, R21, 0x1f, RZ, 0xc0, !PT ;  /* 0x0000001f15157812 */ /* 0x002fe400078ec0ff */
[C---:B0-----:R-:W-:Y:S02]  /*30ed0*/  LOP3.LUT R20, R0.reuse, 0x3f, RZ, 0xc0, !PT ;  /* 0x0000003f00147812 */ /* 0x041fe400078ec0ff */
[----:B------:R-:W-:-:S03]  /*30ee0*/  LOP3.LUT R3, R0, 0x20, RZ, 0xc0, !PT ;  /* 0x0000002000037812 */ /* 0x000fc600078ec0ff */
[--C-:B------:R-:W-:Y:S01]  /*30ef0*/  IMAD R0, R20, 0x10, R2.reuse ;  /* 0x0000001014007824 */ /* 0x100fe200078e0202 */
[----:B------:R-:W-:Y:S01]  /*30f00*/  BAR.SYNC.DEFER_BLOCKING 0x0 ;  /* 0x0000000000007b1d */ /* 0x000fe20000010000 */
[----:B------:R-:W-:-:S04]  /*30f10*/  IMAD R2, R3, 0x20, R2 ;  /* 0x0000002003027824 */ /* 0x000fc800078e0202 */
[----:B------:R-:W-:-:S05]  /*30f20*/  IMAD R2, R21, 0x10, R2 ;  /* 0x0000001015027824 */ /* 0x000fca00078e0202 */
[----:B------:R0:W-:Y:S04]  /*30f30*/  STSM.16.M88.4 [R2], R16 ;  /* 0x0000001002007844 */ /* 0x0001e80000000200 */
[----:B------:R1:W-:Y:S01]  /*30f40*/  STSM.16.M88.4 [R2+0x200], R12 ;  /* 0x0002000c02007844 */ /* 0x0003e20000000200 */
[----:B------:R-:W-:Y:S06]  /*30f50*/  BAR.SYNC.DEFER_BLOCKING 0x0 ;  /* 0x0000000000007b1d */ /* 0x000fec0000010000 */
[----:B0-----:R-:W3:Y:S04]  /*30f60*/  LDL.LU R16, [R1+0x30] ;  /* 0x0000300001107983 */ /* 0x001ee80000300800 */
[----:B------:R-:W3:Y:S04]  /*30f70*/  LDL.LU R17, [R1+0x34] ;  /* 0x0000340001117983 */ /* 0x000ee80000300800 */
[----:B------:R-:W3:Y:S04]  /*30f80*/  LDL.LU R18, [R1+0x38] ;  /* 0x0000380001127983 */ /* 0x000ee80000300800 */
[----:B------:R-:W3:Y:S04]  /*30f90*/  LDL.LU R19, [R1+0x3c] ;  /* 0x00003c0001137983 */ /* 0x000ee80000300800 */
[----:B--2---:R-:W0:Y:S04]  /*30fa0*/  LDS.128 R20, [R0] ;  /* 0x0000000000147984 */ /* 0x004e280000000c00 */
[----:B------:R-:W2:Y:S01]  /*30fb0*/  LDS.128 R24, [R0+0x400] ;  /* 0x0004000000187984 */ /* 0x000ea20000000c00 */
[----:B------:R-:W-:Y:S06]  /*30fc0*/  BAR.SYNC.DEFER_BLOCKING 0x0 ;  /* 0x0000000000007b1d */ /* 0x000fec0000010000 */
[----:B-1----:R-:W4:Y:S04]  /*30fd0*/  LDL.LU R12, [R1+0x10] ;  /* 0x00001000010c7983 */ /* 0x002f280000300800 */
[----:B------:R-:W4:Y:S04]  /*30fe0*/  LDL.LU R13, [R1+0x14] ;  /* 0x00001400010d7983 */ /* 0x000f280000300800 */
[----:B------:R-:W4:Y:S04]  /*30ff0*/  LDL.LU R14, [R1+0x18] ;  /* 0x00001800010e7983 */ /* 0x000f280000300800 */
[----:B------:R-:W4:Y:S04]  /*31000*/  LDL.LU R15, [R1+0x1c] ;  /* 0x00001c00010f7983 */ /* 0x000f280000300800 */
[----:B------:R-:W-:Y:S04]  /*31010*/  STSM.16.M88.4 [R2], R4 ;  /* 0x0000000402007844 */ /* 0x000fe80000000200 */
[----:B0-----:R-:W-:Y:S04]  /*31020*/  STL.64 [R1+0x12e8], R22 ;  /* 0x0012e81601007387 */ /* 0x001fe80000100a00 */
[----:B------:R0:W-:Y:S04]  /*31030*/  STL.64 [R1+0x12e0], R20 ;  /* 0x0012e01401007387 */ /* 0x0001e80000100a00 */
[----:B------:R-:W-:Y:S01]  /*31040*/  STSM.16.M88.4 [R2+0x200], R8 ;  /* 0x0002000802007844 */ /* 0x000fe20000000200 */
[----:B------:R-:W-:Y:S06]  /*31050*/  BAR.SYNC.DEFER_BLOCKING 0x0 ;  /* 0x0000000000007b1d */ /* 0x000fec0000010000 */
[----:B0-----:R-:W3:Y:S04]  /*31060*/  LDL.LU R20, [R1+0x20] ;  /* 0x0000200001147983 */ /* 0x001ee80000300800 */
[----:B------:R-:W3:Y:S04]  /*31070*/  LDL.LU R21, [R1+0x24] ;  /* 0x0000240001157983 */ /* 0x000ee80000300800 */
[----:B------:R-:W3:Y:S04]  /*31080*/  LDL.LU R22, [R1+0x28] ;  /* 0x0000280001167983 */ /* 0x000ee80000300800 */
[----:B------:R-:W3:Y:S04]  /*31090*/  LDL.LU R23, [R1+0x2c] ;  /* 0x00002c0001177983 */ /* 0x000ee80000300800 */
[----:B--2---:R-:W-:Y:S04]  /*310a0*/  STL.64 [R1+0x150], R24 ;  /* 0x0001501801007387 */ /* 0x004fe80000100a00 */
[----:B------:R0:W-:Y:S04]  /*310b0*/  STL.64 [R1+0x158], R26 ;  /* 0x0001581a01007387 */ /* 0x0001e80000100a00 */
[----:B------:R-:W1:Y:S04]  /*310c0*/  LDS.128 R4, [R0] ;  /* 0x0000000000047984 */ /* 0x000e680000000c00 */
[----:B0-----:R-:W2:Y:S04]  /*310d0*/  LDL.LU.64 R26, [R1+0x1468] ;  /* 0x00146800011a7983 */ /* 0x001ea80000300a00 */
[----:B------:R-:W2:Y:S04]  /*310e0*/  LDL.LU.64 R24, [R1+0x1460] ;  /* 0x0014600001187983 */ /* 0x000ea80000300a00 */
[----:B------:R-:W4:Y:S04]  /*310f0*/  LDL.LU R8, [R1] ;  /* 0x0000000001087983 */ /* 0x000f280000300800 */
[----:B------:R-:W4:Y:S04]  /*31100*/  LDL.LU R9, [R1+0x4] ;  /* 0x0000040001097983 */ /* 0x000f280000300800 */
[----:B------:R-:W4:Y:S04]  /*31110*/  LDL.LU R10, [R1+0x8] ;  /* 0x00000800010a7983 */ /* 0x000f280000300800 */
[----:B------:R-:W4:Y:S04]  /*31120*/  LDL.LU R11, [R1+0xc] ;  /* 0x00000c00010b7983 */ /* 0x000f280000300800 */
[----:B-1----:R-:W-:Y:S04]  /*31130*/  STL.64 [R1+0x12f8], R6 ;  /* 0x0012f80601007387 */ /* 0x002fe80000100a00 */
[----:B------:R-:W-:Y:S04]  /*31140*/  STL.64 [R1+0x12f0], R4 ;  /* 0x0012f00401007387 */ /* 0x000fe80000100a00 */
[----:B------:R-:W0:Y:S01]  /*31150*/  LDS.128 R4, [R0+0x400] ;  /* 0x0004000000047984 */ /* 0x000e220000000c00 */
[----:B------:R-:W-:Y:S06]  /*31160*/  BAR.SYNC.DEFER_BLOCKING 0x0 ;  /* 0x0000000000007b1d */ /* 0x000fec0000010000 */
[----:B0-----:R-:W-:Y:S04]  /*31170*/  STL.64 [R1+0x130], R4 ;  /* 0x0001300401007387 */ /* 0x001fe80000100a00 */
[----:B------:R-:W-:Y:S04]  /*31180*/  STL.64 [R1+0x138], R6 ;  /* 0x0001380601007387 */ /* 0x000fe80000100a00 */
[----:B--2---:R-:W-:Y:S04]  /*31190*/  STSM.16.M88.4 [R2], R24 ;  /* 0x0000001802007844 */ /* 0x004fe80000000200 */
[----:B----4-:R-:W-:Y:S01]  /*311a0*/  STSM.16.M88.4 [R2+0x200], R8 ;  /* 0x0002000802007844 */ /* 0x010fe20000000200 */
[----:B------:R-:W-:Y:S06]  /*311b0*/  BAR.SYNC.DEFER_BLOCKING 0x0 ;  /* 0x0000000000007b1d */ /* 0x000fec0000010000 */
[----:B------:R-:W0:Y:S04]  /*311c0*/  LDS.128 R8, [R0] ;  /* 0x0000000000087984 */ /* 0x000e280000000c00 */
[----:B------:R-:W1:Y:S01]  /*311d0*/  LDS.128 R4, [R0+0x400] ;  /* 0x0004000000047984 */ /* 0x000e620000000c00 */
[----:B------:R-:W-:Y:S06]  /*311e0*/  BAR.SYNC.DEFER_BLOCKING 0x0 ;  /* 0x0000000000007b1d */ /* 0x000fec0000010000 */
[----:B---3--:R-:W-:Y:S04]  /*311f0*/  STSM.16.M88.4 [R2], R20 ;  /* 0x0000001402007844 */ /* 0x008fe80000000200 */
[----:B------:R-:W-:Y:S04]  /*31200*/  STSM.16.M88.4 [R2+0x200], R12 ;  /* 0x0002000c02007844 */ /* 0x000fe80000000200 */
[----:B0-----:R-:W-:Y:S04]  /*31210*/  STL.64 [R1], R8 ;  /* 0x0000000801007387 */ /* 0x001fe80000100a00 */
[----:B------:R-:W-:Y:S01]  /*31220*/  STL.64 [R1+0x8], R10 ;  /* 0x0000080a01007387 */ /* 0x000fe20000100a00 */
[----:B------:R-:W-:Y:S06]  /*31230*/  BAR.SYNC.DEFER_BLOCKING 0x0 ;  /* 0x0000000000007b1d */ /* 0x000fec0000010000 */
[----:B-1----:R-:W-:Y:S04]  /*31240*/  STL.64 [R1+0x160], R4 ;  /* 0x0001600401007387 */ /* 0x002fe80000100a00 */
[----:B------:R-:W-:Y:S04]  /*31250*/  STL.64 [R1+0x168], R6 ;  /* 0x0001680601007387 */ /* 0x000fe80000100a00 */
[----:B------:R-:W0:Y:S04]  /*31260*/  LDS.128 R8, [R0] ;  /* 0x0000000000087984 */ /* 0x000e280000000c00 */
[----:B------:R-:W1:Y:S01]  /*31270*/  LDS.128 R4, [R0+0x400] ;  /* 0x0004000000047984 */ /* 0x000e620000000c00 */
[----:B------:R-:W-:Y:S06]  /*31280*/  BAR.SYNC.DEFER_BLOCKING 0x0 ;  /* 0x0000000000007b1d */ /* 0x000fec0000010000 */
[----:B------:R-:W-:Y:S04]  /*31290*/  STSM.16.M88.4 [R2], R16 ;  /* 0x0000001002007844 */ /* 0x000fe80000000200 */
[----:B0-----:R-:W-:Y:S04]  /*312a0*/  STL.64 [R1+0x1308], R10 ;  /* 0x0013080a01007387 */ /* 0x001fe80000100a00 */
[----:B------:R-:W-:Y:S04]  /*312b0*/  STL.64 [R1+0x1300], R8 ;  /* 0x0013000801007387 */ /* 0x000fe80000100a00 */
[----:B-1----:R-:W-:Y:S04]  /*312c0*/  STL.64 [R1+0x10], R4 ;  /* 0x0000100401007387 */ /* 0x002fe80000100a00 */
[----:B------:R-:W-:Y:S04]  /*312d0*/  STL.64 [R1+0x18], R6 ;  /* 0x0000180601007387 */ /* 0x000fe80000100a00 */
[----:B------:R-:W2:Y:S04]  /*312e0*/  LDL.LU R20, [R1+0xc0] ;  /* 0x0000c00001147983 */ /* 0x000ea80000300800 */
        /* <DEDUP_REMOVED lines=34> */
[----:B------:R-:W3:Y:S04]  /*31510*/  LDL.LU R9, [R1+0xa4] ;  /* 0x0000a40001097983 */ /* 0x000ee80000300800 */
        /* <DEDUP_REMOVED lines=18> */
[----:B--2---:R-:W-:Y:S01]  /*31640*/  STSM.16.M88.4 [R2+0x200], R20 ;  /* 0x0002001402007844 */ /* 0x004fe20000000200 */
[----:B------:R-:W-:Y:S06]  /*31650*/  BAR.SYNC.DEFER_BLOCKING 0x0 ;  /* 0x0000000000007b1d */ /* 0x000fec0000010000 */
[----:B------:R-:W0:Y:S04]  /*31660*/  LDS.128 R20, [R0] ;  /* 0x0000000000147984 */ /* 0x000e280000000c00 */
[----:B0-----:R-:W-:Y:S04]  /*31670*/  STL.64 [R1+0x20], R20 ;  /* 0x0000201401007387 */ /* 0x001fe80000100a00 */
[----:B------:R-:W-:Y:S04]  /*31680*/  STL.64 [R1+0x28], R22 ;  /* 0x0000281601007387 */ /* 0x000fe80000100a00 */
[----:B------:R-:W0:Y:S04]  /*31690*/  LDS.128 R20, [R0+0x400] ;  /* 0x0004000000147984 */ /* 0x000e280000000c00 */
[----:B0-----:R-:W-:Y:S04]  /*316a0*/  STL.64 [R1+0x170], R20 ;  /* 0x0001701401007387 */ /* 0x001fe80000100a00 */
[----:B------:R0:W-:Y:S04]  /*316b0*/  STL.64 [R1+0x178], R22 ;  /* 0x0001781601007387 */ /* 0x0001e80000100a00 */
[----:B0-----:R-:W2:Y:S04]  /*316c0*/  LDL.LU.64 R22, [R1+0x1458] ;  /* 0x0014580001167983 */ /* 0x001ea80000300a00 */
[----:B------:R-:W2:Y:S01]  /*316d0*/  LDL.LU.64 R20, [R1+0x1450] ;  /* 0x0014500001147983 */ /* 0x000ea20000300a00 */
[----:B------:R-:W-:Y:S06]  /*316e0*/  BAR.SYNC.DEFER_BLOCKING 0x0 ;  /* 0x0000000000007b1d */ /* 0x000fec0000010000 */
[----:B--2---:R0:W-:Y:S04]  /*316f0*/  STSM.16.M88.4 [R2], R20 ;  /* 0x0000001402007844 */ /* 0x0041e80000000200 */
[----:B0-----:R-:W2:Y:S04]  /*31700*/  LDL.LU.64 R22, [R1+0x1448] ;  /* 0x0014480001167983 */ /* 0x001ea80000300a00 */
[----:B------:R-:W2:Y:S04]  /*31710*/  LDL.LU.64 R20, [R1+0x1440] ;  /* 0x0014400001147983 */ /* 0x000ea80000300a00 */
        /* <DEDUP_REMOVED lines=19> */
[----:B------:R-:W0:Y:S01]  /*31850*/  LDS.128 R20, [R0+0x400] ;  /* 0x0004000000147984 */ /* 0x000e220000000c00 */
[----:B------:R-:W-:Y:S06]  /*31860*/  BAR.SYNC.DEFER_BLOCKING 0x0 ;  /* 0x0000000000007b1d */ /* 0x000fec0000010000 */
[----:B0-----:R-:W-:Y:S04]  /*31870*/  STL.64 [R1+0x80], R20 ;  /* 0x0000801401007387 */ /* 0x001fe80000100a00 */
[----:B------:R0:W-:Y:S04]  /*31880*/  STL.64 [R1+0x88], R22 ;  /* 0x0000881601007387 */ /* 0x0001e80000100a00 */
[----:B0-----:R-:W2:Y:S04]  /*31890*/  LDL.LU.64 R22, [R1+0x1418] ;  /* 0x0014180001167983 */ /* 0x001ea80000300a00 */
[----:B------:R-:W2:Y:S04]  /*318a0*/  LDL.LU.64 R20, [R1+0x1410] ;  /* 0x0014100001147983 */ /* 0x000ea80000300a00 */
[----:B---3--:R-:W-:Y:S04]  /*318b0*/  STSM.16.M88.4 [R2], R8 ;  /* 0x0000000802007844 */ /* 0x008fe80000000200 */
[----:B----4-:R-:W-:Y:S01]  /*318c0*/  STSM.16.M88.4 [R2+0x200], R24 ;  /* 0x0002001802007844 */ /* 0x010fe20000000200 */
[----:B------:R-:W-:Y:S06]  /*318d0*/  BAR.SYNC.DEFER_BLOCKING 0x0 ;  /* 0x0000000000007b1d */ /* 0x000fec0000010000 */
        /* <DEDUP_REMOVED lines=8> */
[----:B--2---:R-:W-:Y:S01]  /*31960*/  STSM.16.M88.4 [R2+0x200], R20 ;  /* 0x0002001402007844 */ /* 0x004fe20000000200 */
[----:B------:R-:W-:Y:S06]  /*31970*/  BAR.SYNC.DEFER_BLOCKING 0x0 ;  /* 0x0000000000007b1d */ /* 0x000fec0000010000 */
[----:B------:R-:W0:Y:S04]  /*31980*/  LDS.128 R8, [R0] ;  /* 0x0000000000087984 */ /* 0x000e280000000c00 */
[----:B------:R-:W1:Y:S01]  /*31990*/  LDS.128 R4, [R0+0x400] ;  /* 0x0004000000047984 */ /* 0x000e620000000c00 */
[----:B------:R-:W-:Y:S06]  /*319a0*/  BAR.SYNC.DEFER_BLOCKING 0x0 ;  /* 0x0000000000007b1d */ /* 0x000fec0000010000 */
[----:B------:R-:W-:Y:S04]  /*319b0*/  STSM.16.M88.4 [R2], R12 ;  /* 0x0000000c02007844 */ /* 0x000fe80000000200 */
[----:B------:R-:W-:Y:S01]  /*319c0*/  STSM.16.M88.4 [R2+0x200], R16 ;  /* 0x0002001002007844 */ /* 0x000fe20000000200 */
[----:B------:R-:W-:Y:S06]  /*319d0*/  BAR.SYNC.DEFER_BLOCKING 0x0 ;  /* 0x0000000000007b1d */ /* 0x000fec0000010000 */
[----:B0-----:R-:W-:Y:S04]  /*319e0*/  STL.64 [R1+0xa0], R8 ;  /* 0x0000a00801007387 */ /* 0x001fe80000100a00 */
[----:B------:R-:W-:Y:S04]  /*319f0*/  STL.64 [R1+0xa8], R10 ;  /* 0x0000a80a01007387 */ /* 0x000fe80000100a00 */
[----:B-1----:R0:W-:Y:S04]  /*31a00*/  STL.64 [R1+0xb0], R4 ;  /* 0x0000b00401007387 */ /* 0x0021e80000100a00 */
[----:B------:R-:W-:Y:S04]  /*31a10*/  STL.64 [R1+0xb8], R6 ;  /* 0x0000b80601007387 */ /* 0x000fe80000100a00 */
[----:B------:R-:W1:Y:S04]  /*31a20*/  LDS.128 R12, [R0] ;  /* 0x00000000000c7984 */ /* 0x000e680000000c00 */
[----:B------:R-:W2:Y:S04]  /*31a30*/  LDS.128 R8, [R0+0x400] ;  /* 0x0004000000087984 */ /* 0x000ea80000000c00 */
[----:B0-----:R-:W3:Y:S04]  /*31a40*/  LDL.LU R4, [R1+0x1c0] ;  /* 0x0001c00001047983 */ /* 0x001ee80000300800 */
[----:B-1----:R-:W-:Y:S04]  /*31a50*/  STL.64 [R1+0x90], R12 ;  /* 0x0000900c01007387 */ /* 0x002fe80000100a00 */
[----:B------:R-:W-:Y:S04]  /*31a60*/  STL.64 [R1+0x98], R14 ;  /* 0x0000980e01007387 */ /* 0x000fe80000100a00 */
[----:B--2---:R-:W-:Y:S04]  /*31a70*/  STL.64 [R1+0xc0], R8 ;  /* 0x0000c00801007387 */ /* 0x004fe80000100a00 */
[----:B------:R-:W-:Y:S04]  /*31a80*/  STL.64 [R1+0xc8], R10 ;  /* 0x0000c80a01007387 */ /* 0x000fe80000100a00 */
[----:B------:R-:W3:Y:S04]  /*31a90*/  LDL.LU R5, [R1+0x1c4] ;  /* 0x0001c40001057983 */ /* 0x000ee80000300800 */
[----:B------:R-:W2:Y:S04]  /*31aa0*/  LDL.LU R6, [R1+0x1c8] ;  /* 0x0001c80001067983 */ /* 0x000ea80000300800 */
[----:B------:R-:W2:Y:S01]  /*31ab0*/  LDL.LU R7, [R1+0x1cc] ;  /* 0x0001cc0001077983 */ /* 0x000ea20000300800 */
[----:B------:R-:W-:Y:S06]  /*31ac0*/  BAR.SYNC.DEFER_BLOCKING 0x0 ;  /* 0x0000000000007b1d */ /* 0x000fec0000010000 */
        /* <DEDUP_REMOVED lines=81> */
[----:B---3--:R-:W-:Y:S01]  /*31fe0*/  STSM.16.M88.4 [R2+0x200], R8 ;  /* 0x0002000802007844 */ /* 0x008fe20000000200 */
[----:B------:R-:W-:Y:S06]  /*31ff0*/  BAR.SYNC.DEFER_BLOCKING 0x0 ;  /* 0x0000000000007b1d */ /* 0x000fec0000010000 */
[----:B------:R-:W0:Y:S04]  /*32000*/  LDS.128 R8, [R0] ;  /* 0x0000000000087984 */ /* 0x000e280000000c00 */
[----:B0-----:R-:W-:Y:S04]  /*32010*/  STL.64 [R1+0x120], R8 ;  /* 0x0001200801007387 */ /* 0x001fe80000100a00 */
[----:B------:R-:W-:Y:S04]  /*32020*/  STL.64 [R1+0x128], R10 ;  /* 0x0001280a01007387 */ /* 0x000fe80000100a00 */
[----:B------:R-:W0:Y:S01]  /*32030*/  LDS.128 R8, [R0+0x400] ;  /* 0x0004000000087984 */ /* 0x000e220000000c00 */
[----:B------:R-:W-:Y:S06]  /*32040*/  BAR.SYNC.DEFER_BLOCKING 0x0 ;  /* 0x0000000000007b1d */ /* 0x000fec0000010000 */
[----:B----4-:R-:W-:Y:S04]  /*32050*/  STSM.16.M88.4 [R2], R24 ;  /* 0x0000001802007844 */ /* 0x010fe80000000200 */
[----:B0-----:R-:W-:Y:S04]  /*32060*/  STL.64 [R1+0x180], R8 ;  /* 0x0001800801007387 */ /* 0x001fe80000100a00 */
[----:B------:R-:W-:Y:S04]  /*32070*/  STL.64 [R1+0x188], R10 ;  /* 0x0001880a01007387 */ /* 0x000fe80000100a00 */
[----:B--2---:R-:W-:Y:S01]  /*32080*/  STSM.16.M88.4 [R2+0x200], R4 ;  /* 0x0002000402007844 */ /* 0x004fe20000000200 */
[----:B------:R-:W-:Y:S06]  /*32090*/  BAR.SYNC.DEFER_BLOCKING 0x0 ;  /* 0x0000000000007b1d */ /* 0x000fec0000010000 */
[----:B------:R-:W0:Y:S04]  /*320a0*/  LDS.128 R8, [R0] ;  /* 0x0000000000087984 */ /* 0x000e280000000c00 */
[----:B------:R-:W1:Y:S01]  /*320b0*/  LDS.128 R4, [R0+0x400] ;  /* 0x0004000000047984 */ /* 0x000e620000000c00 */
[----:B------:R-:W-:Y:S06]  /*320c0*/  BAR.SYNC.DEFER_BLOCKING 0x0 ;  /* 0x0000000000007b1d */ /* 0x000fec0000010000 */
[----:B------:R-:W-:Y:S04]  /*320d0*/  STSM.16.M88.4 [R2], R20 ;  /* 0x0000001402007844 */ /* 0x000fe80000000200 */
[----:B------:R-:W-:Y:S04]  /*320e0*/  STSM.16.M88.4 [R2+0x200], R12 ;  /* 0x0002000c02007844 */ /* 0x000fe80000000200 */
[----:B0-----:R-:W-:Y:S04]  /*320f0*/  STL.64 [R1+0x110], R8 ;  /* 0x0001100801007387 */ /* 0x001fe80000100a00 */
        /* <DEDUP_REMOVED lines=131> */
[----:B-1----:R0:W-:Y:S04]  /*32930*/  STL.64 [R1+0x260], R12 ;  /* 0x0002600c01007387 */ /* 0x0021e80000100a00 */
[----:B------:R1:W-:Y:S04]  /*32940*/  STL.64 [R1+0x268], R14 ;  /* 0x0002680e01007387 */ /* 0x0003e80000100a00 */
[----:B--2---:R-:W-:Y:S04]  /*32950*/  STL.64 [R1+0x280], R8 ;  /* 0x0002800801007387 */ /* 0x004fe80000100a00 */
[----:B------:R-:W-:Y:S04]  /*32960*/  STL.64 [R1+0x288], R10 ;  /* 0x0002880a01007387 */ /* 0x000fe80000100a00 */
[----:B------:R-:W3:Y:S04]  /*32970*/  LDL.LU R5, [R1+0x644] ;  /* 0x0006440001057983 */ /* 0x000ee80000300800 */
[----:B------:R-:W2:Y:S04]  /*32980*/  LDL.LU R6, [R1+0x648] ;  /* 0x0006480001067983 */ /* 0x000ea80000300800 */
[----:B------:R-:W2:Y:S04]  /*32990*/  LDL.LU R7, [R1+0x64c] ;  /* 0x00064c0001077983 */ /* 0x000ea80000300800 */
[----:B0-----:R-:W4:Y:S04]  /*329a0*/  LDL.LU R12, [R1+0x5a0] ;  /* 0x0005a000010c7983 */ /* 0x001f280000300800 */
[----:B------:R-:W4:Y:S04]  /*329b0*/  LDL.LU R13, [R1+0x5a4] ;  /* 0x0005a400010d7983 */ /* 0x000f280000300800 */
[----:B-1----:R-:W3:Y:S04]  /*329c0*/  LDL.LU R14, [R1+0x5a8] ;  /* 0x0005a800010e7983 */ /* 0x002ee80000300800 */
[----:B------:R-:W3:Y:S01]  /*329d0*/  LDL.LU R15, [R1+0x5ac] ;  /* 0x0005ac00010f7983 */ /* 0x000ee20000300800 */
[----:B------:R-:W-:Y:S06]  /*329e0*/  BAR.SYNC.DEFER_BLOCKING 0x0 ;  /* 0x0000000000007b1d */ /* 0x000fec0000010000 */
[----:B---3--:R-:W-:Y:S04]  /*329f0*/  STL.64 [R1+0x1348], R14 ;  /* 0x0013480e01007387 */ /* 0x008fe80000100a00 */
[----:B----4-:R0:W-:Y:S04]  /*32a00*/  STL.64 [R1+0x1340], R12 ;  /* 0x0013400c01007387 */ /* 0x0101e80000100a00 */
        /* <DEDUP_REMOVED lines=16> */
[----:B--2---:R-:W-:Y:S04]  /*32b10*/  STL.64 [R1+0x1338], R6 ;  /* 0x0013380601007387 */ /* 0x004fe80000100a00 */
[----:B------:R0:W-:Y:S04]  /*32b20*/  STL.64 [R1+0x1330], R4 ;  /* 0x0013300401007387 */ /* 0x0001e80000100a00 */
[----:B0-----:R-:W2:Y:S04]  /*32b30*/  LDL.LU R4, [R1+0x5c0] ;  /* 0x0005c00001047983 */ /* 0x001ea80000300800 */
[----:B------:R-:W2:Y:S04]  /*32b40*/  LDL.LU R5, [R1+0x5c4] ;  /* 0x0005c40001057983 */ /* 0x000ea80000300800 */
[----:B------:R-:W2:Y:S04]  /*32b50*/  LDL.LU R6, [R1+0x5c8] ;  /* 0x0005c80001067983 */ /* 0x000ea80000300800 */
[----:B------:R-:W2:Y:S04]  /*32b60*/  LDL.LU R7, [R1+0x5cc] ;  /* 0x0005cc0001077983 */ /* 0x000ea80000300800 */
        /* <DEDUP_REMOVED lines=16> */
[----:B---3--:R0:W-:Y:S04]  /*32c70*/  STSM.16.M88.4 [R2], R12 ;  /* 0x0000000c02007844 */ /* 0x0081e80000000200 */
[----:B0-----:R-:W3:Y:S04]  /*32c80*/  LDL.LU.64 R14, [R1+0x1368] ;  /* 0x00136800010e7983 */ /* 0x001ee80000300a00 */
[----:B------:R-:W3:Y:S04]  /*32c90*/  LDL.LU.64 R12, [R1+0x1360] ;  /* 0x00136000010c7983 */ /* 0x000ee80000300a00 */
[----:B---3--:R-:W-:Y:S01]  /*32ca0*/  STSM.16.M88.4 [R2+0x200], R12 ;  /* 0x0002000c02007844 */ /* 0x008fe20000000200 */
[----:B------:R-:W-:Y:S06]  /*32cb0*/  BAR.SYNC.DEFER_BLOCKING 0x0 ;  /* 0x0000000000007b1d */ /* 0x000fec0000010000 */
[----:B------:R-:W0:Y:S04]  /*32cc0*/  LDS.128 R12, [R0] ;  /* 0x00000000000c7984 */ /* 0x000e280000000c00 */
[----:B0-----:R-:W-:Y:S04]  /*32cd0*/  STL.64 [R1+0x250], R12 ;  /* 0x0002500c01007387 */ /* 0x001fe80000100a00 */
[----:B------:R-:W-:Y:S04]  /*32ce0*/  STL.64 [R1+0x258], R14 ;  /* 0x0002580e01007387 */ /* 0x000fe80000100a00 */
[----:B------:R-:W0:Y:S04]  /*32cf0*/  LDS.128 R12, [R0+0x400] ;  /* 0x00040000000c7984 */ /* 0x000e280000000c00 */
[----:B0-----:R-:W-:Y:S04]  /*32d00*/  STL.64 [R1+0x270], R12 ;  /* 0x0002700c01007387 */ /* 0x001fe80000100a00 */
[----:B------:R0:W-:Y:S04]  /*32d10*/  STL.64 [R1+0x278], R14 ;  /* 0x0002780e01007387 */ /* 0x0001e80000100a00 */
[----:B0-----:R-:W3:Y:S04]  /*32d20*/  LDL.LU.64 R14, [R1+0x1358] ;  /* 0x00135800010e7983 */ /* 0x001ee80000300a00 */
[----:B------:R-:W3:Y:S01]  /*32d30*/  LDL.LU.64 R12, [R1+0x1350] ;  /* 0x00135000010c7983 */ /* 0x000ee20000300a00 */
[----:B------:R-:W-:Y:S06]  /*32d40*/  BAR.SYNC.DEFER_BLOCKING 0x0 ;  /* 0x0000000000007b1d */ /* 0x000fec0000010000 */
        /* <DEDUP_REMOVED lines=8> */
[----:B------:R-:W0:Y:S01]  /*32dd0*/  LDS.128 R12, [R0+0x400] ;  /* 0x00040000000c7984 */ /* 0x000e220000000c00 */
[----:B------:R-:W-:Y:S06]  /*32de0*/  BAR.SYNC.DEFER_BLOCKING 0x0 ;  /* 0x0000000000007b1d */ /* 0x000fec0000010000 */
[----:B--2---:R-:W-:Y:S04]  /*32df0*/  STSM.16.M88.4 [R2], R4 ;  /* 0x0000000402007844 */ /* 0x004fe80000000200 */
[----:B0-----:R0:W-:Y:S04]  /*32e00*/  STL.64 [R1+0x2c0], R12 ;  /* 0x0002c00c01007387 */ /* 0x0011e80000100a00 */
[----:B------:R1:W-:Y:S04]  /*32e10*/  STL.64 [R1+0x2c8], R14 ;  /* 0x0002c80e01007387 */ /* 0x0003e80000100a00 */
[----:B0-----:R-:W2:Y:S04]  /*32e20*/  LDL.LU R12, [R1+0x6c0] ;  /* 0x0006c000010c7983 */ /* 0x001ea80000300800 */
[----:B------:R-:W2:Y:S04]  /*32e30*/  LDL.LU R13, [R1+0x6c4] ;  /* 0x0006c400010d7983 */ /* 0x000ea80000300800 */
[----:B-1----:R-:W2:Y:S04]  /*32e40*/  LDL.LU R14, [R1+0x6c8] ;  /* 0x0006c800010e7983 */ /* 0x002ea80000300800 */
[----:B------:R-:W2:Y:S04]  /*32e50*/  LDL.LU R15, [R1+0x6cc] ;  /* 0x0006cc00010f7983 */ /* 0x000ea80000300800 */
[----:B------:R-:W3:Y:S04]  /*32e60*/  LDL.LU.64 R6, [R1+0x1338] ;  /* 0x0013380001067983 */ /* 0x000ee80000300a00 */
[----:B------:R-:W3:Y:S04]  /*32e70*/  LDL.LU.64 R4, [R1+0x1330] ;  /* 0x0013300001047983 */ /* 0x000ee80000300a00 */
[----:B----4-:R-:W-:Y:S01]  /*32e80*/  STSM.16.M88.4 [R2+0x200], R8 ;  /* 0x0002000802007844 */ /* 0x010fe20000000200 */
[----:B------:R-:W-:Y:S06]  /*32e90*/  BAR.SYNC.DEFER_BLOCKING 0x0 ;  /* 0x0000000000007b1d */ /* 0x000fec0000010000 */
[----:B------:R-:W0:Y:S04]  /*32ea0*/  LDS.128 R8, [R0] ;  /* 0x0000000000087984 */ /* 0x000e280000000c00 */
[----:B0-----:R-:W-:Y:S04]  /*32eb0*/  STL.64 [R1+0x290], R8 ;  /* 0x0002900801007387 */ /* 0x001fe80000100a00 */
[----:B------:R-:W-:Y:S04]  /*32ec0*/  STL.64 [R1+0x298], R10 ;  /* 0x0002980a01007387 */ /* 0x000fe80000100a00 */
[----:B------:R-:W0:Y:S01]  /*32ed0*/  LDS.128 R8, [R0+0x400] ;  /* 0x0004000000087984 */ /* 0x000e220000000c00 */
[----:B------:R-:W-:Y:S06]  /*32ee0*/  BAR.SYNC.DEFER_BLOCKING 0x0 ;  /* 0x0000000000007b1d */ /* 0x000fec0000010000 */
[----:B------:R-:W-:Y:S04]  /*32ef0*/  STSM.16.M88.4 [R2], R24 ;  /* 0x0000001802007844 */ /* 0x000fe80000000200 */
[----:B0-----:R-:W-:Y:S04]  /*32f00*/  STL.64 [R1+0x2b0], R8 ;  /* 0x0002b00801007387 */ /* 0x001fe80000100a00 */
[----:B------:R-:W-:Y:S04]  /*32f10*/  STL.64 [R1+0x2b8], R10 ;  /* 0x0002b80a01007387 */ /* 0x000fe80000100a00 */
[----:B---3--:R-:W-:Y:S01]  /*32f20*/  STSM.16.M88.4 [R2+0x200], R4 ;  /* 0x0002000402007844 */ /* 0x008fe20000000200 */
[----:B------:R-:W-:Y:S06]  /*32f30*/  BAR.SYNC.DEFER_BLOCKING 0x0 ;  /* 0x0000000000007b1d */ /* 0x000fec0000010000 */
[----:B------:R-:W0:Y:S04]  /*32f40*/  LDS.128 R8, [R0] ;  /* 0x0000000000087984 */ /* 0x000e280000000c00 */
[----:B------:R-:W1:Y:S01]  /*32f50*/  LDS.128 R4, [R0+0x400] ;  /* 0x0004000000047984 */ /* 0x000e620000000c00 */
[----:B------:R-:W-:Y:S06]  /*32f60*/  BAR.SYNC.DEFER_BLOCKING 0x0 ;  /* 0x0000000000007b1d */ /* 0x000fec0000010000 */
[----:B------:R-:W-:Y:S04]  /*32f70*/  STSM.16.M88.4 [R2], R20 ;  /* 0x0000001402007844 */ /* 0x000fe80000000200 */
[----:B------:R3:W-:Y:S04]  /*32f80*/  STSM.16.M88.4 [R2+0x200], R16 ;  /* 0x0002001002007844 */ /* 0x0007e80000000200 */
[----:B0-----:R-:W-:Y:S04]  /*32f90*/  STL.64 [R1+0x2d0], R8 ;  /* 0x0002d00801007387 */ /* 0x001fe80000100a00 */
[----:B------:R-:W-:Y:S01]  /*32fa0*/  STL.64 [R1+0x2d8], R10 ;  /* 0x0002d80a01007387 */ /* 0x000fe20000100a00 */
[----:B------:R-:W-:Y:S06]  /*32fb0*/  BAR.SYNC.DEFER_BLOCKING 0x0 ;  /* 0x0000000000007b1d */ /* 0x000fec0000010000 */
[----:B-1----:R-:W-:Y:S04]  /*32fc0*/  STL.64 [R1+0x300], R4 ;  /* 0x0003000401007387 */ /* 0x002fe80000100a00 */
[----:B------:R-:W-:Y:S04]  /*32fd0*/  STL.64 [R1+0x308], R6 ;  /* 0x0003080601007387 */ /* 0x000fe80000100a00 */
[----:B------:R-:W4:Y:S04]  /*32fe0*/  LDL.LU R24, [R1+0x6d0] ;  /* 0x0006d00001187983 */ /* 0x000f280000300800 */
[----:B------:R-:W4:Y:S04]  /*32ff0*/  LDL.LU R25, [R1+0x6d4] ;  /* 0x0006d40001197983 */ /* 0x000f280000300800 */
[----:B------:R-:W0:Y:S04]  /*33000*/  LDS.128 R8, [R0] ;  /* 0x0000000000087984 */ /* 0x000e280000000c00 */
[----:B------:R-:W1:Y:S04]  /*33010*/  LDS.128 R4, [R0+0x400] ;  /* 0x0004000000047984 */ /* 0x000e680000000c00 */
[----:B------:R-:W4:Y:S04]  /*33020*/  LDL.LU R26, [R1+0x6d8] ;  /* 0x0006d800011a7983 */ /* 0x000f280000300800 */
[----:B------:R-:W4:Y:S04]  /*33030*/  LDL.LU R27, [R1+0x6dc] ;  /* 0x0006dc00011b7983 */ /* 0x000f280000300800 */
        /* <DEDUP_REMOVED lines=8> */
[----:B0-----:R0:W-:Y:S04]  /*330c0*/  STL.64 [R1+0x2e0], R8 ;  /* 0x0002e00801007387 */ /* 0x0011e80000100a00 */
[----:B------:R2:W-:Y:S04]  /*330d0*/  STL.64 [R1+0x2e8], R10 ;  /* 0x0002e80a01007387 */ /* 0x0005e80000100a00 */
[----:B-1----:R-:W-:Y:S04]  /*330e0*/  STL.64 [R1+0x2f0], R4 ;  /* 0x0002f00401007387 */ /* 0x002fe80000100a00 */
[----:B------:R-:W-:Y:S04]  /*330f0*/  STL.64 [R1+0x2f8], R6 ;  /* 0x0002f80601007387 */ /* 0x000fe80000100a00 */
[----:B0-----:R-:W4:Y:S04]  /*33100*/  LDL.LU R8, [R1+0x770] ;  /* 0x0007700001087983 */ /* 0x001f280000300800 */
[----:B------:R-:W4:Y:S04]  /*33110*/  LDL.LU R9, [R1+0x774] ;  /* 0x0007740001097983 */ /* 0x000f280000300800 */
[----:B--2---:R-:W2:Y:S04]  /*33120*/  LDL.LU R10, [R1+0x778] ;  /* 0x00077800010a7983 */ /* 0x004ea80000300800 */
[----:B------:R-:W2:Y:S01]  /*33130*/  LDL.LU R11, [R1+0x77c] ;  /* 0x00077c00010b7983 */ /* 0x000ea20000300800 */
[----:B------:R-:W-:Y:S06]  /*33140*/  BAR.SYNC.DEFER_BLOCKING 0x0 ;  /* 0x0000000000007b1d */ /* 0x000fec0000010000 */
[----:B------:R-:W-:Y:S04]  /*33150*/  STSM.16.M88.4 [R2], R12 ;  /* 0x0000000c02007844 */ /* 0x000fe80000000200 */
[----:B--2---:R-:W-:Y:S04]  /*33160*/  STL.64 [R1+0x1318], R10 ;  /* 0x0013180a01007387 */ /* 0x004fe80000100a00 */
[----:B----4-:R0:W-:Y:S04]  /*33170*/  STL.64 [R1+0x1310], R8 ;  /* 0x0013100801007387 */ /* 0x0101e80000100a00 */
[----:B0-----:R-:W2:Y:S04]  /*33180*/  LDL.LU R8, [R1+0x740] ;  /* 0x0007400001087983 */ /* 0x001ea80000300800 */
[----:B------:R-:W2:Y:S04]  /*33190*/  LDL.LU R9, [R1+0x744] ;  /* 0x0007440001097983 */ /* 0x000ea80000300800 */
[----:B------:R-:W4:Y:S04]  /*331a0*/  LDL.LU R10, [R1+0x748] ;  /* 0x00074800010a7983 */ /* 0x000f280000300800 */
[----:B------:R-:W4:Y:S04]  /*331b0*/  LDL.LU R11, [R1+0x74c] ;  /* 0x00074c00010b7983 */ /* 0x000f280000300800 */
[----:B------:R-:W-:Y:S01]  /*331c0*/  STSM.16.M88.4 [R2+0x200], R24 ;  /* 0x0002001802007844 */ /* 0x000fe20000000200 */
[----:B------:R-:W-:Y:S06]  /*331d0*/  BAR.SYNC.DEFER_BLOCKING 0x0 ;  /* 0x0000000000007b1d */ /* 0x000fec0000010000 */
[----:B------:R-:W0:Y:S04]  /*331e0*/  LDS.128 R24, [R0] ;  /* 0x0000000000187984 */ /* 0x000e280000000c00 */
[----:B----4-:R-:W-:Y:S04]  /*331f0*/  STL.64 [R1+0x1328], R10 ;  /* 0x0013280a01007387 */ /* 0x010fe80000100a00 */
[----:B--2---:R-:W-:Y:S04]  /*33200*/  STL.64 [R1+0x1320], R8 ;  /* 0x0013200801007387 */ /* 0x004fe80000100a00 */
[----:B------:R-:W1:Y:S01]  /*33210*/  LDS.128 R8, [R0+0x400] ;  /* 0x0004000000087984 */ /* 0x000e620000000c00 */
[----:B------:R-:W-:Y:S06]  /*33220*/  BAR.SYNC.DEFER_BLOCKING 0x0 ;  /* 0x0000000000007b1d */ /* 0x000fec0000010000 */
[----:B------:R-:W2:Y:S04]  /*33230*/  LDL.LU R4, [R1+0x7a0] ;  /* 0x0007a00001047983 */ /* 0x000ea80000300800 */
[----:B------:R-:W2:Y:S04]  /*33240*/  LDL.LU R5, [R1+0x7a4] ;  /* 0x0007a40001057983 */ /* 0x000ea80000300800 */
[----:B------:R-:W2:Y:S04]  /*33250*/  LDL.LU R6, [R1+0x7a8] ;  /* 0x0007a80001067983 */ /* 0x000ea80000300800 */
[----:B------:R-:W2:Y:S04]  /*33260*/  LDL.LU R7, [R1+0x7ac] ;  /* 0x0007ac0001077983 */ /* 0x000ea80000300800 */
[----:B---3--:R-:W-:Y:S04]  /*33270*/  STSM.16.M88.4 [R2], R20 ;  /* 0x0000001402007844 */ /* 0x008fe80000000200 */
[----:B------:R3:W-:Y:S04]  /*33280*/  STSM.16.M88.4 [R2+0x200], R16 ;  /* 0x0002001002007844 */ /* 0x0007e80000000200 */
[----:B------:R-:W4:Y:S04]  /*33290*/  LDL.LU R12, [R1+0x790] ;  /* 0x00079000010c7983 */ /* 0x000f280000300800 */
[----:B------:R-:W4:Y:S04]  /*332a0*/  LDL.LU R13, [R1+0x794] ;  /* 0x00079400010d7983 */ /* 0x000f280000300800 */
[----:B------:R-:W4:Y:S04]  /*332b0*/  LDL.LU R14, [R1+0x798] ;  /* 0x00079800010e7983 */ /* 0x000f280000300800 */
[----:B------:R-:W4:Y:S04]  /*332c0*/  LDL.LU R15, [R1+0x79c] ;  /* 0x00079c00010f7983 */ /* 0x000f280000300800 */
[----:B0-----:R-:W-:Y:S04]  /*332d0*/  STL.64 [R1+0x320], R24 ;  /* 0x0003201801007387 */ /* 0x001fe80000100a00 */
[----:B------:R-:W-:Y:S04]  /*332e0*/  STL.64 [R1+0x328], R26 ;  /* 0x0003281a01007387 */ /* 0x000fe80000100a00 */
[----:B-1----:R-:W-:Y:S04]  /*332f0*/  STL.64 [R1+0x340], R8 ;  /* 0x0003400801007387 */ /* 0x002fe80000100a00 */
[----:B------:R-:W-:Y:S01]  /*33300*/  STL.64 [R1+0x348], R10 ;  /* 0x0003480a01007387 */ /* 0x000fe20000100a00 */
[----:B------:R-:W-:Y:S06]  /*33310*/  BAR.SYNC.DEFER_BLOCKING 0x0 ;  /* 0x0000000000007b1d */ /* 0x000fec0000010000 */
[----:B---3--:R-:W3:Y:S04]  /*33320*/  LDL.LU R16, [R1+0x860] ;  /* 0x0008600001107983 */ /* 0x008ee80000300800 */
[----:B------:R-:W3:Y:S04]  /*33330*/  LDL.LU R17, [R1+0x864] ;  /* 0x0008640001117983 */ /* 0x000ee80000300800 */
[----:B------:R-:W3:Y:S04]  /*33340*/  LDL.LU R18, [R1+0x868] ;  /* 0x0008680001127983 */ /* 0x000ee80000300800 */
[----:B------:R-:W3:Y:S04]  /*33350*/  LDL.LU R19, [R1+0x86c] ;  /* 0x00086c0001137983 */ /* 0x000ee80000300800 */
[----:B------:R-:W0:Y:S04]  /*33360*/  LDS.128 R8, [R0] ;  /* 0x0000000000087984 */ /* 0x000e280000000c00 */
[----:B------:R-:W3:Y:S04]  /*33370*/  LDL.LU R20, [R1+0x8b0] ;  /* 0x0008b00001147983 */ /* 0x000ee80000300800 */
[----:B0-----:R-:W-:Y:S04]  /*33380*/  STL.64 [R1+0x310], R8 ;  /* 0x0003100801007387 */ /* 0x001fe80000100a00 */
[----:B------:R-:W-:Y:S04]  /*33390*/  STL.64 [R1+0x318], R10 ;  /* 0x0003180a01007387 */ /* 0x000fe80000100a00 */
[----:B------:R-:W0:Y:S04]  /*333a0*/  LDS.128 R8, [R0+0x400] ;  /* 0x0004000000087984 */ /* 0x000e280000000c00 */
[----:B------:R-:W3:Y:S04]  /*333b0*/  LDL.LU R21, [R1+0x8b4] ;  /* 0x0008b40001157983 */ /* 0x000ee80000300800 */
[----:B------:R-:W3:Y:S04]  /*333c0*/  LDL.LU R22, [R1+0x8b8] ;  /* 0x0008b80001167983 */ /* 0x000ee80000300800 */
[----:B------:R-:W3:Y:S04]  /*333d0*/  LDL.LU R23, [R1+0x8bc] ;  /* 0x0008bc0001177983 */ /* 0x000ee80000300800 */
[----:B------:R-:W3:Y:S04]  /*333e0*/  LDL.LU R24, [R1+0x880] ;  /* 0x0008800001187983 */ /* 0x000ee80000300800 */
[----:B------:R-:W3:Y:S04]  /*333f0*/  LDL.LU R25, [R1+0x884] ;  /* 0x0008840001197983 */ /* 0x000ee80000300800 */
[----:B------:R-:W3:Y:S04]  /*33400*/  LDL.LU R26, [R1+0x888] ;  /* 0x00088800011a7983 */ /* 0x000ee80000300800 */
[----:B------:R-:W3:Y:S01]  /*33410*/  LDL.LU R27, [R1+0x88c] ;  /* 0x00088c00011b7983 */ /* 0x000ee20000300800 */
[----:B------:R-:W-:Y:S06]  /*33420*/  BAR.SYNC.DEFER_BLOCKING 0x0 ;  /* 0x0000000000007b1d */ /* 0x000fec0000010000 */
[----:B0-----:R-:W-:Y:S04]  /*33430*/  STL.64 [R1+0x330], R8 ;  /* 0x0003300801007387 */ /* 0x001fe80000100a00 */
[----:B------:R0:W-:Y:S04]  /*33440*/  STL.64 [R1+0x338], R10 ;  /* 0x0003380a01007387 */ /* 0x0001e80000100a00 */
[----:B0-----:R-:W2:Y:S04]  /*33450*/  LDL.LU.64 R10, [R1+0x1328] ;  /* 0x00132800010a7983 */ /* 0x001ea80000300a00 */
[----:B------:R-:W2:Y:S04]  /*33460*/  LDL.LU.64 R8, [R1+0x1320] ;  /* 0x0013200001087983 */ /* 0x000ea80000300a00 */
        /* <DEDUP_REMOVED lines=10> */
[----:B------:R-:W-:Y:S04]  /*33510*/  STSM.16.M88.4 [R2], R4 ;  /* 0x0000000402007844 */ /* 0x000fe80000000200 */
[----:B----4-:R-:W-:Y:S01]  /*33520*/  STSM.16.M88.4 [R2+0x200], R12 ;  /* 0x0002000c02007844 */ /* 0x010fe20000000200 */
[----:B------:R-:W-:Y:S06]  /*33530*/  BAR.SYNC.DEFER_BLOCKING 0x0 ;  /* 0x0000000000007b1d */ /* 0x000fec0000010000 */
[----:B------:R-:W1:Y:S04]  /*33540*/  LDS.128 R12, [R0] ;  /* 0x00000000000c7984 */ /* 0x000e680000000c00 */
[----:B0-----:R-:W-:Y:S04]  /*33550*/  STL.64 [R1+0x370], R8 ;  /* 0x0003700801007387 */ /* 0x001fe80000100a00 */
[----:B------:R0:W-:Y:S04]  /*33560*/  STL.64 [R1+0x378], R10 ;  /* 0x0003780a01007387 */ /* 0x0001e80000100a00 */
[----:B------:R-:W2:Y:S04]  /*33570*/  LDS.128 R4, [R0+0x400] ;  /* 0x0004000000047984 */ /* 0x000ea80000000c00 */
[----:B0-----:R-:W4:Y:S04]  /*33580*/  LDL.LU.64 R10, [R1+0x1308] ;  /* 0x00130800010a7983 */ /* 0x001f280000300a00 */
[----:B------:R-:W4:Y:S04]  /*33590*/  LDL.LU.64 R8, [R1+0x1300] ;  /* 0x0013000001087983 */ /* 0x000f280000300a00 */
[----:B-1----:R0:W-:Y:S04]  /*335a0*/  STL [R1+0x12dc], R12 ;  /* 0x0012dc0c01007387 */ /* 0x0021e80000100800 */
[----:B------:R1:W-:Y:S04]  /*335b0*/  STL [R1+0x12d8], R13 ;  /* 0x0012d80d01007387 */ /* 0x0003e80000100800 */
[----:B------:R3:W-:Y:S04]  /*335c0*/  STL [R1+0x12d4], R14 ;  /* 0x0012d40e01007387 */ /* 0x0007e80000100800 */
[----:B------:R2:W-:Y:S04]  /*335d0*/  STL [R1+0x12d0], R15 ;  /* 0x0012d00f01007387 */ /* 0x0005e80000100800 */
[----:B0-----:R-:W4:Y:S04]  /*335e0*/  LDL.LU R12, [R1+0x7b0] ;  /* 0x0007b000010c7983 */ /* 0x001f280000300800 */
[----:B-1----:R-:W4:Y:S04]  /*335f0*/  LDL.LU R13, [R1+0x7b4] ;  /* 0x0007b400010d7983 */ /* 0x002f280000300800 */
[----:B---3--:R-:W4:Y:S04]  /*33600*/  LDL.LU R14, [R1+0x7b8] ;  /* 0x0007b800010e7983 */ /* 0x008f280000300800 */
[----:B--2---:R-:W4:Y:S01]  /*33610*/  LDL.LU R15, [R1+0x7bc] ;  /* 0x0007bc00010f7983 */ /* 0x004f220000300800 */
[----:B------:R-:W-:Y:S06]  /*33620*/  BAR.SYNC.DEFER_BLOCKING 0x0 ;  /* 0x0000000000007b1d */ /* 0x000fec0000010000 */
[----:B------:R-:W-:Y:S04]  /*33630*/  STL.64 [R1+0x350], R4 ;  /* 0x0003500401007387 */ /* 0x000fe80000100a00 */
[----:B------:R0:W-:Y:S04]  /*33640*/  STL.64 [R1+0x358], R6 ;  /* 0x0003580601007387 */ /* 0x0001e80000100a00 */
[----:B0-----:R-:W2:Y:S04]  /*33650*/  LDL.LU.64 R6, [R1+0x12f8] ;  /* 0x0012f80001067983 */ /* 0x001ea80000300a00 */
[----:B------:R-:W3:Y:S04]  /*33660*/  LDL.LU.64 R4, [R1+0x12f0] ;  /* 0x0012f00001047983 */ /* 0x000ee80000300a00 */
[----:B----4-:R0:W-:Y:S04]  /*33670*/  STSM.16.M88.4 [R2], R12 ;  /* 0x0000000c02007844 */ /* 0x0101e80000000200 */
[----:B------:R-:W-:Y:S01]  /*33680*/  STSM.16.M88.4 [R2+0x200], R16 ;  /* 0x0002001002007844 */ /* 0x000fe20000000200 */
[----:B------:R-:W-:Y:S06]  /*33690*/  BAR.SYNC.DEFER_BLOCKING 0x0 ;  /* 0x0000000000007b1d */ /* 0x000fec0000010000 */
[----:B0-----:R-:W4:Y:S04]  /*336a0*/  LDL R12, [R1+0xc80] ;  /* 0x000c8000010c7983 */ /* 0x001f280000100800 */
[----:B------:R-:W0:Y:S04]  /*336b0*/  LDS.128 R16, [R0] ;  /* 0x0000000000107984 */ /* 0x000e280000000c00 */
[----:B0-----:R-:W-:Y:S04]  /*336c0*/  STL.64 [R1+0x380], R16 ;  /* 0x0003801001007387 */ /* 0x001fe80000100a00 */
[----:B------:R-:W-:Y:S04]  /*336d0*/  STL.64 [R1+0x388], R18 ;  /* 0x0003881201007387 */ /* 0x000fe80000100a00 */
[----:B------:R-:W0:Y:S01]  /*336e0*/  LDS.128 R16, [R0+0x400] ;  /* 0x0004000000107984 */ /* 0x000e220000000c00 */
[----:B------:R-:W-:Y:S06]  /*336f0*/  BAR.SYNC.DEFER_BLOCKING 0x0 ;  /* 0x0000000000007b1d */ /* 0x000fec0000010000 */
[----:B------:R1:W-:Y:S04]  /*33700*/  STSM.16.M88.4 [R2], R20 ;  /* 0x0000001402007844 */ /* 0x0003e80000000200 */
[----:B0-----:R-:W-:Y:S04]  /*33710*/  STL [R1+0x12cc], R17 ;  /* 0x0012cc1101007387 */ /* 0x001fe80000100800 */
[----:B------:R-:W-:Y:S04]  /*33720*/  STL [R1+0x12c8], R18 ;  /* 0x0012c81201007387 */ /* 0x000fe80000100800 */
[----:B------:R-:W-:Y:S04]  /*33730*/  STL [R1+0x12c4], R0 ;  /* 0x0012c40001007387 */ /* 0x000fe80000100800 */
[----:B------:R0:W-:Y:S04]  /*33740*/  STL [R1+0x12c0], R19 ;  /* 0x0012c01301007387 */ /* 0x0001e80000100800 */
[----:B-1----:R-:W2:Y:S04]  /*33750*/  LDL.LU.64 R22, [R1+0x12e8] ;  /* 0x0012e80001167983 */ /* 0x002ea80000300a00 */
[----:B------:R-:W3:Y:S04]  /*33760*/  LDL.LU.64 R20, [R1+0x12e0] ;  /* 0x0012e00001147983 */ /* 0x000ee80000300a00 */
[----:B0-----:R-:W2:Y:S04]  /*33770*/  LDL.LU R19, [R1+0xc84] ;  /* 0x000c840001137983 */ /* 0x001ea80000300800 */
[----:B------:R0:W-:Y:S04]  /*33780*/  STSM.16.M88.4 [R2+0x200], R24 ;  /* 0x0002001802007844 */ /* 0x0001e80000000200 */
[----:B------:R-:W2:Y:S04]  /*33790*/  LDL.LU R0, [R1+0x150] ;  /* 0x0001500001007983 */ /* 0x000ea80000300800 */
[----:B------:R-:W2:Y:S04]  /*337a0*/  LDL.LU R18, [R1+0x130] ;  /* 0x0001300001127983 */ /* 0x000ea80000300800 */
[----:B------:R-:W2:Y:S01]  /*337b0*/  LDL.LU R17, [R1+0x154] ;  /* 0x0001540001117983 */ /* 0x000ea20000300800 */
[----:B0-----:R-:W0:Y:S03]  /*337c0*/  LDC R27, c[0x0][0x244] ;  /* 0x00009100ff1b7b82 */ /* 0x001e260000000800 */
[----:B------:R-:W2:Y:S04]  /*337d0*/  LDL.LU R15, [R1+0x134] ;  /* 0x00013400010f7983 */ /* 0x000ea80000300800 */
[----:B------:R-:W2:Y:S01]  /*337e0*/  LDL.LU R14, [R1+0x158] ;  /* 0x00015800010e7983 */ /* 0x000ea20000300800 */
[C---:B----4-:R-:W-:Y:S01]  /*337f0*/  IMAD R26, R12.reuse, UR4, RZ ;  /* 0x000000040c1a7c24 */ /* 0x050fe2000f8e02ff */
[----:B------:R-:W-:Y:S01]  /*33800*/  BAR.SYNC.DEFER_BLOCKING 0x0 ;  /* 0x0000000000007b1d */ /* 0x000fe20000010000 */
[----:B------:R-:W-:-:S05]  /*33810*/  ISETP.GE.AND P1, PT, R12, UR6, PT ;  /* 0x000000060c007c0c */ /* 0x000fca000bf26270 */
[----:B------:R-:W-:Y:S01]  /*33820*/  ULDC.64 UR4, c[0x0][0x220] ;  /* 0x0000880000047ab9 */ /* 0x000fe20000000a00 */
[----:B------:R-:W-:Y:S02]  /*33830*/  ISETP.LT.AND P1, PT, R28, UR29, !P1 ;  /* 0x0000001d1c007c0c */ /* 0x000fe4000cf21270 */
[----:B------:R-:W-:Y:S01]  /*33840*/  LEA R24, P2, R26, UR4, 0x1 ;  /* 0x000000041a187c11 */ /* 0x000fe2000f8408ff */
[----:B------:R-:W-:Y:S02]  /*33850*/  ULDC UR4, c[0x0][0x248] ;  /* 0x0000920000047ab9 */ /* 0x000fe40000000800 */
[----:B------:R-:W-:Y:S01]  /*33860*/  IMAD R29, R28, UR4, RZ ;  /* 0x000000041c1d7c24 */ /* 0x000fe2000f8e02ff */
[----:B------:R-:W-:Y:S01]  /*33870*/  LEA.HI.X.SX32 R25, R26, UR5, 0x1, P2 ;  /* 0x000000051a197c11 */ /* 0x000fe200090f0eff */
[----:B------:R-:W-:Y:S02]  /*33880*/  ULDC.64 UR4, c[0x0][0x228] ;  /* 0x00008a0000047ab9 */ /* 0x000fe40000000a00 */
[----:B------:R-:W-:-:S05]  /*33890*/  IMAD.WIDE R2, R29, 0x2, R24 ;  /* 0x000000021d027825 */ /* 0x000fca00078e0218 */
[----:B---3--:R0:W-:Y:S01]  /*338a0*/  @P1 STG.E.U16 desc[UR8][R2.64], R20 ;  /* 0x0000001402001986 */ /* 0x0081e2000c101508 */
[----:B------:R-:W-:Y:S01]  /*338b0*/  ISETP.GE.AND P1, PT, R28, UR7, PT ;  /* 0x000000071c007c0c */ /* 0x000fe2000bf26270 */
[----:B------:R-:W-:-:S03]  /*338c0*/  ULDC.64 UR6, c[0x0][0x220] ;  /* 0x0000880000067ab9 */ /* 0x000fc60000000a00 */
[----:B--2---:R-:W-:Y:S01]  /*338d0*/  ISETP.LT.AND P1, PT, R19, UR4, !P1 ;  /* 0x0000000413007c0c */ /* 0x004fe2000cf21270 */
[----:B------:R-:W-:Y:S01]  /*338e0*/  ULDC UR4, c[0x0][0x22c] ;  /* 0x00008b0000047ab9 */ /* 0x000fe20000000800 */
[----:B0-----:R-:W-:-:S05]  /*338f0*/  IMAD R3, R27, 0x40, R26 ;  /* 0x000000401b037824 */ /* 0x001fca00078e021a */
[----:B------:R-:W-:-:S04]  /*33900*/  LEA R2, P2, R3, UR6, 0x1 ;  /* 0x0000000603027c11 */ /* 0x000fc8000f8408ff */
[----:B------:R-:W-:Y:S01]  /*33910*/  LEA.HI.X.SX32 R3, R3, UR7, 0x1, P2 ;  /* 0x0000000703037c11 */ /* 0x000fe200090f0eff */
[----:B------:R-:W-:Y:S01]  /*33920*/  ULDC.64 UR6, c[0x0][0x228] ;  /* 0x00008a0000067ab9 */ /* 0x000fe20000000a00 */
[----:B------:R-:W-:Y:S01]  /*33930*/  PRMT R20, R20, 0x7632, R20 ;  /* 0x0000763214147816 */ /* 0x000fe20000000014 */
[----:B------:R-:W-:-:S05]  /*33940*/  IMAD.WIDE R26, R29, 0x2, R2 ;  /* 0x000000021d1a7825 */ /* 0x000fca00078e0202 */
[----:B------:R0:W-:Y:S02]  /*33950*/  @P1 STG.E.U16 desc[UR8][R26.64], R20 ;  /* 0x000000141a001986 */ /* 0x0001e4000c101508 */
[----:B0-----:R-:W-:-:S05]  /*33960*/  VIADD R20, R28, 0x1 ;  /* 0x000000011c147836 */ /* 0x001fca0000000000 */
[----:B------:R-:W-:Y:S01]  /*33970*/  ISETP.GE.AND P1, PT, R20, UR4, PT ;  /* 0x0000000414007c0c */ /* 0x000fe2000bf26270 */
[----:B------:R-:W-:-:S03]  /*33980*/  ULDC UR4, c[0x0][0x248] ;  /* 0x0000920000047ab9 */ /* 0x000fc60000000800 */
[----:B------:R-:W-:Y:S01]  /*33990*/  ISETP.LT.AND P2, PT, R12, UR6, !P1 ;  /* 0x000000060c007c0c */ /* 0x000fe2000cf41270 */
[----:B------:R-:W-:Y:S01]  /*339a0*/  VIADD R20, R29, UR4 ;  /* 0x000000041d147c36 */ /* 0x000fe20008000000 */
[----:B------:R-:W2:Y:S01]  /*339b0*/  LDL.LU R12, [R1+0x138] ;  /* 0x00013800010c7983 */ /* 0x000ea20000300800 */
[----:B------:R-:W-:Y:S01]  /*339c0*/  ISETP.LT.AND P1, PT, R19, UR12, !P1 ;  /* 0x0000000c13007c0c */ /* 0x000fe2000cf21270 */
[----:B------:R-:W-:Y:S01]  /*339d0*/  ULDC UR4, c[0x0][0x22c] ;  /* 0x00008b0000047ab9 */ /* 0x000fe20000000800 */
[----:B------:R-:W-:Y:S01]  /*339e0*/  IMAD.WIDE R26, R20, 0x2, R24 ;  /* 0x00000002141a7825 */ /* 0x000fe200078e0218 */
[----:B------:R-:W3:Y:S01]  /*339f0*/  LDL.LU R13, [R1+0x15c] ;  /* 0x00015c00010d7983 */ /* 0x000ee20000300800 */
[----:B------:R-:W-:Y:S01]  /*33a00*/  ULDC UR6, c[0x0][0x228] ;  /* 0x00008a0000067ab9 */ /* 0x000fe20000000800 */
[----:B------:R-:W-:Y:S02]  /*33a10*/  ULDC UR12, c[0x0][0x228] ;  /* 0x00008a00000c7ab9 */ /* 0x000fe40000000800 */
[----:B------:R-:W4:Y:S04]  /*33a20*/  LDL.LU R29, [R1+0xc80] ;  /* 0x000c8000011d7983 */ /* 0x000f280000300800 */
[----:B------:R0:W-:Y:S02]  /*33a30*/  @P2 STG.E.U16 desc[UR8][R26.64], R4 ;  /* 0x000000041a002986 */ /* 0x0001e4000c101508 */
[----:B0-----:R-:W-:Y:S01]  /*33a40*/  PRMT R4, R4, 0x7632, R4 ;  /* 0x0000763204047816 */ /* 0x001fe20000000004 */
[----:B------:R-:W-:-:S05]  /*33a50*/  IMAD.WIDE R26, R20, 0x2, R2 ;  /* 0x00000002141a7825 */ /* 0x000fca00078e0202 */
[----:B------:R0:W-:Y:S02]  /*33a60*/  @P1 STG.E.U16 desc[UR8][R26.64], R4 ;  /* 0x000000041a001986 */ /* 0x0001e4000c101508 */
[----:B0-----:R-:W-:-:S05]  /*33a70*/  VIADD R4, R28, 0x2 ;  /* 0x000000021c047836 */ /* 0x001fca0000000000 */
[----:B------:R-:W-:Y:S01]  /*33a80*/  ISETP.GE.AND P1, PT, R4, UR4, PT ;  /* 0x0000000404007c0c */ /* 0x000fe2000bf26270 */
[----:B------:R-:W-:Y:S02]  /*33a90*/  ULDC UR4, c[0x0][0x248] ;  /* 0x0000920000047ab9 */ /* 0x000fe40000000800 */
[----:B------:R-:W-:Y:S01]  /*33aa0*/  VIADD R4, R20, UR4 ;  /* 0x0000000414047c36 */ /* 0x000fe20008000000 */
[----:B------:R-:W-:-:S03]  /*33ab0*/  ULDC UR4, c[0x0][0x22c] ;  /* 0x00008b0000047ab9 */ /* 0x000fc60000000800 */
[----:B------:R-:W-:Y:S01]  /*33ac0*/  IMAD.WIDE R26, R4, 0x2, R24 ;  /* 0x00000002041a7825 */ /* 0x000fe200078e0218 */
[----:B----4-:R-:W-:Y:S01]  /*33ad0*/  ISETP.LT.AND P2, PT, R29, UR10, !P1 ;  /* 0x0000000a1d007c0c */ /* 0x010fe2000cf41270 */
[----:B------:R-:W-:Y:S01]  /*33ae0*/  ULDC UR10, c[0x0][0x228] ;  /* 0x00008a00000a7ab9 */ /* 0x000fe20000000800 */
[----:B------:R-:W-:Y:S01]  /*33af0*/  ISETP.LT.AND P1, PT, R19, UR16, !P1 ;  /* 0x0000001013007c0c */ /* 0x000fe2000cf21270 */
[----:B------:R-:W-:-:S10]  /*33b00*/  ULDC UR16, c[0x0][0x228] ;  /* 0x00008a0000107ab9 */ /* 0x000fd40000000800 */
[----:B------:R0:W-:Y:S02]  /*33b10*/  @P2 STG.E.U16 desc[UR8][R26.64], R21 ;  /* 0x000000151a002986 */ /* 0x0001e4000c101508 */
[----:B0-----:R-:W-:Y:S01]  /*33b20*/  PRMT R26, R21, 0x7632, R26 ;  /* 0x00007632151a7816 */ /* 0x001fe2000000001a */
[----:B------:R-:W-:-:S05]  /*33b30*/  IMAD.WIDE R20, R4, 0x2, R2 ;  /* 0x0000000204147825 */ /* 0x000fca00078e0202 */
[----:B------:R0:W-:Y:S02]  /*33b40*/  @P1 STG.E.U16 desc[UR8][R20.64], R26 ;  /* 0x0000001a14001986 */ /* 0x0001e4000c101508 */
[----:B0-----:R-:W-:-:S05]  /*33b50*/  VIADD R20, R28, 0x3 ;  /* 0x000000031c147836 */ /* 0x001fca0000000000 */
[----:B------:R-:W-:Y:S01]  /*33b60*/  ISETP.GE.AND P1, PT, R20, UR4, PT ;  /* 0x0000000414007c0c */ /* 0x000fe2000bf26270 */
[----:B------:R-:W-:-:S03]  /*33b70*/  ULDC UR4, c[0x0][0x248] ;  /* 0x0000920000047ab9 */ /* 0x000fc60000000800 */
[----:B------:R-:W-:Y:S01]  /*33b80*/  ISETP.LT.AND P2, PT, R29, UR14, !P1 ;  /* 0x0000000e1d007c0c */ /* 0x000fe2000cf41270 */
[----:B------:R-:W-:Y:S01]  /*33b90*/  VIADD R20, R4, UR4 ;  /* 0x0000000404147c36 */ /* 0x000fe20008000000 */
[----:B------:R-:W-:Y:S01]  /*33ba0*/  ISETP.LT.AND P1, PT, R19, UR20, !P1 ;  /* 0x0000001413007c0c */ /* 0x000fe2000cf21270 */
[----:B------:R-:W-:Y:S01]  /*33bb0*/  ULDC UR4, c[0x0][0x22c] ;  /* 0x00008b0000047ab9 */ /* 0x000fe20000000800 */
[----:B------:R-:W-:Y:S01]  /*33bc0*/  PRMT R21, R5, 0x7632, R21 ;  /* 0x0000763205157816 */ /* 0x000fe20000000015 */
[----:B------:R-:W-:Y:S01]  /*33bd0*/  IMAD.WIDE R26, R20, 0x2, R24 ;  /* 0x00000002141a7825 */ /* 0x000fe200078e0218 */
[----:B------:R-:W-:-:S07]  /*33be0*/  ULDC UR14, c[0x0][0x228] ;  /* 0x00008a00000e7ab9 */ /* 0x000fce0000000800 */
[----:B------:R0:W-:Y:S02]  /*33bf0*/  @P2 STG.E.U16 desc[UR8][R26.64], R5 ;  /* 0x000000051a002986 */ /* 0x0001e4000c101508 */
[----:B0-----:R-:W-:-:S05]  /*33c00*/  IMAD.WIDE R4, R20, 0x2, R2 ;  /* 0x0000000214047825 */ /* 0x001fca00078e0202 */
        /* <DEDUP_REMOVED lines=8> */
[----:B------:R-:W-:Y:S01]  /*33c90*/  VIADD R21, R28, 0x15 ;  /* 0x000000151c157836 */ /* 0x000fe20000000000 */
[----:B------:R-:W-:Y:S01]  /*33ca0*/  ULDC UR18, c[0x0][0x228] ;  /* 0x00008a0000127ab9 */ /* 0x000fe20000000800 */
[----:B------:R-:W-:-:S07]  /*33cb0*/  IMAD.WIDE R4, R20, 0x2, R24 ;  /* 0x0000000214047825 */ /* 0x000fce00078e0218 */
        /* <DEDUP_REMOVED lines=10> */
[----:B------:R-:W-:Y:S02]  /*33d60*/  ULDC UR4, c[0x0][0x22c] ;  /* 0x00008b0000047ab9 */ /* 0x000fe40000000800 */
[----:B------:R-:W-:-:S08]  /*33d70*/  IMAD.WIDE R4, R20, 0x2, R24 ;  /* 0x0000000214047825 */ /* 0x000fd000078e0218 */
        /* <DEDUP_REMOVED lines=9> */
[----:B------:R-:W-:Y:S02]  /*33e10*/  ULDC UR4, c[0x0][0x228] ;  /* 0x00008a0000047ab9 */ /* 0x000fe40000000800 */
[----:B------:R-:W-:Y:S01]  /*33e20*/  ISETP.LT.AND P1, PT, R19, UR4, !P1 ;  /* 0x0000000413007c0c */ /* 0x000fe2000cf21270 */
[----:B------:R-:W-:Y:S01]  /*33e30*/  IMAD.WIDE R4, R6, 0x2, R24 ;  /* 0x0000000206047825 */ /* 0x000fe200078e0218 */
[----:B------:R-:W-:-:S07]  /*33e40*/  ULDC UR4, c[0x0][0x22c] ;  /* 0x00008b0000047ab9 */ /* 0x000fce0000000800 */
        /* <DEDUP_REMOVED lines=8> */
[----:B------:R-:W-:Y:S02]  /*33ed0*/  ULDC UR4, c[0x0][0x248] ;  /* 0x0000920000047ab9 */ /* 0x000fe40000000800 */
[----:B------:R-:W-:Y:S01]  /*33ee0*/  VIADD R6, R6, UR4 ;  /* 0x0000000406067c36 */ /* 0x000fe20008000000 */
[----:B------:R-:W-:Y:S02]  /*33ef0*/  ULDC UR4, c[0x0][0x228] ;  /* 0x00008a0000047ab9 */ /* 0x000fe40000000800 */
[----:B------:R-:W-:Y:S01]  /*33f00*/  ISETP.LT.AND P1, PT, R19, UR4, !P1 ;  /* 0x0000000413007c0c */ /* 0x000fe2000cf21270 */
[----:B------:R-:W-:Y:S01]  /*33f10*/  IMAD.WIDE R4, R6, 0x2, R24 ;  /* 0x0000000206047825 */ /* 0x000fe200078e0218 */
[----:B------:R-:W-:-:S05]  /*33f20*/  ULDC UR4, c[0x0][0x22c] ;  /* 0x00008b0000047ab9 */ /* 0x000fca0000000800 */
        /* <DEDUP_REMOVED lines=13> */
[----:B------:R-:W-:Y:S01]  /*34000*/  PRMT R7, R0, 0x7632, R7 ;  /* 0x0000763200077816 */ /* 0x000fe20000000007 */
[----:B------:R-:W-:-:S04]  /*34010*/  ULDC UR4, c[0x0][0x22c] ;  /* 0x00008b0000047ab9 */ /* 0x000fc80000000800 */
[----:B------:R0:W-:Y:S02]  /*34020*/  @P2 STG.E.U16 desc[UR8][R4.64], R0 ;  /* 0x0000000004002986 */ /* 0x0001e4000c101508 */
[----:B0-----:R-:W-:-:S05]  /*34030*/  IMAD.WIDE R4, R6, 0x2, R2 ;  /* 0x0000000206047825 */ /* 0x001fca00078e0202 */
        /* <DEDUP_REMOVED lines=63> */
[----:B--2---:R-:W-:Y:S01]  /*34430*/  PRMT R7, R12, 0x7632, R7 ;  /* 0x000076320c077816 */ /* 0x004fe20000000007 */
[----:B------:R-:W-:Y:S02]  /*34440*/  ULDC UR4, c[0x0][0x228] ;  /* 0x00008a0000047ab9 */ /* 0x000fe40000000800 */
[----:B------:R-:W-:-:S06]  /*34450*/  IMAD.WIDE R4, R6, 0x2, R24 ;  /* 0x0000000206047825 */ /* 0x000fcc00078e0218 */
[----:B------:R0:W-:Y:S04]  /*34460*/  @P2 STG.E.U16 desc[UR8][R4.64], R12 ;  /* 0x0000000c04002986 */ /* 0x0001e8000c101508 */
[----:B0-----:R-:W2:Y:S04]  /*34470*/  LDL.LU R12, [R1+0x13c] ;  /* 0x00013c00010c7983 */ /* 0x001ea80000300800 */
[----:B------:R-:W4:Y:S01]  /*34480*/  LDL.LU R14, [R1] ;  /* 0x00000000010e7983 */ /* 0x000f220000300800 */
[----:B------:R-:W-:Y:S01]  /*34490*/  ISETP.LT.AND P1, PT, R19, UR4, !P1 ;  /* 0x0000000413007c0c */ /* 0x000fe2000cf21270 */
[----:B------:R-:W-:Y:S01]  /*344a0*/  IMAD.WIDE R4, R6, 0x2, R2 ;  /* 0x0000000206047825 */ /* 0x000fe200078e0202 */
[----:B------:R-:W-:-:S11]  /*344b0*/  ULDC UR4, c[0x0][0x22c] ;  /* 0x00008b0000047ab9 */ /* 0x000fd60000000800 */
        /* <DEDUP_REMOVED lines=10> */
[----:B---3--:R-:W-:Y:S01]  /*34560*/  PRMT R7, R13, 0x7632, R7 ;  /* 0x000076320d077816 */ /* 0x008fe20000000007 */
[----:B------:R-:W-:-:S04]  /*34570*/  ULDC UR4, c[0x0][0x22c] ;  /* 0x00008b0000047ab9 */ /* 0x000fc80000000800 */
[----:B------:R0:W-:Y:S02]  /*34580*/  @P2 STG.E.U16 desc[UR8][R4.64], R13 ;  /* 0x0000000d04002986 */ /* 0x0001e4000c101508 */
[----:B0-----:R-:W-:Y:S02]  /*34590*/  IMAD.WIDE R4, R6, 0x2, R2 ;  /* 0x0000000206047825 */ /* 0x001fe400078e0202 */
[----:B------:R-:W3:Y:S04]  /*345a0*/  LDL.LU R13, [R1+0x8] ;  /* 0x00000800010d7983 */ /* 0x000ee80000300800 */
[----:B------:R0:W-:Y:S02]  /*345b0*/  @P1 STG.E.U16 desc[UR8][R4.64], R7 ;  /* 0x0000000704001986 */ /* 0x0001e4000c101508 */
[----:B0-----:R-:W-:-:S05]  /*345c0*/  VIADD R4, R28, 0xf ;  /* 0x0000000f1c047836 */ /* 0x001fca0000000000 */
[----:B------:R-:W-:Y:S01]  /*345d0*/  ISETP.GE.AND P1, PT, R4, UR4, PT ;  /* 0x0000000404007c0c */ /* 0x000fe2000bf26270 */
[----:B------:R-:W-:-:S03]  /*345e0*/  ULDC UR4, c[0x0][0x228] ;  /* 0x00008a0000047ab9 */ /* 0x000fc60000000800 */
[----:B------:R-:W-:Y:S01]  /*345f0*/  ISETP.LT.AND P3, PT, R29, UR4, !P1 ;  /* 0x000000041d007c0c */ /* 0x000fe2000cf61270 */
[----:B------:R-:W-:Y:S01]  /*34600*/  ULDC UR4, c[0x0][0x248] ;  /* 0x0000920000047ab9 */ /* 0x000fe20000000800 */
[----:B------:R-:W-:Y:S02]  /*34610*/  VIADD R7, R28, 0x10 ;  /* 0x000000101c077836 */ /* 0x000fe40000000000 */
[----:B------:R-:W-:Y:S01]  /*34620*/  VIADD R6, R6, UR4 ;  /* 0x0000000406067c36 */ /* 0x000fe20008000000 */
[----:B------:R-:W-:Y:S01]  /*34630*/  ISETP.LT.AND P2, PT, R19, UR6, !P1 ;  /* 0x0000000613007c0c */ /* 0x000fe2000cf41270 */
[----:B------:R-:W-:Y:S01]  /*34640*/  ULDC UR4, c[0x0][0x22c] ;  /* 0x00008b0000047ab9 */ /* 0x000fe20000000800 */
[----:B------:R-:W-:Y:S01]  /*34650*/  ULDC UR6, c[0x0][0x228] ;  /* 0x00008a0000067ab9 */ /* 0x000fe20000000800 */
[----:B------:R-:W-:Y:S01]  /*34660*/  IMAD.WIDE R4, R6, 0x2, R24 ;  /* 0x0000000206047825 */ /* 0x000fe200078e0218 */
[----:B------:R-:W-:Y:S01]  /*34670*/  ISETP.GE.AND P1, PT, R7, UR4, PT ;  /* 0x0000000407007c0c */ /* 0x000fe2000bf26270 */
[----:B------:R-:W-:-:S03]  /*34680*/  ULDC UR4, c[0x0][0x228] ;  /* 0x00008a0000047ab9 */ /* 0x000fc60000000800 */
[----:B--2---:R0:W-:Y:S01]  /*34690*/  @P3 STG.E.U16 desc[UR8][R4.64], R12 ;  /* 0x0000000c04003986 */ /* 0x0041e2000c101508 */
[----:B------:R-:W-:Y:S01]  /*346a0*/  ISETP.LT.AND P3, PT, R29, UR4, !P1 ;  /* 0x000000041d007c0c */ /* 0x000fe2000cf61270 */
[----:B------:R-:W-:Y:S01]  /*346b0*/  ULDC UR4, c[0x0][0x248] ;  /* 0x0000920000047ab9 */ /* 0x000fe20000000800 */
[----:B------:R-:W-:Y:S01]  /*346c0*/  PRMT R7, R12, 0x7632, R7 ;  /* 0x000076320c077816 */ /* 0x000fe20000000007 */
[C---:B0-----:R-:W-:Y:S01]  /*346d0*/  IMAD.WIDE R4, R6.reuse, 0x2, R2 ;  /* 0x0000000206047825 */ /* 0x041fe200078e0202 */
[----:B------:R-:W2:Y:S03]  /*346e0*/  LDL.LU R12, [R1+0xc] ;  /* 0x00000c00010c7983 */ /* 0x000ea60000300800 */
[----:B------:R-:W-:Y:S01]  /*346f0*/  VIADD R6, R6, UR4 ;  /* 0x0000000406067c36 */ /* 0x000fe20008000000 */
[----:B------:R0:W-:Y:S01]  /*34700*/  @P2 STG.E.U16 desc[UR8][R4.64], R7 ;  /* 0x0000000704002986 */ /* 0x0001e2000c101508 */
[----:B------:R-:W-:Y:S01]  /*34710*/  ULDC UR4, c[0x0][0x22c] ;  /* 0x00008b0000047ab9 */ /* 0x000fe20000000800 */
[----:B------:R-:W-:Y:S01]  /*34720*/  ISETP.LT.AND P2, PT, R19, UR6, !P1 ;  /* 0x0000000613007c0c */ /* 0x000fe2000cf41270 */
[----:B------:R-:W-:Y:S01]  /*34730*/  ULDC UR6, c[0x0][0x228] ;  /* 0x00008a0000067ab9 */ /* 0x000fe20000000800 */
[----:B0-----:R-:W-:-:S02]  /*34740*/  VIADD R7, R28, 0x11 ;  /* 0x000000111c077836 */ /* 0x001fc40000000000 */
[----:B------:R-:W-:-:S03]  /*34750*/  IMAD.WIDE R4, R6, 0x2, R24 ;  /* 0x0000000206047825 */ /* 0x000fc600078e0218 */
[----:B------:R-:W-:Y:S01]  /*34760*/  ISETP.GE.AND P1, PT, R7, UR4, PT ;  /* 0x0000000407007c0c */ /* 0x000fe2000bf26270 */
[----:B------:R-:W-:Y:S01]  /*34770*/  ULDC UR4, c[0x0][0x248] ;  /* 0x0000920000047ab9 */ /* 0x000fe20000000800 */
[----:B----4-:R0:W-:Y:S01]  /*34780*/  @P3 STG.E.U16 desc[UR8][R4.64], R14 ;  /* 0x0000000e04003986 */ /* 0x0101e2000c101508 */
[----:B------:R-:W-:-:S03]  /*34790*/  PRMT R7, R14, 0x7632, R7 ;  /* 0x000076320e077816 */ /* 0x000fc60000000007 */
[----:B0-----:R-:W4:Y:S04]  /*347a0*/  LDL.LU R14, [R1+0x4] ;  /* 0x00000400010e7983 */ /* 0x001f280000300800 */
[----:B------:R-:W2:Y:S04]  /*347b0*/  LDL.LU R27, [R1+0x160] ;  /* 0x00016000011b7983 */ /* 0x000ea80000300800 */
[----:B------:R-:W2:Y:S04]  /*347c0*/  LDL.LU R0, [R1+0x10] ;  /* 0x0000100001007983 */ /* 0x000ea80000300800 */
[----:B------:R-:W2:Y:S04]  /*347d0*/  LDL.LU R18, [R1+0x164] ;  /* 0x0001640001127983 */ /* 0x000ea80000300800 */
[----:B------:R-:W2:Y:S01]  /*347e0*/  LDL.LU R17, [R1+0x14] ;  /* 0x0000140001117983 */ /* 0x000ea20000300800 */
[C---:B------:R-:W-:Y:S01]  /*347f0*/  IMAD.WIDE R4, R6.reuse, 0x2, R2 ;  /* 0x0000000206047825 */ /* 0x040fe200078e0202 */
[----:B------:R-:W-:Y:S01]  /*34800*/  ISETP.LT.AND P4, PT, R29, UR6, !P1 ;  /* 0x000000061d007c0c */ /* 0x000fe2000cf81270 */
[----:B------:R-:W-:Y:S01]  /*34810*/  ULDC UR6, c[0x0][0x228] ;  /* 0x00008a0000067ab9 */ /* 0x000fe20000000800 */
[----:B------:R-:W2:Y:S01]  /*34820*/  LDL.LU R15, [R1+0x168] ;  /* 0x00016800010f7983 */ /* 0x000ea20000300800 */
[----:B------:R-:W-:Y:S01]  /*34830*/  VIADD R6, R6, UR4 ;  /* 0x0000000406067c36 */ /* 0x000fe20008000000 */
[----:B------:R-:W-:-:S02]  /*34840*/  ULDC UR4, c[0x0][0x22c] ;  /* 0x00008b0000047ab9 */ /* 0x000fc40000000800 */
[----:B------:R0:W-:Y:S01]  /*34850*/  @P2 STG.E.U16 desc[UR8][R4.64], R7 ;  /* 0x0000000704002986 */ /* 0x0001e2000c101508 */
[----:B------:R-:W-:Y:S01]  /*34860*/  ISETP.LT.AND P1, PT, R19, UR6, !P1 ;  /* 0x0000000613007c0c */ /* 0x000fe2000cf21270 */
[----:B------:R-:W-:Y:S01]  /*34870*/  ULDC UR6, c[0x0][0x228] ;  /* 0x00008a0000067ab9 */ /* 0x000fe20000000800 */
[----:B0-----:R-:W-:Y:S02]  /*34880*/  VIADD R7, R28, 0x12 ;  /* 0x000000121c077836 */ /* 0x001fe40000000000 */
[----:B------:R-:W-:-:S03]  /*34890*/  IMAD.WIDE R4, R6, 0x2, R24 ;  /* 0x0000000206047825 */ /* 0x000fc600078e0218 */
[----:B------:R-:W-:Y:S01]  /*348a0*/  ISETP.GE.AND P3, PT, R7, UR4, PT ;  /* 0x0000000407007c0c */ /* 0x000fe2000bf66270 */
[----:B------:R-:W-:Y:S01]  /*348b0*/  ULDC UR4, c[0x0][0x248] ;  /* 0x0000920000047ab9 */ /* 0x000fe20000000800 */
[----:B------:R0:W-:Y:S02]  /*348c0*/  @P4 STG.E.U16 desc[UR8][R4.64], R8 ;  /* 0x0000000804004986 */ /* 0x0001e4000c101508 */
[----:B------:R-:W-:Y:S01]  /*348d0*/  ISETP.LT.AND P4, PT, R29, UR6, !P3 ;  /* 0x000000061d007c0c */ /* 0x000fe2000df81270 */
[----:B------:R-:W-:Y:S01]  /*348e0*/  VIADD R7, R28, 0x13 ;  /* 0x000000131c077836 */ /* 0x000fe20000000000 */
[----:B------:R-:W-:Y:S01]  /*348f0*/  ULDC UR6, c[0x0][0x22c] ;  /* 0x00008b0000067ab9 */ /* 0x000fe20000000800 */
[----:B0-----:R-:W-:Y:S01]  /*34900*/  PRMT R8, R8, 0x7632, R8 ;  /* 0x0000763208087816 */ /* 0x001fe20000000008 */
[----:B------:R-:W-:-:S04]  /*34910*/  IMAD.WIDE R4, R6, 0x2, R2 ;  /* 0x0000000206047825 */ /* 0x000fc800078e0202 */
[----:B------:R-:W-:Y:S01]  /*34920*/  VIADD R6, R6, UR4 ;  /* 0x0000000406067c36 */ /* 0x000fe20008000000 */
[----:B------:R0:W-:Y:S01]  /*34930*/  @P1 STG.E.U16 desc[UR8][R4.64], R8 ;  /* 0x0000000804001986 */ /* 0x0001e2000c101508 */
[----:B------:R-:W-:Y:S01]  /*34940*/  ISETP.GE.AND P2, PT, R7, UR6, PT ;  /* 0x0000000607007c0c */ /* 0x000fe2000bf46270 */
[----:B------:R-:W-:Y:S01]  /*34950*/  ULDC UR4, c[0x0][0x22c] ;  /* 0x00008b0000047ab9 */ /* 0x000fe20000000800 */
[----:B0-----:R-:W-:Y:S01]  /*34960*/  IMAD.WIDE R4, R6, 0x2, R24 ;  /* 0x0000000206047825 */ /* 0x001fe200078e0218 */
[----:B------:R-:W-:-:S03]  /*34970*/  ULDC UR6, c[0x0][0x228] ;  /* 0x00008a0000067ab9 */ /* 0x000fc60000000800 */
[----:B------:R-:W-:Y:S01]  /*34980*/  VIADD R7, R28, 0x14 ;  /* 0x000000141c077836 */ /* 0x000fe20000000000 */
[----:B------:R-:W-:Y:S01]  /*34990*/  ISETP.LT.AND P5, PT, R29, UR6, !P2 ;  /* 0x000000061d007c0c */ /* 0x000fe2000d7a1270 */
[----:B------:R-:W-:-:S03]  /*349a0*/  ULDC UR6, c[0x0][0x228] ;  /* 0x00008a0000067ab9 */ /* 0x000fc60000000800 */
[----:B------:R-:W-:Y:S01]  /*349b0*/  ISETP.GE.AND P1, PT, R7, UR4, PT ;  /* 0x0000000407007c0c */ /* 0x000fe2000bf26270 */
[----:B------:R-:W-:Y:S02]  /*349c0*/  ULDC UR4, c[0x0][0x228] ;  /* 0x00008a0000047ab9 */ /* 0x000fe40000000800 */
[----:B------:R-:W-:Y:S01]  /*349d0*/  ISETP.LT.AND P3, PT, R19, UR4, !P3 ;  /* 0x0000000413007c0c */ /* 0x000fe2000df61270 */
[----:B------:R-:W-:Y:S02]  /*349e0*/  ULDC UR4, c[0x0][0x248] ;  /* 0x0000920000047ab9 */ /* 0x000fe40000000800 */
[----:B------:R-:W-:Y:S01]  /*349f0*/  VIADD R20, R6, UR4 ;  /* 0x0000000406147c36 */ /* 0x000fe20008000000 */
[----:B------:R-:W-:Y:S01]  /*34a00*/  ULDC UR4, c[0x0][0x228] ;  /* 0x00008a0000047ab9 */ /* 0x000fe20000000800 */
[----:B------:R-:W-:Y:S01]  /*34a10*/  ISETP.LT.AND P6, PT, R29, UR6, !P1 ;  /* 0x000000061d007c0c */ /* 0x000fe2000cfc1270 */
[----:B------:R-:W-:Y:S01]  /*34a20*/  ULDC UR6, c[0x0][0x228] ;  /* 0x00008a0000067ab9 */ /* 0x000fe20000000800 */
[----:B------:R-:W-:Y:S01]  /*34a30*/  VIADD R22, R28, 0x17 ;  /* 0x000000171c167836 */ /* 0x000fe20000000000 */
[----:B----4-:R0:W-:Y:S01]  /*34a40*/  @P4 STG.E.U16 desc[UR8][R4.64], R14 ;  /* 0x0000000e04004986 */ /* 0x0101e2000c101508 */
[----:B------:R-:W-:-:S03]  /*34a50*/  PRMT R8, R14, 0x7632, R8 ;  /* 0x000076320e087816 */ /* 0x000fc60000000008 */
[----:B0-----:R-:W4:Y:S01]  /*34a60*/  LDL.LU R14, [R1+0x18] ;  /* 0x00001800010e7983 */ /* 0x001f220000300800 */
[----:B------:R-:W-:Y:S01]  /*34a70*/  ISETP.LT.AND P4, PT, R19, UR4, !P2 ;  /* 0x0000000413007c0c */ /* 0x000fe2000d781270 */
[----:B------:R-:W-:Y:S01]  /*34a80*/  IMAD.WIDE R4, R6, 0x2, R2 ;  /* 0x0000000206047825 */ /* 0x000fe200078e0202 */
[----:B------:R-:W-:-:S03]  /*34a90*/  ULDC UR4, c[0x0][0x248] ;  /* 0x0000920000047ab9 */ /* 0x000fc60000000800 */
[C---:B------:R-:W-:Y:S01]  /*34aa0*/  IMAD.WIDE R6, R20.reuse, 0x2, R24 ;  /* 0x0000000214067825 */ /* 0x040fe200078e0218 */
[----:B------:R0:W-:Y:S04]  /*34ab0*/  @P3 STG.E.U16 desc[UR8][R4.64], R8 ;  /* 0x0000000804003986 */ /* 0x0001e8000c101508 */
[----:B------:R1:W-:Y:S01]  /*34ac0*/  @P5 STG.E.U16 desc[UR8][R6.64], R9 ;  /* 0x0000000906005986 */ /* 0x0003e2000c101508 */
[C---:B0-----:R-:W-:Y:S01]  /*34ad0*/  VIADD R8, R20.reuse, UR4 ;  /* 0x0000000414087c36 */ /* 0x041fe20008000000 */
[----:B------:R-:W-:Y:S01]  /*34ae0*/  ULDC UR4, c[0x0][0x22c] ;  /* 0x00008b0000047ab9 */ /* 0x000fe20000000800 */
[----:B------:R-:W-:Y:S01]  /*34af0*/  IMAD.WIDE R4, R20, 0x2, R2 ;  /* 0x0000000214047825 */ /* 0x000fe200078e0202 */
[----:B-1----:R-:W-:Y:S02]  /*34b00*/  PRMT R9, R9, 0x7632, R9 ;  /* 0x0000763209097816 */ /* 0x002fe40000000009 */
[----:B------:R-:W-:Y:S01]  /*34b10*/  ISETP.GE.AND P2, PT, R21, UR4, PT ;  /* 0x0000000415007c0c */ /* 0x000fe2000bf46270 */
[----:B------:R-:W-:-:S02]  /*34b20*/  ULDC UR4, c[0x0][0x228] ;  /* 0x00008a0000047ab9 */ /* 0x000fc40000000800 */
[----:B------:R0:W-:Y:S01]  /*34b30*/  @P4 STG.E.U16 desc[UR8][R4.64], R9 ;  /* 0x0000000904004986 */ /* 0x0001e2000c101508 */
[----:B------:R-:W-:Y:S01]  /*34b40*/  ISETP.LT.AND P1, PT, R19, UR4, !P1 ;  /* 0x0000000413007c0c */ /* 0x000fe2000cf21270 */
[----:B------:R-:W-:Y:S01]  /*34b50*/  IMAD.WIDE R6, R8, 0x2, R24 ;  /* 0x0000000208067825 */ /* 0x000fe200078e0218 */
[----:B------:R-:W-:Y:S01]  /*34b60*/  ISETP.LT.AND P4, PT, R29, UR6, !P2 ;  /* 0x000000061d007c0c */ /* 0x000fe2000d781270 */
[----:B------:R-:W-:Y:S01]  /*34b70*/  ULDC UR4, c[0x0][0x248] ;  /* 0x0000920000047ab9 */ /* 0x000fe20000000800 */
[----:B---3--:R-:W-:Y:S01]  /*34b80*/  PRMT R20, R13, 0x7632, R20 ;  /* 0x000076320d147816 */ /* 0x008fe20000000014 */
[----:B------:R-:W-:Y:S01]  /*34b90*/  VIADD R21, R28, 0x16 ;  /* 0x000000161c157836 */ /* 0x000fe20000000000 */
[----:B------:R1:W-:Y:S01]  /*34ba0*/  @P6 STG.E.U16 desc[UR8][R6.64], R13 ;  /* 0x0000000d06006986 */ /* 0x0003e2000c101508 */
[----:B------:R-:W-:Y:S01]  /*34bb0*/  ULDC UR6, c[0x0][0x22c] ;  /* 0x00008b0000067ab9 */ /* 0x000fe20000000800 */
[C---:B0-----:R-:W-:Y:S01]  /*34bc0*/  VIADD R9, R8.reuse, UR4 ;  /* 0x0000000408097c36 */ /* 0x041fe20008000000 */
[----:B------:R-:W-:Y:S01]  /*34bd0*/  ULDC UR4, c[0x0][0x22c] ;  /* 0x00008b0000047ab9 */ /* 0x000fe20000000800 */
[----:B------:R-:W-:Y:S01]  /*34be0*/  IMAD.WIDE R4, R8, 0x2, R2 ;  /* 0x0000000208047825 */ /* 0x000fe200078e0202 */
[----:B------:R-:W-:Y:S01]  /*34bf0*/  ISETP.GE.AND P3, PT, R21, UR4, PT ;  /* 0x0000000415007c0c */ /* 0x000fe2000bf66270 */
[----:B------:R-:W-:-:S02]  /*34c00*/  ULDC UR4, c[0x0][0x228] ;  /* 0x00008a0000047ab9 */ /* 0x000fc40000000800 */
[----:B-1----:R-:W-:Y:S01]  /*34c10*/  IMAD.WIDE R6, R9, 0x2, R24 ;  /* 0x0000000209067825 */ /* 0x002fe200078e0218 */
[----:B------:R-:W-:Y:S01]  /*34c20*/  ISETP.GE.AND P5, PT, R22, UR6, PT ;  /* 0x0000000616007c0c */ /* 0x000fe2000bfa6270 */
[----:B------:R0:W-:Y:S01]  /*34c30*/  @P1 STG.E.U16 desc[UR8][R4.64], R20 ;  /* 0x0000001404001986 */ /* 0x0001e2000c101508 */
[----:B------:R-:W-:-:S03]  /*34c40*/  ULDC UR6, c[0x0][0x228] ;  /* 0x00008a0000067ab9 */ /* 0x000fc60000000800 */
[----:B------:R-:W3:Y:S01]  /*34c50*/  LDL.LU R13, [R1+0x16c] ;  /* 0x00016c00010d7983 */ /* 0x000ee20000300800 */
[----:B------:R-:W-:Y:S01]  /*34c60*/  ISETP.LT.AND P6, PT, R29, UR6, !P3 ;  /* 0x000000061d007c0c */ /* 0x000fe2000dfc1270 */
[C---:B------:R-:W-:Y:S01]  /*34c70*/  VIADD R21, R28.reuse, 0x19 ;  /* 0x000000191c157836 */ /* 0x040fe20000000000 */
[----:B------:R-:W-:Y:S01]  /*34c80*/  ULDC UR6, c[0x0][0x22c] ;  /* 0x00008b0000067ab9 */ /* 0x000fe20000000800 */
[----:B------:R1:W-:Y:S01]  /*34c90*/  @P4 STG.E.U16 desc[UR8][R6.64], R10 ;  /* 0x0000000a06004986 */ /* 0x0003e2000c101508 */
[----:B------:R-:W-:Y:S01]  /*34ca0*/  ISETP.LT.AND P4, PT, R19, UR4, !P2 ;  /* 0x0000000413007c0c */ /* 0x000fe2000d781270 */
[----:B------:R-:W-:Y:S02]  /*34cb0*/  ULDC UR4, c[0x0][0x248] ;  /* 0x0000920000047ab9 */ /* 0x000fe40000000800 */
[C---:B------:R-:W-:Y:S02]  /*34cc0*/  VIADD R8, R9.reuse, UR4 ;  /* 0x0000000409087c36 */ /* 0x040fe40008000000 */
[----:B0-----:R-:W-:Y:S01]  /*34cd0*/  IMAD.WIDE R4, R9, 0x2, R2 ;  /* 0x0000000209047825 */ /* 0x001fe200078e0202 */
[----:B------:R-:W-:Y:S01]  /*34ce0*/  ISETP.GE.AND P2, PT, R21, UR6, PT ;  /* 0x0000000615007c0c */ /* 0x000fe2000bf46270 */
[----:B------:R-:W-:Y:S01]  /*34cf0*/  ULDC UR6, c[0x0][0x228] ;  /* 0x00008a0000067ab9 */ /* 0x000fe20000000800 */
[----:B------:R-:W-:Y:S01]  /*34d00*/  ULDC UR4, c[0x0][0x22c] ;  /* 0x00008b0000047ab9 */ /* 0x000fe20000000800 */
[----:B------:R-:W-:Y:S01]  /*34d10*/  VIADD R20, R28, 0x18 ;  /* 0x000000181c147836 */ /* 0x000fe20000000000 */
[----:B-1----:R-:W-:Y:S01]  /*34d20*/  PRMT R10, R10, 0x7632, R10 ;  /* 0x000076320a0a7816 */ /* 0x002fe2000000000a */
[----:B------:R-:W-:Y:S01]  /*34d30*/  IMAD.WIDE R6, R8, 0x2, R24 ;  /* 0x0000000208067825 */ /* 0x000fe200078e0218 */
[----:B------:R-:W-:Y:S01]  /*34d40*/  ISETP.LT.AND P3, PT, R19, UR6, !P3 ;  /* 0x0000000613007c0c */ /* 0x000fe2000df61270 */
[----:B------:R-:W-:-:S02]  /*34d50*/  ULDC UR6, c[0x0][0x22c] ;  /* 0x00008b0000067ab9 */ /* 0x000fc40000000800 */
[----:B------:R0:W-:Y:S01]  /*34d60*/  @P4 STG.E.U16 desc[UR8][R4.64], R10 ;  /* 0x0000000a04004986 */ /* 0x0001e2000c101508 */
[----:B------:R-:W-:Y:S01]  /*34d70*/  ISETP.GE.AND P1, PT, R20, UR4, PT ;  /* 0x0000000414007c0c */ /* 0x000fe2000bf26270 */
[----:B------:R-:W-:Y:S02]  /*34d80*/  ULDC UR4, c[0x0][0x248] ;  /* 0x0000920000047ab9 */ /* 0x000fe40000000800 */
[----:B--2---:R1:W-:Y:S01]  /*34d90*/  @P6 STG.E.U16 desc[UR8][R6.64], R12 ;  /* 0x0000000c06006986 */ /* 0x0043e2000c101508 */
[----:B------:R-:W-:Y:S01]  /*34da0*/  ISETP.LT.AND P6, PT, R29, UR10, !P5 ;  /* 0x0000000a1d007c0c */ /* 0x000fe2000efc1270 */
[----:B------:R-:W-:Y:S01]  /*34db0*/  VIADD R21, R28, 0x1b ;  /* 0x0000001b1c157836 */ /* 0x000fe20000000000 */
[----:B------:R-:W-:Y:S01]  /*34dc0*/  ISETP.LT.AND P5, PT, R19, UR12, !P5 ;  /* 0x0000000c13007c0c */ /* 0x000fe2000efa1270 */
[----:B------:R-:W-:Y:S01]  /*34dd0*/  ULDC UR12, c[0x0][0x228] ;  /* 0x00008a00000c7ab9 */ /* 0x000fe20000000800 */
[----:B------:R-:W-:Y:S01]  /*34de0*/  PRMT R20, R12, 0x7632, R20 ;  /* 0x000076320c147816 */ /* 0x000fe20000000014 */
[----:B------:R-:W-:Y:S01]  /*34df0*/  ULDC UR10, c[0x0][0x22c] ;  /* 0x00008b00000a7ab9 */ /* 0x000fe20000000800 */
[----:B0-----:R-:W-:-:S02]  /*34e00*/  VIADD R4, R28, 0x1a ;  /* 0x0000001a1c047836 */ /* 0x001fc40000000000 */
[----:B------:R-:W-:Y:S01]  /*34e10*/  VIADD R10, R8, UR4 ;  /* 0x00000004080a7c36 */ /* 0x000fe20008000000 */
[----:B------:R-:W-:Y:S01]  /*34e20*/  PRMT R22, R11, 0x7632, R22 ;  /* 0x000076320b167816 */ /* 0x000fe20000000016 */
[----:B-1----:R-:W2:Y:S01]  /*34e30*/  LDL.LU R12, [R1+0x1c] ;  /* 0x00001c00010c7983 */ /* 0x002ea20000300800 */
[----:B------:R-:W-:Y:S01]  /*34e40*/  ISETP.GE.AND P4, PT, R4, UR6, PT ;  /* 0x0000000604007c0c */ /* 0x000fe2000bf86270 */
[----:B------:R-:W-:Y:S01]  /*34e50*/  IMAD.WIDE R4, R8, 0x2, R2 ;  /* 0x0000000208047825 */ /* 0x000fe200078e0202 */
[----:B------:R-:W-:Y:S01]  /*34e60*/  ULDC UR4, c[0x0][0x22c] ;  /* 0x00008b0000047ab9 */ /* 0x000fe20000000800 */
[----:B------:R-:W2:Y:S01]  /*34e70*/  LDL.LU R26, [R1+0x20] ;  /* 0x00002000011a7983 */ /* 0x000ea20000300800 */
[----:B------:R-:W-:Y:S01]  /*34e80*/  ULDC UR6, c[0x0][0x248] ;  /* 0x0000920000067ab9 */ /* 0x000fe20000000800 */
[----:B------:R-:W-:-:S04]  /*34e90*/  IMAD.WIDE R6, R10, 0x2, R24 ;  /* 0x000000020a067825 */ /* 0x000fc800078e0218 */
[----:B------:R-:W-:Y:S01]  /*34ea0*/  IMAD.WIDE R8, R10, 0x2, R2 ;  /* 0x000000020a087825 */ /* 0x000fe200078e0202 */
[----:B------:R0:W-:Y:S01]  /*34eb0*/  @P3 STG.E.U16 desc[UR8][R4.64], R20 ;  /* 0x0000001404003986 */ /* 0x0001e2000c101508 */
[----:B------:R-:W-:Y:S01]  /*34ec0*/  ISETP.GE.AND P3, PT, R21, UR4, PT ;  /* 0x0000000415007c0c */ /* 0x000fe2000bf66270 */
[----:B------:R-:W-:Y:S02]  /*34ed0*/  ULDC UR4, c[0x0][0x248] ;  /* 0x0000920000047ab9 */ /* 0x000fe40000000800 */
[----:B------:R1:W-:Y:S01]  /*34ee0*/  @P6 STG.E.U16 desc[UR8][R6.64], R11 ;  /* 0x0000000b06006986 */ /* 0x0003e2000c101508 */
[C---:B------:R-:W-:Y:S01]  /*34ef0*/  ISETP.LT.AND P6, PT, R29.reuse, UR16, !P2 ;  /* 0x000000101d007c0c */ /* 0x040fe2000d7c1270 */
[----:B------:R-:W-:Y:S02]  /*34f00*/  ULDC UR16, c[0x0][0x228] ;  /* 0x00008a0000107ab9 */ /* 0x000fe40000000800 */
[----:B------:R1:W-:Y:S01]  /*34f10*/  @P5 STG.E.U16 desc[UR8][R8.64], R22 ;  /* 0x0000001608005986 */ /* 0x0003e2000c101508 */
[----:B------:R-:W-:Y:S01]  /*34f20*/  ISETP.LT.AND P5, PT, R29, UR12, !P1 ;  /* 0x0000000c1d007c0c */ /* 0x000fe2000cfa1270 */
[----:B------:R-:W-:Y:S01]  /*34f30*/  ULDC UR12, c[0x0][0x228] ;  /* 0x00008a00000c7ab9 */ /* 0x000fe20000000800 */
[----:B------:R-:W-:Y:S01]  /*34f40*/  ISETP.LT.AND P1, PT, R19, UR14, !P1 ;  /* 0x0000000e13007c0c */ /* 0x000fe2000cf21270 */
[----:B0-----:R-:W-:-:S02]  /*34f50*/  VIADD R20, R28, 0x1c ;  /* 0x0000001c1c147836 */ /* 0x001fc40000000000 */
[----:B-1----:R-:W-:Y:S01]  /*34f60*/  VIADD R6, R10, UR4 ;  /* 0x000000040a067c36 */ /* 0x002fe20008000000 */
[----:B------:R-:W-:Y:S01]  /*34f70*/  ISETP.LT.AND P2, PT, R19, UR18, !P2 ;  /* 0x0000001213007c0c */ /* 0x000fe2000d741270 */
[----:B------:R-:W-:Y:S01]  /*34f80*/  ULDC UR4, c[0x0][0x248] ;  /* 0x0000920000047ab9 */ /* 0x000fe20000000800 */
[----:B------:R-:W-:Y:S01]  /*34f90*/  PRMT R23, R0, 0x7632, R23 ;  /* 0x0000763200177816 */ /* 0x000fe20000000017 */
[C---:B------:R-:W-:Y:S01]  /*34fa0*/  VIADD R21, R6.reuse, UR6 ;  /* 0x0000000606157c36 */ /* 0x040fe20008000000 */
[----:B------:R-:W-:Y:S01]  /*34fb0*/  PRMT R22, R27, 0x7632, R22 ;  /* 0x000076321b167816 */ /* 0x000fe20000000016 */
[C---:B------:R-:W-:Y:S01]  /*34fc0*/  IMAD.WIDE R4, R6.reuse, 0x2, R24 ;  /* 0x0000000206047825 */ /* 0x040fe200078e0218 */
[----:B------:R-:W-:Y:S01]  /*34fd0*/  ULDC UR6, c[0x0][0x22c] ;  /* 0x00008b0000067ab9 */ /* 0x000fe20000000800 */
[----:B------:R-:W-:Y:S01]  /*34fe0*/  ULDC UR14, c[0x0][0x228] ;  /* 0x00008a00000e7ab9 */ /* 0x000fe20000000800 */
[----:B------:R-:W-:Y:S01]  /*34ff0*/  ULDC UR18, c[0x0][0x228] ;  /* 0x00008a0000127ab9 */ /* 0x000fe20000000800 */
[----:B------:R-:W-:Y:S01]  /*35000*/  IMAD.WIDE R6, R6, 0x2, R2 ;  /* 0x0000000206067825 */ /* 0x000fe200078e0202 */
[----:B------:R0:W-:Y:S03]  /*35010*/  @P5 STG.E.U16 desc[UR8][R4.64], R27 ;  /* 0x0000001b04005986 */ /* 0x0001e6000c101508 */
[C---:B------:R-:W-:Y:S01]  /*35020*/  IMAD.WIDE R8, R21.reuse, 0x2, R24 ;  /* 0x0000000215087825 */ /* 0x040fe200078e0218 */
[----:B------:R-:W-:Y:S03]  /*35030*/  @P1 STG.E.U16 desc[UR8][R6.64], R22 ;  /* 0x0000001606001986 */ /* 0x000fe6000c101508 */
[----:B------:R-:W-:Y:S01]  /*35040*/  IMAD.WIDE R10, R21, 0x2, R2 ;  /* 0x00000002150a7825 */ /* 0x000fe200078e0202 */
[----:B------:R1:W-:Y:S01]  /*35050*/  @P6 STG.E.U16 desc[UR8][R8.64], R0 ;  /* 0x0000000008006986 */ /* 0x0003e2000c101508 */
[----:B------:R-:W-:Y:S01]  /*35060*/  ISETP.GE.AND P5, PT, R20, UR10, PT ;  /* 0x0000000a14007c0c */ /* 0x000fe2000bfa6270 */
[----:B------:R-:W-:-:S02]  /*35070*/  ULDC UR10, c[0x0][0x228] ;  /* 0x00008a00000a7ab9 */ /* 0x000fc40000000800 */
[----:B------:R1:W-:Y:S01]  /*35080*/  @P2 STG.E.U16 desc[UR8][R10.64], R23 ;  /* 0x000000170a002986 */ /* 0x0003e2000c101508 */
[----:B------:R-:W-:Y:S01]  /*35090*/  ISETP.LT.AND P2, PT, R29, UR10, !P4 ;  /* 0x0000000a1d007c0c */ /* 0x000fe2000e741270 */
[----:B0-----:R-:W-:Y:S02]  /*350a0*/  VIADD R4, R28, 0x1d ;  /* 0x0000001d1c047836 */ /* 0x001fe40000000000 */
[----:B-1----:R-:W2:Y:S01]  /*350b0*/  LDL.LU R0, [R1+0x30] ;  /* 0x0000300001007983 */ /* 0x002ea20000300800 */
[----:B------:R-:W-:Y:S02]  /*350c0*/  VIADD R6, R21, UR4 ;  /* 0x0000000415067c36 */ /* 0x000fe40008000000 */
[----:B------:R-:W-:Y:S01]  /*350d0*/  ISETP.GE.AND P1, PT, R4, UR6, PT ;  /* 0x0000000604007c0c */ /* 0x000fe2000bf26270 */
[----:B------:R-:W-:Y:S01]  /*350e0*/  ULDC UR4, c[0x0][0x248] ;  /* 0x0000920000047ab9 */ /* 0x000fe20000000800 */
[----:B------:R-:W-:Y:S01]  /*350f0*/  PRMT R20, R18, 0x7632, R20 ;  /* 0x0000763212147816 */ /* 0x000fe20000000014 */
[C---:B------:R-:W-:Y:S01]  /*35100*/  IMAD.WIDE R4, R6.reuse, 0x2, R24 ;  /* 0x0000000206047825 */ /* 0x040fe200078e0218 */
[----:B------:R-:W-:Y:S01]  /*35110*/  ISETP.LT.AND P4, PT, R19, UR12, !P4 ;  /* 0x0000000c13007c0c */ /* 0x000fe2000e781270 */
[----:B------:R-:W-:Y:S01]  /*35120*/  ULDC UR6, c[0x0][0x228] ;  /* 0x00008a0000067ab9 */ /* 0x000fe20000000800 */
[----:B------:R-:W-:Y:S01]  /*35130*/  ISETP.LT.AND P6, PT, R29, UR14, !P3 ;  /* 0x0000000e1d007c0c */ /* 0x000fe2000dfc1270 */
[C---:B------:R-:W-:Y:S01]  /*35140*/  VIADD R10, R6.reuse, UR4 ;  /* 0x00000004060a7c36 */ /* 0x040fe20008000000 */
[----:B------:R0:W-:Y:S01]  /*35150*/  @P2 STG.E.U16 desc[UR8][R4.64], R18 ;  /* 0x0000001204002986 */ /* 0x0001e2000c101508 */
[----:B------:R-:W-:Y:S01]  /*35160*/  IMAD.WIDE R6, R6, 0x2, R2 ;  /* 0x0000000206067825 */ /* 0x000fe200078e0202 */
[----:B------:R-:W-:Y:S01]  /*35170*/  ULDC UR10, c[0x0][0x228] ;  /* 0x00008a00000a7ab9 */ /* 0x000fe20000000800 */
[----:B------:R-:W-:Y:S01]  /*35180*/  ULDC UR4, c[0x0][0x22c] ;  /* 0x00008b0000047ab9 */ /* 0x000fe20000000800 */
[----:B------:R-:W-:Y:S01]  /*35190*/  ULDC UR12, c[0x0][0x228] ;  /* 0x00008a00000c7ab9 */ /* 0x000fe20000000800 */
[----:B------:R-:W-:Y:S01]  /*351a0*/  VIADD R11, R28, 0x1e ;  /* 0x0000001e1c0b7836 */ /* 0x000fe20000000000 */
[----:B------:R-:W-:Y:S01]  /*351b0*/  ULDC UR14, c[0x0][0x228] ;  /* 0x00008a00000e7ab9 */ /* 0x000fe20000000800 */
[----:B0-----:R-:W2:Y:S01]  /*351c0*/  LDL.LU R18, [R1+0x24] ;  /* 0x0000240001127983 */ /* 0x001ea20000300800 */
[----:B------:R-:W-:-:S03]  /*351d0*/  IMAD.WIDE R8, R10, 0x2, R24 ;  /* 0x000000020a087825 */ /* 0x000fc600078e0218 */
[----:B------:R0:W-:Y:S04]  /*351e0*/  @P4 STG.E.U16 desc[UR8][R6.64], R20 ;  /* 0x0000001406004986 */ /* 0x0001e8000c101508 */
[----:B------:R1:W-:Y:S01]  /*351f0*/  @P6 STG.E.U16 desc[UR8][R8.64], R17 ;  /* 0x0000001108006986 */ /* 0x0003e2000c101508 */
[----:B------:R-:W-:Y:S01]  /*35200*/  ISETP.LT.AND P3, PT, R19, UR6, !P3 ;  /* 0x0000000613007c0c */ /* 0x000fe2000df61270 */
[C---:B------:R-:W-:Y:S01]  /*35210*/  VIADD R4, R28.reuse, 0x1f ;  /* 0x0000001f1c047836 */ /* 0x040fe20000000000 */
[----:B0-----:R-:W-:Y:S01]  /*35220*/  PRMT R20, R17, 0x7632, R20 ;  /* 0x0000763211147816 */ /* 0x001fe20000000014 */
[----:B------:R-:W-:Y:S01]  /*35230*/  ULDC UR6, c[0x0][0x22c] ;  /* 0x00008b0000067ab9 */ /* 0x000fe20000000800 */
[----:B-1----:R-:W2:Y:S01]  /*35240*/  LDL.LU R17, [R1+0x34] ;  /* 0x0000340001117983 */ /* 0x002ea20000300800 */
[----:B------:R-:W-:Y:S01]  /*35250*/  ISETP.LT.AND P6, PT, R29, UR10, !P5 ;  /* 0x0000000a1d007c0c */ /* 0x000fe2000efc1270 */
[----:B------:R-:W-:Y:S01]  /*35260*/  VIADD R21, R28, 0x20 ;  /* 0x000000201c157836 */ /* 0x000fe20000000000 */
[----:B------:R-:W-:Y:S01]  /*35270*/  ISETP.GE.AND P2, PT, R11, UR4, PT ;  /* 0x000000040b007c0c */ /* 0x000fe2000bf46270 */
[----:B------:R-:W-:Y:S01]  /*35280*/  ULDC UR4, c[0x0][0x248] ;  /* 0x0000920000047ab9 */ /* 0x000fe20000000800 */
[----:B------:R-:W-:Y:S01]  /*35290*/  ISETP.LT.AND P5, PT, R19, UR12, !P5 ;  /* 0x0000000c13007c0c */ /* 0x000fe2000efa1270 */
[----:B------:R-:W-:Y:S01]  /*352a0*/  VIADD R11, R10, UR4 ;  /* 0x000000040a0b7c36 */ /* 0x000fe20008000000 */
[----:B------:R-:W-:Y:S01]  /*352b0*/  ISETP.GE.AND P4, PT, R4, UR6, PT ;  /* 0x0000000604007c0c */ /* 0x000fe2000bf86270 */
[----:B------:R-:W-:Y:S01]  /*352c0*/  IMAD.WIDE R4, R10, 0x2, R2 ;  /* 0x000000020a047825 */ /* 0x000fe200078e0202 */
[----:B------:R-:W-:Y:S01]  /*352d0*/  ULDC UR12, c[0x0][0x228] ;  /* 0x00008a00000c7ab9 */ /* 0x000fe20000000800 */
[----:B------:R-:W-:Y:S01]  /*352e0*/  ULDC UR4, c[0x0][0x22c] ;  /* 0x00008b0000047ab9 */ /* 0x000fe20000000800 */
[----:B------:R-:W-:Y:S01]  /*352f0*/  ULDC UR10, c[0x0][0x22c] ;  /* 0x00008b00000a7ab9 */ /* 0x000fe20000000800 */
[----:B------:R-:W-:Y:S01]  /*35300*/  IMAD.WIDE R6, R11, 0x2, R24 ;  /* 0x000000020b067825 */ /* 0x000fe200078e0218 */
[----:B------:R-:W-:Y:S01]  /*35310*/  @P3 STG.E.U16 desc[UR8][R4.64], R20 ;  /* 0x0000001404003986 */ /* 0x000fe2000c101508 */
[----:B------:R-:W-:Y:S01]  /*35320*/  PRMT R10, R15, 0x7632, R10 ;  /* 0x000076320f0a7816 */ /* 0x000fe2000000000a */
[----:B------:R-:W-:Y:S01]  /*35330*/  ULDC UR6, c[0x0][0x248] ;  /* 0x0000920000067ab9 */ /* 0x000fe20000000800 */
[----:B------:R-:W-:Y:S01]  /*35340*/  IMAD.WIDE R8, R11, 0x2, R2 ;  /* 0x000000020b087825 */ /* 0x000fe200078e0202 */
[----:B------:R0:W-:Y:S01]  /*35350*/  @P6 STG.E.U16 desc[UR8][R6.64], R15 ;  /* 0x0000000f06006986 */ /* 0x0001e2000c101508 */
[----:B------:R-:W-:Y:S01]  /*35360*/  ISETP.GE.AND P3, PT, R21, UR4, PT ;  /* 0x0000000415007c0c */ /* 0x000fe2000bf66270 */
[----:B------:R-:W-:-:S02]  /*35370*/  ULDC UR4, c[0x0][0x248] ;  /* 0x0000920000047ab9 */ /* 0x000fc40000000800 */
[----:B------:R1:W-:Y:S01]  /*35380*/  @P5 STG.E.U16 desc[UR8][R8.64], R10 ;  /* 0x0000000a08005986 */ /* 0x0003e2000c101508 */
[----:B------:R-:W-:Y:S01]  /*35390*/  ISETP.LT.AND P5, PT, R29, UR12, !P1 ;  /* 0x0000000c1d007c0c */ /* 0x000fe2000cfa1270 */
[----:B------:R-:W-:Y:S02]  /*353a0*/  ULDC UR12, c[0x0][0x228] ;  /* 0x00008a00000c7ab9 */ /* 0x000fe40000000800 */
[----:B0-----:R-:W2:Y:S01]  /*353b0*/  LDL.LU R15, [R1+0x28] ;  /* 0x00002800010f7983 */ /* 0x001ea20000300800 */
[----:B------:R-:W-:Y:S01]  /*353c0*/  VIADD R6, R11, UR4 ;  /* 0x000000040b067c36 */ /* 0x000fe20008000000 */
[----:B----4-:R-:W-:-:S03]  /*353d0*/  PRMT R23, R14, 0x7632, R23 ;  /* 0x000076320e177816 */ /* 0x010fc60000000017 */
[C---:B------:R-:W-:Y:S01]  /*353e0*/  IMAD.WIDE R4, R6.reuse, 0x2, R24 ;  /* 0x0000000206047825 */ /* 0x040fe200078e0218 */
[----:B------:R-:W-:Y:S01]  /*353f0*/  ISETP.LT.AND P1, PT, R19, UR14, !P1 ;  /* 0x0000000e13007c0c */ /* 0x000fe2000cf21270 */
[----:B------:R-:W-:Y:S01]  /*35400*/  ULDC UR4, c[0x0][0x248] ;  /* 0x0000920000047ab9 */ /* 0x000fe20000000800 */
[----:B------:R-:W-:Y:S01]  /*35410*/  ISETP.LT.AND P6, PT, R29, UR16, !P2 ;  /* 0x000000101d007c0c */ /* 0x000fe2000d7c1270 */
[C---:B------:R-:W-:Y:S01]  /*35420*/  VIADD R21, R6.reuse, UR6 ;  /* 0x0000000606157c36 */ /* 0x040fe20008000000 */
[----:B------:R0:W-:Y:S01]  /*35430*/  @P5 STG.E.U16 desc[UR8][R4.64], R14 ;  /* 0x0000000e04005986 */ /* 0x0001e2000c101508 */
[----:B------:R-:W-:Y:S01]  /*35440*/  ISETP.LT.AND P2, PT, R19, UR18, !P2 ;  /* 0x0000001213007c0c */ /* 0x000fe2000d741270 */
[----:B------:R-:W-:Y:S01]  /*35450*/  IMAD.WIDE R6, R6, 0x2, R2 ;  /* 0x0000000206067825 */ /* 0x000fe200078e0202 */
[----:B------:R-:W-:Y:S01]  /*35460*/  ULDC UR6, c[0x0][0x22c] ;  /* 0x00008b0000067ab9 */ /* 0x000fe20000000800 */
[----:B------:R-:W-:Y:S01]  /*35470*/  ULDC UR14, c[0x0][0x228] ;  /* 0x00008a00000e7ab9 */ /* 0x000fe20000000800 */
[----:B------:R-:W-:Y:S01]  /*35480*/  ULDC UR16, c[0x0][0x228] ;  /* 0x00008a0000107ab9 */ /* 0x000fe20000000800 */
[----:B-1----:R-:W-:Y:S01]  /*35490*/  IMAD.WIDE R8, R21, 0x2, R24 ;  /* 0x0000000215087825 */ /* 0x002fe200078e0218 */
[----:B------:R-:W-:Y:S01]  /*354a0*/  ULDC UR18, c[0x0][0x228] ;  /* 0x00008a0000127ab9 */ /* 0x000fe20000000800 */
[----:B0-----:R-:W4:Y:S02]  /*354b0*/  LDL.LU R14, [R1+0x38] ;  /* 0x00003800010e7983 */ /* 0x001f240000300800 */
[----:B------:R-:W-:-:S02]  /*354c0*/  VIADD R20, R28, 0x21 ;  /* 0x000000211c147836 */ /* 0x000fc40000000000 */
[----:B------:R-:W-:Y:S01]  /*354d0*/  IMAD.WIDE R10, R21, 0x2, R2 ;  /* 0x00000002150a7825 */ /* 0x000fe200078e0202 */
[----:B------:R0:W-:Y:S02]  /*354e0*/  @P1 STG.E.U16 desc[UR8][R6.64], R23 ;  /* 0x0000001706001986 */ /* 0x0001e4000c101508 */
[----:B------:R-:W-:Y:S01]  /*354f0*/  ISETP.GE.AND P5, PT, R20, UR10, PT ;  /* 0x0000000a14007c0c */ /* 0x000fe2000bfa6270 */
[----:B------:R-:W-:Y:S01]  /*35500*/  ULDC UR10, c[0x0][0x228] ;  /* 0x00008a00000a7ab9 */ /* 0x000fe20000000800 */
[----:B------:R-:W-:-:S05]  /*35510*/  VIADD R4, R28, 0x22 ;  /* 0x000000221c047836 */ /* 0x000fca0000000000 */
[----:B------:R-:W-:Y:S01]  /*35520*/  ISETP.GE.AND P1, PT, R4, UR6, PT ;  /* 0x0000000604007c0c */ /* 0x000fe2000bf26270 */
[----:B------:R-:W-:Y:S01]  /*35530*/  ULDC UR6, c[0x0][0x228] ;  /* 0x00008a0000067ab9 */ /* 0x000fe20000000800 */
[----:B0-----:R-:W-:Y:S01]  /*35540*/  VIADD R6, R21, UR4 ;  /* 0x0000000415067c36 */ /* 0x001fe20008000000 */
[----:B------:R-:W-:-:S03]  /*35550*/  ULDC UR4, c[0x0][0x248] ;  /* 0x0000920000047ab9 */ /* 0x000fc60000000800 */
[C---:B------:R-:W-:Y:S01]  /*35560*/  IMAD.WIDE R4, R6.reuse, 0x2, R24 ;  /* 0x0000000206047825 */ /* 0x040fe200078e0218 */
[----:B---3--:R-:W-:Y:S01]  /*35570*/  PRMT R22, R13, 0x7632, R22 ;  /* 0x000076320d167816 */ /* 0x008fe20000000016 */
[----:B------:R0:W-:Y:S04]  /*35580*/  @P6 STG.E.U16 desc[UR8][R8.64], R13 ;  /* 0x0000000d08006986 */ /* 0x0001e8000c101508 */
[----:B------:R1:W-:Y:S01]  /*35590*/  @P2 STG.E.U16 desc[UR8][R10.64], R22 ;  /* 0x000000160a002986 */ /* 0x0003e2000c101508 */
[----:B------:R-:W-:Y:S01]  /*355a0*/  ISETP.LT.AND P2, PT, R29, UR10, !P4 ;  /* 0x0000000a1d007c0c */ /* 0x000fe2000e741270 */
[----:B------:R-:W-:Y:S02]  /*355b0*/  ULDC UR10, c[0x0][0x228] ;  /* 0x00008a00000a7ab9 */ /* 0x000fe40000000800 */
[----:B0-----:R-:W3:Y:S01]  /*355c0*/  LDL.LU R13, [R1+0x2c] ;  /* 0x00002c00010d7983 */ /* 0x001ee20000300800 */
[----:B------:R-:W-:Y:S01]  /*355d0*/  ISETP.LT.AND P4, PT, R19, UR12, !P4 ;  /* 0x0000000c13007c0c */ /* 0x000fe2000e781270 */
[----:B------:R-:W-:Y:S01]  /*355e0*/  ULDC UR12, c[0x0][0x228] ;  /* 0x00008a00000c7ab9 */ /* 0x000fe20000000800 */
[----:B------:R-:W-:Y:S01]  /*355f0*/  ISETP.LT.AND P6, PT, R29, UR14, !P3 ;  /* 0x0000000e1d007c0c */ /* 0x000fe2000dfc1270 */
[C---:B-1----:R-:W-:Y:S01]  /*35600*/  VIADD R10, R6.reuse, UR4 ;  /* 0x00000004060a7c36 */ /* 0x042fe20008000000 */
[----:B------:R-:W-:Y:S01]  /*35610*/  ULDC UR4, c[0x0][0x22c] ;  /* 0x00008b0000047ab9 */ /* 0x000fe20000000800 */
[----:B------:R-:W-:Y:S01]  /*35620*/  IMAD.WIDE R6, R6, 0x2, R2 ;  /* 0x0000000206067825 */ /* 0x000fe200078e0202 */
[----:B------:R-:W-:-:S03]  /*35630*/  ULDC UR14, c[0x0][0x228] ;  /* 0x00008a00000e7ab9 */ /* 0x000fc60000000800 */
[----:B------:R-:W-:Y:S01]  /*35640*/  IMAD.WIDE R8, R10, 0x2, R24 ;  /* 0x000000020a087825 */ /* 0x000fe200078e0218 */
[----:B--2---:R-:W-:Y:S01]  /*35650*/  PRMT R20, R12, 0x7632, R20 ;  /* 0x000076320c147816 */ /* 0x004fe20000000014 */
[----:B------:R0:W-:Y:S02]  /*35660*/  @P2 STG.E.U16 desc[UR8][R4.64], R12 ;  /* 0x0000000c04002986 */ /* 0x0001e4000c101508 */
[C---:B------:R-:W-:Y:S02]  /*35670*/  VIADD R11, R28.reuse, 0x23 ;  /* 0x000000231c0b7836 */ /* 0x040fe40000000000 */
[----:B0-----:R-:W2:Y:S04]  /*35680*/  LDL.LU R12, [R1+0x3c] ;  /* 0x00003c00010c7983 */ /* 0x001ea80000300800 */
[----:B------:R-:W2:Y:S01]  /*35690*/  LDL.LU R27, [R1+0x170] ;  /* 0x00017000011b7983 */ /* 0x000ea20000300800 */
[----:B------:R-:W-:Y:S01]  /*356a0*/  ISETP.LT.AND P3, PT, R19, UR6, !P3 ;  /* 0x0000000613007c0c */ /* 0x000fe2000df61270 */
[----:B------:R-:W-:-:S02]  /*356b0*/  VIADD R4, R28, 0x24 ;  /* 0x000000241c047836 */ /* 0x000fc40000000000 */
[----:B------:R0:W-:Y:S01]  /*356c0*/  @P4 STG.E.U16 desc[UR8][R6.64], R20 ;  /* 0x0000001406004986 */ /* 0x0001e2000c101508 */
[----:B------:R-:W-:Y:S01]  /*356d0*/  ISETP.GE.AND P2, PT, R11, UR4, PT ;  /* 0x000000040b007c0c */ /* 0x000fe2000bf46270 */
[----:B------:R-:W-:Y:S01]  /*356e0*/  ULDC UR4, c[0x0][0x248] ;  /* 0x0000920000047ab9 */ /* 0x000fe20000000800 */
[----:B------:R-:W-:Y:S01]  /*356f0*/  ULDC UR6, c[0x0][0x22c] ;  /* 0x00008b0000067ab9 */ /* 0x000fe20000000800 */
[----:B------:R1:W-:Y:S01]  /*35700*/  @P6 STG.E.U16 desc[UR8][R8.64], R26 ;  /* 0x0000001a08006986 */ /* 0x0003e2000c101508 */
[----:B------:R-:W-:Y:S01]  /*35710*/  ISETP.LT.AND P6, PT, R29, UR10, !P5 ;  /* 0x0000000a1d007c0c */ /* 0x000fe2000efc1270 */
[----:B------:R-:W-:Y:S01]  /*35720*/  VIADD R11, R10, UR4 ;  /* 0x000000040a0b7c36 */ /* 0x000fe20008000000 */
[----:B------:R-:W-:Y:S01]  /*35730*/  ISETP.LT.AND P5, PT, R19, UR12, !P5 ;  /* 0x0000000c13007c0c */ /* 0x000fe2000efa1270 */
[----:B------:R-:W-:Y:S01]  /*35740*/  VIADD R21, R28, 0x25 ;  /* 0x000000251c157836 */ /* 0x000fe20000000000 */
[----:B------:R-:W-:Y:S01]  /*35750*/  ISETP.GE.AND P4, PT, R4, UR6, PT ;  /* 0x0000000604007c0c */ /* 0x000fe2000bf86270 */
[----:B------:R-:W-:Y:S01]  /*35760*/  IMAD.WIDE R4, R10, 0x2, R2 ;  /* 0x000000020a047825 */ /* 0x000fe200078e0202 */
[----:B------:R-:W-:Y:S01]  /*35770*/  ULDC UR12, c[0x0][0x228] ;  /* 0x00008a00000c7ab9 */ /* 0x000fe20000000800 */
[----:B0-----:R-:W-:Y:S01]  /*35780*/  PRMT R20, R26, 0x7632, R20 ;  /* 0x000076321a147816 */ /* 0x001fe20000000014 */
[----:B------:R-:W-:Y:S01]  /*35790*/  ULDC UR4, c[0x0][0x22c] ;  /* 0x00008b0000047ab9 */ /* 0x000fe20000000800 */
[C---:B------:R-:W-:Y:S01]  /*357a0*/  IMAD.WIDE R6, R11.reuse, 0x2, R24 ;  /* 0x000000020b067825 */ /* 0x040fe200078e0218 */
[----:B------:R-:W-:Y:S01]  /*357b0*/  ULDC UR6, c[0x0][0x248] ;  /* 0x0000920000067ab9 */ /* 0x000fe20000000800 */
[----:B------:R-:W-:Y:S01]  /*357c0*/  ULDC UR10, c[0x0][0x22c] ;  /* 0x00008b00000a7ab9 */ /* 0x000fe20000000800 */
[----:B------:R-:W-:Y:S01]  /*357d0*/  @P3 STG.E.U16 desc[UR8][R4.64], R20 ;  /* 0x0000001404003986 */ /* 0x000fe2000c101508 */
[----:B-1----:R-:W-:Y:S01]  /*357e0*/  IMAD.WIDE R8, R11, 0x2, R2 ;  /* 0x000000020b087825 */ /* 0x002fe200078e0202 */
[----:B------:R-:W-:Y:S01]  /*357f0*/  ISETP.GE.AND P3, PT, R21, UR4, PT ;  /* 0x0000000415007c0c */ /* 0x000fe2000bf66270 */
[----:B------:R-:W-:Y:S01]  /*35800*/  ULDC UR4, c[0x0][0x248] ;  /* 0x0000920000047ab9 */ /* 0x000fe20000000800 */
[----:B------:R-:W-:Y:S01]  /*35810*/  PRMT R10, R0, 0x7632, R10 ;  /* 0x00007632000a7816 */ /* 0x000fe2000000000a */
[----:B------:R0:W-:Y:S04]  /*35820*/  @P6 STG.E.U16 desc[UR8][R6.64], R0 ;  /* 0x0000000006006986 */ /* 0x0001e8000c101508 */
[----:B------:R-:W-:Y:S01]  /*35830*/  @P5 STG.E.U16 desc[UR8][R8.64], R10 ;  /* 0x0000000a08005986 */ /* 0x000fe2000c101508 */
[----:B------:R-:W-:-:S02]  /*35840*/  ISETP.LT.AND P5, PT, R29, UR12, !P1 ;  /* 0x0000000c1d007c0c */ /* 0x000fc4000cfa1270 */
[----:B------:R-:W-:Y:S01]  /*35850*/  PRMT R22, R18, 0x7632, R22 ;  /* 0x0000763212167816 */ /* 0x000fe20000000016 */
[----:B0-----:R-:W2:Y:S01]  /*35860*/  LDL.LU R0, [R1+0x40] ;  /* 0x0000400001007983 */ /* 0x001ea20000300800 */
[----:B------:R-:W-:Y:S01]  /*35870*/  VIADD R6, R11, UR4 ;  /* 0x000000040b067c36 */ /* 0x000fe20008000000 */
[----:B------:R-:W-:Y:S01]  /*35880*/  ISETP.LT.AND P1, PT, R19, UR14, !P1 ;  /* 0x0000000e13007c0c */ /* 0x000fe2000cf21270 */
[----:B------:R-:W-:Y:S01]  /*35890*/  VIADD R20, R28, 0x26 ;  /* 0x000000261c147836 */ /* 0x000fe20000000000 */
[----:B------:R-:W-:Y:S01]  /*358a0*/  ISETP.LT.AND P6, PT, R29, UR16, !P2 ;  /* 0x000000101d007c0c */ /* 0x000fe2000d7c1270 */
[C---:B------:R-:W-:Y:S01]  /*358b0*/  IMAD.WIDE R4, R6.reuse, 0x2, R24 ;  /* 0x0000000206047825 */ /* 0x040fe200078e0218 */
[----:B------:R-:W-:Y:S01]  /*358c0*/  ULDC UR4, c[0x0][0x248] ;  /* 0x0000920000047ab9 */ /* 0x000fe20000000800 */
[----:B------:R-:W-:Y:S01]  /*358d0*/  ULDC UR12, c[0x0][0x228] ;  /* 0x00008a00000c7ab9 */ /* 0x000fe20000000800 */
[----:B------:R-:W-:Y:S01]  /*358e0*/  ULDC UR14, c[0x0][0x228] ;  /* 0x00008a00000e7ab9 */ /* 0x000fe20000000800 */
[C---:B------:R-:W-:Y:S01]  /*358f0*/  VIADD R21, R6.reuse, UR6 ;  /* 0x0000000606157c36 */ /* 0x040fe20008000000 */
[----:B------:R0:W-:Y:S01]  /*35900*/  @P5 STG.E.U16 desc[UR8][R4.64], R18 ;  /* 0x0000001204005986 */ /* 0x0001e2000c101508 */
[----:B------:R-:W-:Y:S01]  /*35910*/  ISETP.LT.AND P2, PT, R19, UR18, !P2 ;  /* 0x0000001213007c0c */ /* 0x000fe2000d741270 */
[----:B------:R-:W-:Y:S01]  /*35920*/  IMAD.WIDE R6, R6, 0x2, R2 ;  /* 0x0000000206067825 */ /* 0x000fe200078e0202 */
[----:B------:R-:W-:Y:S01]  /*35930*/  ULDC UR6, c[0x0][0x22c] ;  /* 0x00008b0000067ab9 */ /* 0x000fe20000000800 */
[----:B------:R-:W-:Y:S01]  /*35940*/  ULDC UR16, c[0x0][0x228] ;  /* 0x00008a0000107ab9 */ /* 0x000fe20000000800 */
[----:B0-----:R-:W2:Y:S01]  /*35950*/  LDL.LU R18, [R1+0x174] ;  /* 0x0001740001127983 */ /* 0x001ea20000300800 */
[----:B------:R-:W-:Y:S01]  /*35960*/  IMAD.WIDE R8, R21, 0x2, R24 ;  /* 0x0000000215087825 */ /* 0x000fe200078e0218 */
[----:B------:R-:W-:Y:S01]  /*35970*/  PRMT R23, R17, 0x7632, R23 ;  /* 0x0000763211177816 */ /* 0x000fe20000000017 */
[----:B------:R-:W-:Y:S01]  /*35980*/  ULDC UR18, c[0x0][0x228] ;  /* 0x00008a0000127ab9 */ /* 0x000fe20000000800 */
[----:B------:R-:W-:Y:S01]  /*35990*/  @P1 STG.E.U16 desc[UR8][R6.64], R22 ;  /* 0x0000001606001986 */ /* 0x000fe2000c101508 */
[----:B------:R-:W-:-:S03]  /*359a0*/  IMAD.WIDE R10, R21, 0x2, R2 ;  /* 0x00000002150a7825 */ /* 0x000fc600078e0202 */
[----:B------:R0:W-:Y:S01]  /*359b0*/  @P6 STG.E.U16 desc[UR8][R8.64], R17 ;  /* 0x0000001108006986 */ /* 0x0001e2000c101508 */
[----:B------:R-:W-:Y:S01]  /*359c0*/  ISETP.GE.AND P5, PT, R20, UR10, PT ;  /* 0x0000000a14007c0c */ /* 0x000fe2000bfa6270 */
[----:B------:R-:W-:Y:S02]  /*359d0*/  ULDC UR10, c[0x0][0x228] ;  /* 0x00008a00000a7ab9 */ /* 0x000fe40000000800 */
[----:B------:R1:W-:Y:S01]  /*359e0*/  @P2 STG.E.U16 desc[UR8][R10.64], R23 ;  /* 0x000000170a002986 */ /* 0x0003e2000c101508 */
[----:B------:R-:W-:Y:S01]  /*359f0*/  ISETP.LT.AND P2, PT, R29, UR10, !P4 ;  /* 0x0000000a1d007c0c */ /* 0x000fe2000e741270 */
[----:B------:R-:W-:Y:S02]  /*35a00*/  VIADD R4, R28, 0x27 ;  /* 0x000000271c047836 */ /* 0x000fe40000000000 */
[----:B0-----:R-:W2:Y:S01]  /*35a10*/  LDL.LU R17, [R1+0x44] ;  /* 0x0000440001117983 */ /* 0x001ea20000300800 */
        /* <DEDUP_REMOVED lines=8> */
[C---:B-1----:R-:W-:Y:S01]  /*35aa0*/  VIADD R10, R6.reuse, UR4 ;  /* 0x00000004060a7c36 */ /* 0x042fe20008000000 */
        /* <DEDUP_REMOVED lines=10> */
[----:B----4-:R1:W-:Y:S01]  /*35b50*/  @P6 STG.E.U16 desc[UR8][R8.64], R14 ;  /* 0x0000000e08006986 */ /* 0x0103e2000c101508 */
[----:B0-----:R-:W-:-:S03]  /*35b60*/  PRMT R20, R14, 0x7632, R20 ;  /* 0x000076320e147816 */ /* 0x001fc60000000014 */
[----:B-1----:R-:W4:Y:S01]  /*35b70*/  LDL.LU R14, [R1+0x48] ;  /* 0x00004800010e7983 */ /* 0x002f220000300800 */
[----:B------:R-:W-:Y:S01]  /*35b80*/  ISETP.LT.AND P3, PT, R19, UR6, !P3 ;  /* 0x0000000613007c0c */ /* 0x000fe2000df61270 */
[----:B------:R-:W-:Y:S01]  /*35b90*/  VIADD R4, R28, 0x29 ;  /* 0x000000291c047836 */ /* 0x000fe20000000000 */
[----:B------:R-:W-:Y:S01]  /*35ba0*/  ISETP.LT.AND P6, PT, R29, UR10, !P5 ;  /* 0x0000000a1d007c0c */ /* 0x000fe2000efc1270 */
[----:B------:R-:W-:Y:S01]  /*35bb0*/  ULDC UR6, c[0x0][0x22c] ;  /* 0x00008b0000067ab9 */ /* 0x000fe20000000800 */
        /* <DEDUP_REMOVED lines=10> */
[----:B------:R0:W-:Y:S01]  /*35c60*/  @P3 STG.E.U16 desc[UR8][R4.64], R20 ;  /* 0x0000001404003986 */ /* 0x0001e2000c101508 */
[----:B------:R-:W-:-:S02]  /*35c70*/  ULDC UR10, c[0x0][0x22c] ;  /* 0x00008b00000a7ab9 */ /* 0x000fc40000000800 */
[----:B------:R-:W-:-:S04]  /*35c80*/  IMAD.WIDE R8, R11, 0x2, R2 ;  /* 0x000000020b087825 */ /* 0x000fc800078e0202 */
[----:B------:R-:W-:-:S05]  /*35c90*/  VIADD R21, R28, 0x2a ;  /* 0x0000002a1c157836 */ /* 0x000fca0000000000 */
[----:B------:R-:W-:Y:S01]  /*35ca0*/  ISETP.GE.AND P3, PT, R21, UR4, PT ;  /* 0x0000000415007c0c */ /* 0x000fe2000bf66270 */
[----:B------:R-:W-:Y:S01]  /*35cb0*/  ULDC UR4, c[0x0][0x248] ;  /* 0x0000920000047ab9 */ /* 0x000fe20000000800 */
[----:B---3--:R-:W-:Y:S01]  /*35cc0*/  PRMT R10, R13, 0x7632, R10 ;  /* 0x000076320d0a7816 */ /* 0x008fe2000000000a */
[----:B------:R1:W-:Y:S04]  /*35cd0*/  @P6 STG.E.U16 desc[UR8][R6.64], R13 ;  /* 0x0000000d06006986 */ /* 0x0003e8000c101508 */
[----:B------:R3:W-:Y:S01]  /*35ce0*/  @P5 STG.E.U16 desc[UR8][R8.64], R10 ;  /* 0x0000000a08005986 */ /* 0x0007e2000c101508 */
[----:B------:R-:W-:Y:S01]  /*35cf0*/  ISETP.LT.AND P5, PT, R29, UR12, !P1 ;  /* 0x0000000c1d007c0c */ /* 0x000fe2000cfa1270 */
[----:B0-----:R-:W-:Y:S02]  /*35d00*/  VIADD R20, R28, 0x2b ;  /* 0x0000002b1c147836 */ /* 0x001fe40000000000 */
[----:B-1----:R-:W4:Y:S01]  /*35d10*/  LDL.LU R13, [R1+0x17c] ;  /* 0x00017c00010d7983 */ /* 0x002f220000300800 */
[----:B------:R-:W-:Y:S01]  /*35d20*/  VIADD R6, R11, UR4 ;  /* 0x000000040b067c36 */ /* 0x000fe20008000000 */
[----:B------:R-:W-:Y:S01]  /*35d30*/  ISETP.LT.AND P1, PT, R19, UR14, !P1 ;  /* 0x0000000e13007c0c */ /* 0x000fe2000cf21270 */
[----:B------:R-:W-:Y:S01]  /*35d40*/  ULDC UR4, c[0x0][0x248] ;  /* 0x0000920000047ab9 */ /* 0x000fe20000000800 */
[----:B------:R-:W-:Y:S01]  /*35d50*/  ISETP.LT.AND P6, PT, R29, UR16, !P2 ;  /* 0x000000101d007c0c */ /* 0x000fe2000d7c1270 */
[C---:B------:R-:W-:Y:S01]  /*35d60*/  IMAD.WIDE R4, R6.reuse, 0x2, R24 ;  /* 0x0000000206047825 */ /* 0x040fe200078e0218 */
[----:B------:R-:W-:Y:S01]  /*35d70*/  ISETP.LT.AND P2, PT, R19, UR18, !P2 ;  /* 0x0000001213007c0c */ /* 0x000fe2000d741270 */
[----:B------:R-:W-:Y:S01]  /*35d80*/  ULDC UR12, c[0x0][0x228] ;  /* 0x00008a00000c7ab9 */ /* 0x000fe20000000800 */
[----:B------:R-:W-:Y:S01]  /*35d90*/  ULDC UR14, c[0x0][0x228] ;  /* 0x00008a00000e7ab9 */ /* 0x000fe20000000800 */
[C---:B------:R-:W-:Y:S01]  /*35da0*/  VIADD R21, R6.reuse, UR6 ;  /* 0x0000000606157c36 */ /* 0x040fe20008000000 */
[----:B------:R-:W-:Y:S01]  /*35db0*/  ULDC UR6, c[0x0][0x22c] ;  /* 0x00008b0000067ab9 */ /* 0x000fe20000000800 */
[----:B------:R-:W-:Y:S01]  /*35dc0*/  IMAD.WIDE R6, R6, 0x2, R2 ;  /* 0x0000000206067825 */ /* 0x000fe200078e0202 */
[----:B------:R-:W-:Y:S01]  /*35dd0*/  ULDC UR16, c[0x0][0x228] ;  /* 0x00008a0000107ab9 */ /* 0x000fe20000000800 */
[----:B------:R-:W-:-:S02]  /*35de0*/  ULDC UR18, c[0x0][0x228] ;  /* 0x00008a0000127ab9 */ /* 0x000fc40000000800 */
[C---:B---3--:R-:W-:Y:S01]  /*35df0*/  IMAD.WIDE R8, R21.reuse, 0x2, R24 ;  /* 0x0000000215087825 */ /* 0x048fe200078e0218 */
[----:B--2---:R-:W-:Y:S01]  /*35e00*/  PRMT R23, R12, 0x7632, R23 ;  /* 0x000076320c177816 */ /* 0x004fe20000000017 */
[----:B------:R0:W-:Y:S02]  /*35e10*/  @P5 STG.E.U16 desc[UR8][R4.64], R12 ;  /* 0x0000000c04005986 */ /* 0x0001e4000c101508 */
[----:B------:R-:W-:Y:S01]  /*35e20*/  IMAD.WIDE R10, R21, 0x2, R2 ;  /* 0x00000002150a7825 */ /* 0x000fe200078e0202 */
[----:B------:R-:W-:Y:S01]  /*35e30*/  PRMT R22, R27, 0x7632, R22 ;  /* 0x000076321b167816 */ /* 0x000fe20000000016 */
[----:B0-----:R-:W2:Y:S01]  /*35e40*/  LDL.LU R12, [R1+0x4c] ;  /* 0x00004c00010c7983 */ /* 0x001ea20000300800 */
[----:B------:R-:W-:Y:S01]  /*35e50*/  ISETP.GE.AND P5, PT, R20, UR10, PT ;  /* 0x0000000a14007c0c */ /* 0x000fe2000bfa6270 */
[----:B------:R-:W-:Y:S02]  /*35e60*/  ULDC UR10, c[0x0][0x228] ;  /* 0x00008a00000a7ab9 */ /* 0x000fe40000000800 */
[----:B------:R-:W3:Y:S04]  /*35e70*/  LDL.LU R26, [R1+0x60] ;  /* 0x00006000011a7983 */ /* 0x000ee80000300800 */
[----:B------:R0:W-:Y:S04]  /*35e80*/  @P1 STG.E.U16 desc[UR8][R6.64], R23 ;  /* 0x0000001706001986 */ /* 0x0001e8000c101508 */
[----:B------:R-:W-:Y:S01]  /*35e90*/  @P6 STG.E.U16 desc[UR8][R8.64], R27 ;  /* 0x0000001b08006986 */ /* 0x000fe2000c101508 */
[----:B------:R-:W-:-:S03]  /*35ea0*/  VIADD R4, R28, 0x2c ;  /* 0x0000002c1c047836 */ /* 0x000fc60000000000 */
[----:B------:R1:W-:Y:S01]  /*35eb0*/  @P2 STG.E.U16 desc[UR8][R10.64], R22 ;  /* 0x000000160a002986 */ /* 0x0003e2000c101508 */
[----:B------:R-:W-:Y:S01]  /*35ec0*/  ISETP.LT.AND P2, PT, R29, UR10, !P4 ;  /* 0x0000000a1d007c0c */ /* 0x000fe2000e741270 */
[----:B------:R-:W-:Y:S01]  /*35ed0*/  ULDC UR10, c[0x0][0x228] ;  /* 0x00008a00000a7ab9 */ /* 0x000fe20000000800 */
[----:B0-----:R-:W-:Y:S01]  /*35ee0*/  VIADD R6, R21, UR4 ;  /* 0x0000000415067c36 */ /* 0x001fe20008000000 */
[----:B------:R-:W-:Y:S01]  /*35ef0*/  ISETP.GE.AND P1, PT, R4, UR6, PT ;  /* 0x0000000604007c0c */ /* 0x000fe2000bf26270 */
[----:B------:R-:W-:Y:S01]  /*35f00*/  ULDC UR4, c[0x0][0x248] ;  /* 0x0000920000047ab9 */ /* 0x000fe20000000800 */
[----:B------:R-:W-:Y:S01]  /*35f10*/  ISETP.LT.AND P4, PT, R19, UR12, !P4 ;  /* 0x0000000c13007c0c */ /* 0x000fe2000e781270 */
[C---:B------:R-:W-:Y:S01]  /*35f20*/  IMAD.WIDE R4, R6.reuse, 0x2, R24 ;  /* 0x0000000206047825 */ /* 0x040fe200078e0218 */
[----:B------:R-:W-:Y:S01]  /*35f30*/  ISETP.LT.AND P6, PT, R29, UR14, !P3 ;  /* 0x0000000e1d007c0c */ /* 0x000fe2000dfc1270 */
[----:B------:R-:W-:Y:S01]  /*35f40*/  ULDC UR6, c[0x0][0x228] ;  /* 0x00008a0000067ab9 */ /* 0x000fe20000000800 */
[----:B------:R-:W-:Y:S01]  /*35f50*/  ULDC UR12, c[0x0][0x228] ;  /* 0x00008a00000c7ab9 */ /* 0x000fe20000000800 */
[C---:B-1----:R-:W-:Y:S01]  /*35f60*/  VIADD R10, R6.reuse, UR4 ;  /* 0x00000004060a7c36 */ /* 0x042fe20008000000 */
[----:B------:R-:W-:Y:S01]  /*35f70*/  ULDC UR4, c[0x0][0x22c] ;  /* 0x00008b0000047ab9 */ /* 0x000fe20000000800 */
[----:B------:R-:W-:Y:S01]  /*35f80*/  IMAD.WIDE R6, R6, 0x2, R2 ;  /* 0x0000000206067825 */ /* 0x000fe200078e0202 */
[----:B------:R-:W-:-:S03]  /*35f90*/  ULDC UR14, c[0x0][0x228] ;  /* 0x00008a00000e7ab9 */ /* 0x000fc60000000800 */
[----:B------:R-:W-:Y:S01]  /*35fa0*/  IMAD.WIDE R8, R10, 0x2, R24 ;  /* 0x000000020a087825 */ /* 0x000fe200078e0218 */
[----:B------:R-:W-:Y:S01]  /*35fb0*/  PRMT R20, R0, 0x7632, R20 ;  /* 0x0000763200147816 */ /* 0x000fe20000000014 */
[----:B------:R0:W-:Y:S04]  /*35fc0*/  @P2 STG.E.U16 desc[UR8][R4.64], R0 ;  /* 0x0000000004002986 */ /* 0x0001e8000c101508 */
[----:B0-----:R-:W3:Y:S01]  /*35fd0*/  LDL.LU R0, [R1+0x50] ;  /* 0x0000500001007983 */ /* 0x001ee20000300800 */
[----:B------:R-:W-:-:S03]  /*35fe0*/  VIADD R11, R28, 0x2d ;  /* 0x0000002d1c0b7836 */ /* 0x000fc60000000000 */
[----:B------:R0:W-:Y:S04]  /*35ff0*/  @P4 STG.E.U16 desc[UR8][R6.64], R20 ;  /* 0x0000001406004986 */ /* 0x0001e8000c101508 */
[----:B------:R1:W-:Y:S01]  /*36000*/  @P6 STG.E.U16 desc[UR8][R8.64], R18 ;  /* 0x0000001208006986 */ /* 0x0003e2000c101508 */
[----:B------:R-:W-:Y:S01]  /*36010*/  ISETP.LT.AND P3, PT, R19, UR6, !P3 ;  /* 0x0000000613007c0c */ /* 0x000fe2000df61270 */
[----:B------:R-:W-:Y:S01]  /*36020*/  VIADD R4, R28, 0x2e ;  /* 0x0000002e1c047836 */ /* 0x000fe20000000000 */
[----:B0-----:R-:W-:Y:S01]  /*36030*/  PRMT R20, R18, 0x7632, R20 ;  /* 0x0000763212147816 */ /* 0x001fe20000000014 */
[----:B------:R-:W-:Y:S01]  /*36040*/  ULDC UR6, c[0x0][0x22c] ;  /* 0x00008b0000067ab9 */ /* 0x000fe20000000800 */
[----:B-1----:R-:W3:Y:S01]  /*36050*/  LDL.LU R18, [R1+0x64] ;  /* 0x0000640001127983 */ /* 0x002ee20000300800 */
        /* <DEDUP_REMOVED lines=22> */
[----:B0-----:R-:W3:Y:S01]  /*361c0*/  LDL.LU R17, [R1+0x54] ;  /* 0x0000540001117983 */ /* 0x001ee20000300800 */
[----:B------:R-:W-:Y:S01]  /*361d0*/  VIADD R6, R11, UR4 ;  /* 0x000000040b067c36 */ /* 0x000fe20008000000 */
[----:B------:R-:W-:Y:S02]  /*361e0*/  PRMT R22, R15, 0x7632, R22 ;  /* 0x000076320f167816 */ /* 0x000fe40000000016 */
[----:B----4-:R-:W-:Y:S01]  /*361f0*/  PRMT R23, R14, 0x7632, R23 ;  /* 0x000076320e177816 */ /* 0x010fe20000000017 */
[C---:B------:R-:W-:Y:S01]  /*36200*/  IMAD.WIDE R4, R6.reuse, 0x2, R24 ;  /* 0x0000000206047825 */ /* 0x040fe200078e0218 */
[----:B------:R-:W-:Y:S01]  /*36210*/  ISETP.LT.AND P1, PT, R19, UR14, !P1 ;  /* 0x0000000e13007c0c */ /* 0x000fe2000cf21270 */
[----:B------:R-:W-:Y:S01]  /*36220*/  ULDC UR4, c[0x0][0x248] ;  /* 0x0000920000047ab9 */ /* 0x000fe20000000800 */
[----:B------:R-:W-:Y:S01]  /*36230*/  ISETP.LT.AND P6, PT, R29, UR16, !P2 ;  /* 0x000000101d007c0c */ /* 0x000fe2000d7c1270 */
[C---:B------:R-:W-:Y:S01]  /*36240*/  VIADD R21, R6.reuse, UR6 ;  /* 0x0000000606157c36 */ /* 0x040fe20008000000 */
[----:B------:R0:W-:Y:S01]  /*36250*/  @P5 STG.E.U16 desc[UR8][R4.64], R15 ;  /* 0x0000000f04005986 */ /* 0x0001e2000c101508 */
[----:B------:R-:W-:Y:S01]  /*36260*/  IMAD.WIDE R6, R6, 0x2, R2 ;  /* 0x0000000206067825 */ /* 0x000fe200078e0202 */
[----:B------:R-:W-:Y:S01]  /*36270*/  ISETP.LT.AND P2, PT, R19, UR18, !P2 ;  /* 0x0000001213007c0c */ /* 0x000fe2000d741270 */
[----:B------:R-:W-:Y:S01]  /*36280*/  ULDC UR6, c[0x0][0x22c] ;  /* 0x00008b0000067ab9 */ /* 0x000fe20000000800 */
[----:B------:R-:W-:Y:S01]  /*36290*/  ULDC UR14, c[0x0][0x228] ;  /* 0x00008a00000e7ab9 */ /* 0x000fe20000000800 */
[----:B-1----:R-:W-:Y:S01]  /*362a0*/  IMAD.WIDE R8, R21, 0x2, R24 ;  /* 0x0000000215087825 */ /* 0x002fe200078e0218 */
[----:B------:R-:W-:Y:S01]  /*362b0*/  ULDC UR16, c[0x0][0x228] ;  /* 0x00008a0000107ab9 */ /* 0x000fe20000000800 */
[----:B------:R-:W-:Y:S01]  /*362c0*/  ULDC UR18, c[0x0][0x228] ;  /* 0x00008a0000127ab9 */ /* 0x000fe20000000800 */
[----:B0-----:R-:W4:Y:S04]  /*362d0*/  LDL.LU R15, [R1+0x68] ;  /* 0x00006800010f7983 */ /* 0x001f280000300800 */
[----:B------:R-:W-:Y:S04]  /*362e0*/  @P1 STG.E.U16 desc[UR8][R6.64], R22 ;  /* 0x0000001606001986 */ /* 0x000fe8000c101508 */
[----:B------:R0:W-:Y:S04]  /*362f0*/  @P6 STG.E.U16 desc[UR8][R8.64], R14 ;  /* 0x0000000e08006986 */ /* 0x0001e8000c101508 */
[----:B0-----:R-:W4:Y:S01]  /*36300*/  LDL.LU R14, [R1+0x58] ;  /* 0x00005800010e7983 */ /* 0x001f220000300800 */
[----:B------:R-:W-:-:S02]  /*36310*/  VIADD R20, R28, 0x30 ;  /* 0x000000301c147836 */ /* 0x000fc40000000000 */
[----:B------:R-:W-:-:S03]  /*36320*/  IMAD.WIDE R10, R21, 0x2, R2 ;  /* 0x00000002150a7825 */ /* 0x000fc600078e0202 */
[----:B------:R-:W-:Y:S01]  /*36330*/  ISETP.GE.AND P5, PT, R20, UR10, PT ;  /* 0x0000000a14007c0c */ /* 0x000fe2000bfa6270 */
[----:B------:R-:W-:Y:S01]  /*36340*/  ULDC UR10, c[0x0][0x228] ;  /* 0x00008a00000a7ab9 */ /* 0x000fe20000000800 */
[----:B------:R0:W-:Y:S01]  /*36350*/  @P2 STG.E.U16 desc[UR8][R10.64], R23 ;  /* 0x000000170a002986 */ /* 0x0001e2000c101508 */
[----:B------:R-:W-:Y:S01]  /*36360*/  ISETP.LT.AND P2, PT, R29, UR10, !P4 ;  /* 0x0000000a1d007c0c */ /* 0x000fe2000e741270 */
[----:B------:R-:W-:Y:S02]  /*36370*/  VIADD R4, R28, 0x31 ;  /* 0x000000311c047836 */ /* 0x000fe40000000000 */
[----:B------:R-:W-:Y:S01]  /*36380*/  VIADD R6, R21, UR4 ;  /* 0x0000000415067c36 */ /* 0x000fe20008000000 */
[----:B------:R-:W-:Y:S01]  /*36390*/  PRMT R20, R13, 0x7632, R20 ;  /* 0x000076320d147816 */ /* 0x000fe20000000014 */
[----:B------:R-:W-:Y:S01]  /*363a0*/  ULDC UR4, c[0x0][0x248] ;  /* 0x0000920000047ab9 */ /* 0x000fe20000000800 */
[----:B------:R-:W-:Y:S01]  /*363b0*/  ISETP.GE.AND P1, PT, R4, UR6, PT ;  /* 0x0000000604007c0c */ /* 0x000fe2000bf26270 */
[C---:B------:R-:W-:Y:S01]  /*363c0*/  IMAD.WIDE R4, R6.reuse, 0x2, R24 ;  /* 0x0000000206047825 */ /* 0x040fe200078e0218 */
[----:B------:R-:W-:Y:S01]  /*363d0*/  ISETP.LT.AND P4, PT, R19, UR12, !P4 ;  /* 0x0000000c13007c0c */ /* 0x000fe2000e781270 */
[----:B------:R-:W-:Y:S01]  /*363e0*/  ULDC UR6, c[0x0][0x228] ;  /* 0x00008a0000067ab9 */ /* 0x000fe20000000800 */
[----:B------:R-:W-:Y:S01]  /*363f0*/  ISETP.LT.AND P6, PT, R29, UR14, !P3 ;  /* 0x0000000e1d007c0c */ /* 0x000fe2000dfc1270 */
[C---:B0-----:R-:W-:Y:S01]  /*36400*/  VIADD R10, R6.reuse, UR4 ;  /* 0x00000004060a7c36 */ /* 0x041fe20008000000 */
[----:B------:R-:W-:Y:S01]  /*36410*/  ULDC UR10, c[0x0][0x228] ;  /* 0x00008a00000a7ab9 */ /* 0x000fe20000000800 */
[----:B------:R0:W-:Y:S01]  /*36420*/  @P2 STG.E.U16 desc[UR8][R4.64], R13 ;  /* 0x0000000d04002986 */ /* 0x0001e2000c101508 */
[----:B------:R-:W-:Y:S01]  /*36430*/  IMAD.WIDE R6, R6, 0x2, R2 ;  /* 0x0000000206067825 */ /* 0x000fe200078e0202 */
[----:B------:R-:W-:Y:S01]  /*36440*/  ULDC UR4, c[0x0][0x22c] ;  /* 0x00008b0000047ab9 */ /* 0x000fe20000000800 */
[----:B------:R-:W-:Y:S01]  /*36450*/  ULDC UR12, c[0x0][0x228] ;  /* 0x00008a00000c7ab9 */ /* 0x000fe20000000800 */
[----:B------:R-:W-:Y:S01]  /*36460*/  ULDC UR14, c[0x0][0x228] ;  /* 0x00008a00000e7ab9 */ /* 0x000fe20000000800 */
[----:B0-----:R-:W4:Y:S01]  /*36470*/  LDL.LU R13, [R1+0x6c] ;  /* 0x00006c00010d7983 */ /* 0x001f220000300800 */
[----:B------:R-:W-:Y:S01]  /*36480*/  IMAD.WIDE R8, R10, 0x2, R24 ;  /* 0x000000020a087825 */ /* 0x000fe200078e0218 */
[----:B------:R-:W-:Y:S01]  /*36490*/  ISETP.LT.AND P3, PT, R19, UR6, !P3 ;  /* 0x0000000613007c0c */ /* 0x000fe2000df61270 */
[----:B------:R-:W-:-:S02]  /*364a0*/  ULDC UR6, c[0x0][0x22c] ;  /* 0x00008b0000067ab9 */ /* 0x000fc40000000800 */
[C---:B------:R-:W-:Y:S01]  /*364b0*/  VIADD R11, R28.reuse, 0x32 ;  /* 0x000000321c0b7836 */ /* 0x040fe20000000000 */
[----:B------:R0:W-:Y:S01]  /*364c0*/  @P4 STG.E.U16 desc[UR8][R6.64], R20 ;  /* 0x0000001406004986 */ /* 0x0001e2000c101508 */
[----:B------:R-:W-:-:S03]  /*364d0*/  VIADD R4, R28, 0x33 ;  /* 0x000000331c047836 */ /* 0x000fc60000000000 */
[----:B------:R-:W-:Y:S01]  /*364e0*/  ISETP.GE.AND P2, PT, R11, UR4, PT ;  /* 0x000000040b007c0c */ /* 0x000fe2000bf46270 */
[----:B------:R-:W-:Y:S01]  /*364f0*/  ULDC UR4, c[0x0][0x248] ;  /* 0x0000920000047ab9 */ /* 0x000fe20000000800 */
[----:B--2---:R1:W-:Y:S01]  /*36500*/  @P6 STG.E.U16 desc[UR8][R8.64], R12 ;  /* 0x0000000c08006986 */ /* 0x0043e2000c101508 */
[----:B------:R-:W-:Y:S02]  /*36510*/  PRMT R5, R12, 0x7632, R5 ;  /* 0x000076320c057816 */ /* 0x000fe40000000005 */
[----:B------:R-:W-:Y:S01]  /*36520*/  ISETP.LT.AND P6, PT, R29, UR10, !P5 ;  /* 0x0000000a1d007c0c */ /* 0x000fe2000efc1270 */
[----:B0-----:R-:W-:Y:S01]  /*36530*/  IMAD.WIDE R6, R10, 0x2, R2 ;  /* 0x000000020a067825 */ /* 0x001fe200078e0202 */
[----:B------:R-:W-:Y:S01]  /*36540*/  ISETP.LT.AND P5, PT, R19, UR12, !P5 ;  /* 0x0000000c13007c0c */ /* 0x000fe2000efa1270 */
[----:B------:R-:W-:Y:S01]  /*36550*/  ULDC UR12, c[0x0][0x228] ;  /* 0x00008a00000c7ab9 */ /* 0x000fe20000000800 */
[----:B------:R-:W-:Y:S01]  /*36560*/  ISETP.GE.AND P4, PT, R4, UR6, PT ;  /* 0x0000000604007c0c */ /* 0x000fe2000bf86270 */
[----:B------:R-:W-:Y:S01]  /*36570*/  VIADD R4, R10, UR4 ;  /* 0x000000040a047c36 */ /* 0x000fe20008000000 */
[----:B-1----:R-:W2:Y:S03]  /*36580*/  LDL.LU R12, [R1+0x5c] ;  /* 0x00005c00010c7983 */ /* 0x002ea60000300800 */
[----:B------:R-:W-:Y:S01]  /*36590*/  IMAD.WIDE R8, R4, 0x2, R24 ;  /* 0x0000000204087825 */ /* 0x000fe200078e0218 */
[----:B---3--:R-:W-:Y:S01]  /*365a0*/  PRMT R21, R26, 0x7632, R21 ;  /* 0x000076321a157816 */ /* 0x008fe20000000015 */
[----:B------:R-:W-:Y:S01]  /*365b0*/  ULDC UR4, c[0x0][0x22c] ;  /* 0x00008b0000047ab9 */ /* 0x000fe20000000800 */
[----:B------:R0:W-:Y:S01]  /*365c0*/  @P3 STG.E.U16 desc[UR8][R6.64], R5 ;  /* 0x0000000506003986 */ /* 0x0001e2000c101508 */
[----:B------:R-:W-:Y:S01]  /*365d0*/  IMAD.WIDE R10, R4, 0x2, R2 ;  /* 0x00000002040a7825 */ /* 0x000fe200078e0202 */
[----:B------:R-:W-:Y:S01]  /*365e0*/  ULDC UR6, c[0x0][0x248] ;  /* 0x0000920000067ab9 */ /* 0x000fe20000000800 */
[----:B------:R-:W-:-:S02]  /*365f0*/  ULDC UR10, c[0x0][0x22c] ;  /* 0x00008b00000a7ab9 */ /* 0x000fc40000000800 */
[----:B------:R-:W-:Y:S01]  /*36600*/  VIADD R20, R28, 0x34 ;  /* 0x000000341c147836 */ /* 0x000fe20000000000 */
[----:B------:R-:W-:Y:S04]  /*36610*/  @P6 STG.E.U16 desc[UR8][R8.64], R26 ;  /* 0x0000001a08006986 */ /* 0x000fe8000c101508 */
[----:B------:R1:W-:Y:S01]  /*36620*/  @P5 STG.E.U16 desc[UR8][R10.64], R21 ;  /* 0x000000150a005986 */ /* 0x0003e2000c101508 */
[----:B------:R-:W-:Y:S01]  /*36630*/  ISETP.LT.AND P5, PT, R29, UR12, !P1 ;  /* 0x0000000c1d007c0c */ /* 0x000fe2000cfa1270 */
[----:B------:R-:W-:Y:S01]  /*36640*/  ULDC UR12, c[0x0][0x228] ;  /* 0x00008a00000c7ab9 */ /* 0x000fe20000000800 */
[----:B------:R-:W-:Y:S01]  /*36650*/  ISETP.GE.AND P3, PT, R20, UR4, PT ;  /* 0x0000000414007c0c */ /* 0x000fe2000bf66270 */
[----:B------:R-:W-:Y:S01]  /*36660*/  ULDC UR4, c[0x0][0x248] ;  /* 0x0000920000047ab9 */ /* 0x000fe20000000800 */
[----:B------:R-:W3:Y:S01]  /*36670*/  LDL.LU R27, [R1+0x80] ;  /* 0x00008000011b7983 */ /* 0x000ee20000300800 */
[----:B0-----:R-:W-:Y:S01]  /*36680*/  VIADD R6, R4, UR4 ;  /* 0x0000000404067c36 */ /* 0x001fe20008000000 */
[----:B------:R-:W-:-:S02]  /*36690*/  ISETP.LT.AND P1, PT, R19, UR14, !P1 ;  /* 0x0000000e13007c0c */ /* 0x000fc4000cf21270 */
        /* <DEDUP_REMOVED lines=8> */
[----:B------:R-:W-:Y:S01]  /*36720*/  ULDC UR16, c[0x0][0x228] ;  /* 0x00008a0000107ab9 */ /* 0x000fe20000000800 */
[----:B------:R-:W-:Y:S02]  /*36730*/  ULDC UR18, c[0x0][0x228] ;  /* 0x00008a0000127ab9 */ /* 0x000fe40000000800 */
[----:B------:R-:W-:-:S04]  /*36740*/  IMAD.WIDE R8, R21, 0x2, R24 ;  /* 0x0000000215087825 */ /* 0x000fc800078e0218 */
[----:B------:R-:W-:Y:S01]  /*36750*/  VIADD R20, R28, 0x35 ;  /* 0x000000351c147836 */ /* 0x000fe20000000000 */
[----:B------:R-:W-:Y:S01]  /*36760*/  PRMT R23, R0, 0x7632, R23 ;  /* 0x0000763200177816 */ /* 0x000fe20000000017 */
[----:B------:R0:W-:Y:S04]  /*36770*/  @P5 STG.E.U16 desc[UR8][R4.64], R0 ;  /* 0x0000000004005986 */ /* 0x0001e8000c101508 */
[----:B0-----:R-:W3:Y:S01]  /*36780*/  LDL.LU R0, [R1+0x70] ;  /* 0x0000700001007983 */ /* 0x001ee20000300800 */
[----:B------:R-:W-:-:S03]  /*36790*/  IMAD.WIDE R10, R21, 0x2, R2 ;  /* 0x00000002150a7825 */ /* 0x000fc600078e0202 */
[----:B------:R-:W-:Y:S01]  /*367a0*/  @P1 STG.E.U16 desc[UR8][R6.64], R23 ;  /* 0x0000001706001986 */ /* 0x000fe2000c101508 */
[----:B------:R-:W-:Y:S01]  /*367b0*/  ISETP.GE.AND P5, PT, R20, UR10, PT ;  /* 0x0000000a14007c0c */ /* 0x000fe2000bfa6270 */
[----:B------:R-:W-:Y:S01]  /*367c0*/  ULDC UR10, c[0x0][0x228] ;  /* 0x00008a00000a7ab9 */ /* 0x000fe20000000800 */
[----:B------:R-:W-:Y:S01]  /*367d0*/  PRMT R22, R18, 0x7632, R22 ;  /* 0x0000763212167816 */ /* 0x000fe20000000016 */
[----:B------:R0:W-:Y:S01]  /*367e0*/  @P6 STG.E.U16 desc[UR8][R8.64], R18 ;  /* 0x0000001208006986 */ /* 0x0001e2000c101508 */
[----:B------:R-:W-:-:S03]  /*367f0*/  VIADD R4, R28, 0x36 ;  /* 0x000000361c047836 */ /* 0x000fc60000000000 */
[----:B------:R1:W-:Y:S01]  /*36800*/  @P2 STG.E.U16 desc[UR8][R10.64], R22 ;  /* 0x000000160a002986 */ /* 0x0003e2000c101508 */
[----:B------:R-:W-:Y:S01]  /*36810*/  ISETP.LT.AND P2, PT, R29, UR10, !P4 ;  /* 0x0000000a1d007c0c */ /* 0x000fe2000e741270 */
[----:B------:R-:W-:Y:S02]  /*36820*/  ULDC UR10, c[0x0][0x228] ;  /* 0x00008a00000a7ab9 */ /* 0x000fe40000000800 */
[----:B0-----:R-:W3:Y:S01]  /*36830*/  LDL.LU R18, [R1+0x84] ;  /* 0x0000840001127983 */ /* 0x001ee20000300800 */
[----:B------:R-:W-:Y:S01]  /*36840*/  VIADD R6, R21, UR4 ;  /* 0x0000000415067c36 */ /* 0x000fe20008000000 */
[----:B------:R-:W-:Y:S01]  /*36850*/  ISETP.GE.AND P1, PT, R4, UR6, PT ;  /* 0x0000000604007c0c */ /* 0x000fe2000bf26270 */
[----:B------:R-:W-:Y:S01]  /*36860*/  ULDC UR4, c[0x0][0x248] ;  /* 0x0000920000047ab9 */ /* 0x000fe20000000800 */
[----:B------:R-:W-:Y:S01]  /*36870*/  ISETP.LT.AND P4, PT, R19, UR12, !P4 ;  /* 0x0000000c13007c0c */ /* 0x000fe2000e781270 */
[C---:B------:R-:W-:Y:S01]  /*36880*/  IMAD.WIDE R4, R6.reuse, 0x2, R24 ;  /* 0x0000000206047825 */ /* 0x040fe200078e0218 */
[----:B------:R-:W-:Y:S01]  /*36890*/  ISETP.LT.AND P6, PT, R29, UR14, !P3 ;  /* 0x0000000e1d007c0c */ /* 0x000fe2000dfc1270 */
[----:B------:R-:W-:Y:S01]  /*368a0*/  ULDC UR6, c[0x0][0x228] ;  /* 0x00008a0000067ab9 */ /* 0x000fe20000000800 */
[----:B------:R-:W-:Y:S01]  /*368b0*/  ULDC UR12, c[0x0][0x228] ;  /* 0x00008a00000c7ab9 */ /* 0x000fe20000000800 */
[----:B------:R-:W-:Y:S01]  /*368c0*/  PRMT R20, R17, 0x7632, R20 ;  /* 0x0000763211147816 */ /* 0x000fe20000000014 */
[----:B------:R0:W-:Y:S01]  /*368d0*/  @P2 STG.E.U16 desc[UR8][R4.64], R17 ;  /* 0x0000001104002986 */ /* 0x0001e2000c101508 */
[----:B-1----:R-:W-:Y:S01]  /*368e0*/  VIADD R10, R6, UR4 ;  /* 0x00000004060a7c36 */ /* 0x002fe20008000000 */
[----:B------:R-:W-:Y:S01]  /*368f0*/  ULDC UR4, c[0x0][0x22c] ;  /* 0x00008b0000047ab9 */ /* 0x000fe20000000800 */
[----:B------:R-:W-:Y:S01]  /*36900*/  VIADD R11, R28, 0x37 ;  /* 0x000000371c0b7836 */ /* 0x000fe20000000000 */
[----:B------:R-:W-:Y:S01]  /*36910*/  ULDC UR14, c[0x0][0x228] ;  /* 0x00008a00000e7ab9 */ /* 0x000fe20000000800 */
[----:B0-----:R-:W3:Y:S01]  /*36920*/  LDL.LU R17, [R1+0x74] ;  /* 0x0000740001117983 */ /* 0x001ee20000300800 */
[----:B------:R-:W-:-:S04]  /*36930*/  IMAD.WIDE R6, R6, 0x2, R2 ;  /* 0x0000000206067825 */ /* 0x000fc800078e0202 */
[----:B------:R-:W-:Y:S01]  /*36940*/  IMAD.WIDE R8, R10, 0x2, R24 ;  /* 0x000000020a087825 */ /* 0x000fe200078e0218 */
[----:B------:R0:W-:Y:S01]  /*36950*/  @P4 STG.E.U16 desc[UR8][R6.64], R20 ;  /* 0x0000001406004986 */ /* 0x0001e2000c101508 */
[----:B------:R-:W-:Y:S01]  /*36960*/  ISETP.LT.AND P3, PT, R19, UR6, !P3 ;  /* 0x0000000613007c0c */ /* 0x000fe2000df61270 */
[----:B------:R-:W-:Y:S01]  /*36970*/  ULDC UR6, c[0x0][0x22c] ;  /* 0x00008b0000067ab9 */ /* 0x000fe20000000800 */
[----:B------:R-:W-:Y:S01]  /*36980*/  ISETP.GE.AND P2, PT, R11, UR4, PT ;  /* 0x000000040b007c0c */ /* 0x000fe2000bf46270 */
[----:B------:R-:W-:Y:S01]  /*36990*/  VIADD R4, R28, 0x38 ;  /* 0x000000381c047836 */ /* 0x000fe20000000000 */
[----:B------:R-:W-:Y:S02]  /*369a0*/  ULDC UR4, c[0x0][0x248] ;  /* 0x0000920000047ab9 */ /* 0x000fe40000000800 */
[----:B------:R-:W-:Y:S01]  /*369b0*/  VIADD R11, R10, UR4 ;  /* 0x000000040a0b7c36 */ /* 0x000fe20008000000 */
[----:B------:R-:W-:Y:S01]  /*369c0*/  ULDC UR4, c[0x0][0x22c] ;  /* 0x00008b0000047ab9 */ /* 0x000fe20000000800 */
[----:B------:R-:W-:Y:S01]  /*369d0*/  ISETP.GE.AND P4, PT, R4, UR6, PT ;  /* 0x0000000604007c0c */ /* 0x000fe2000bf86270 */
[----:B------:R-:W-:Y:S01]  /*369e0*/  IMAD.WIDE R4, R10, 0x2, R2 ;  /* 0x000000020a047825 */ /* 0x000fe200078e0202 */
[----:B------:R-:W-:-:S03]  /*369f0*/  ULDC UR6, c[0x0][0x248] ;  /* 0x0000920000067ab9 */ /* 0x000fc60000000800 */
[----:B0-----:R-:W-:Y:S01]  /*36a00*/  IMAD.WIDE R6, R11, 0x2, R24 ;  /* 0x000000020b067825 */ /* 0x001fe200078e0218 */
[----:B----4-:R0:W-:Y:S01]  /*36a10*/  @P6 STG.E.U16 desc[UR8][R8.64], R15 ;  /* 0x0000000f08006986 */ /* 0x0101e2000c101508 */
[----:B------:R-:W-:Y:S02]  /*36a20*/  PRMT R20, R15, 0x7632, R20 ;  /* 0x000076320f147816 */ /* 0x000fe40000000014 */
[----:B------:R-:W-:Y:S01]  /*36a30*/  ISETP.LT.AND P6, PT, R29, UR10, !P5 ;  /* 0x0000000a1d007c0c */ /* 0x000fe2000efc1270 */
[----:B------:R-:W-:Y:S01]  /*36a40*/  VIADD R21, R28, 0x39 ;  /* 0x000000391c157836 */ /* 0x000fe20000000000 */
[----:B0-----:R-:W4:Y:S04]  /*36a50*/  LDL.LU R15, [R1+0x88] ;  /* 0x00008800010f7983 */ /* 0x001f280000300800 */
[----:B------:R-:W-:Y:S01]  /*36a60*/  @P3 STG.E.U16 desc[UR8][R4.64], R20 ;  /* 0x0000001404003986 */ /* 0x000fe2000c101508 */
[----:B------:R-:W-:-:S06]  /*36a70*/  PRMT R10, R14, 0x7632, R10 ;  /* 0x000076320e0a7816 */ /* 0x000fcc000000000a */
[----:B------:R0:W-:Y:S01]  /*36a80*/  @P6 STG.E.U16 desc[UR8][R6.64], R14 ;  /* 0x0000000e06006986 */ /* 0x0001e2000c101508 */
[----:B------:R-:W-:Y:S01]  /*36a90*/  IMAD.WIDE R8, R11, 0x2, R2 ;  /* 0x000000020b087825 */ /* 0x000fe200078e0202 */
[----:B------:R-:W-:Y:S02]  /*36aa0*/  ULDC UR10, c[0x0][0x22c] ;  /* 0x00008b00000a7ab9 */ /* 0x000fe40000000800 */
[----:B0-----:R-:W4:Y:S01]  /*36ab0*/  LDL.LU R14, [R1+0x78] ;  /* 0x00007800010e7983 */ /* 0x001f220000300800 */
[----:B------:R-:W-:Y:S01]  /*36ac0*/  ISETP.LT.AND P5, PT, R19, UR12, !P5 ;  /* 0x0000000c13007c0c */ /* 0x000fe2000efa1270 */
[----:B------:R-:W-:Y:S01]  /*36ad0*/  ULDC UR12, c[0x0][0x228] ;  /* 0x00008a00000c7ab9 */ /* 0x000fe20000000800 */
[----:B------:R-:W-:Y:S01]  /*36ae0*/  ISETP.GE.AND P3, PT, R21, UR4, PT ;  /* 0x0000000415007c0c */ /* 0x000fe2000bf66270 */
[----:B------:R-:W-:Y:S02]  /*36af0*/  ULDC UR4, c[0x0][0x248] ;  /* 0x0000920000047ab9 */ /* 0x000fe40000000800 */
[----:B------:R-:W-:Y:S01]  /*36b00*/  VIADD R6, R11, UR4 ;  /* 0x000000040b067c36 */ /* 0x000fe20008000000 */
[----:B------:R-:W-:-:S02]  /*36b10*/  ISETP.LT.AND P6, PT, R29, UR16, !P2 ;  /* 0x000000101d007c0c */ /* 0x000fc4000d7c1270 */
[----:B------:R-:W-:-:S05]  /*36b20*/  PRMT R22, R13, 0x7632, R22 ;  /* 0x000076320d167816 */ /* 0x000fca0000000016 */
[----:B------:R-:W-:Y:S01]  /*36b30*/  @P5 STG.E.U16 desc[UR8][R8.64], R10 ;  /* 0x0000000a08005986 */ /* 0x000fe2000c101508 */
[----:B------:R-:W-:Y:S01]  /*36b40*/  ISETP.LT.AND P5, PT, R29, UR12, !P1 ;  /* 0x0000000c1d007c0c */ /* 0x000fe2000cfa1270 */
[C---:B------:R-:W-:Y:S01]  /*36b50*/  IMAD.WIDE R4, R6.reuse, 0x2, R24 ;  /* 0x0000000206047825 */ /* 0x040fe200078e0218 */
[C---:B------:R-:W-:Y:S01]  /*36b60*/  ISETP.LT.AND P1, PT, R19.reuse, UR14, !P1 ;  /* 0x0000000e13007c0c */ /* 0x040fe2000cf21270 */
[----:B------:R-:W-:Y:S02]  /*36b70*/  ULDC UR4, c[0x0][0x248] ;  /* 0x0000920000047ab9 */ /* 0x000fe40000000800 */
[----:B------:R-:W-:Y:S01]  /*36b80*/  VIADD R21, R6, UR6 ;  /* 0x0000000606157c36 */ /* 0x000fe20008000000 */
[----:B------:R-:W-:Y:S01]  /*36b90*/  ISETP.LT.AND P2, PT, R19, UR18, !P2 ;  /* 0x0000001213007c0c */ /* 0x000fe2000d741270 */
[----:B------:R-:W-:Y:S01]  /*36ba0*/  VIADD R20, R28, 0x3a ;  /* 0x0000003a1c147836 */ /* 0x000fe20000000000 */
[----:B------:R-:W-:Y:S01]  /*36bb0*/  ULDC UR12, c[0x0][0x228] ;  /* 0x00008a00000c7ab9 */ /* 0x000fe20000000800 */
[----:B------:R-:W-:-:S04]  /*36bc0*/  ULDC UR16, c[0x0][0x228] ;  /* 0x00008a0000107ab9 */ /* 0x000fc80000000800 */
[----:B------:R0:W-:Y:S01]  /*36bd0*/  @P5 STG.E.U16 desc[UR8][R4.64], R13 ;  /* 0x0000000d04005986 */ /* 0x0001e2000c101508 */
[----:B------:R-:W-:Y:S01]  /*36be0*/  IMAD.WIDE R6, R6, 0x2, R2 ;  /* 0x0000000206067825 */ /* 0x000fe200078e0202 */
[----:B------:R-:W-:Y:S01]  /*36bf0*/  ULDC UR14, c[0x0][0x228] ;  /* 0x00008a00000e7ab9 */ /* 0x000fe20000000800 */
[----:B------:R-:W-:Y:S01]  /*36c00*/  ULDC UR6, c[0x0][0x22c] ;  /* 0x00008b0000067ab9 */ /* 0x000fe20000000800 */
[----:B------:R-:W-:Y:S01]  /*36c10*/  ULDC UR18, c[0x0][0x228] ;  /* 0x00008a0000127ab9 */ /* 0x000fe20000000800 */
[----:B0-----:R-:W4:Y:S01]  /*36c20*/  LDL.LU R13, [R1+0x8c] ;  /* 0x00008c00010d7983 */ /* 0x001f220000300800 */
[C---:B------:R-:W-:Y:S01]  /*36c30*/  IMAD.WIDE R8, R21.reuse, 0x2, R24 ;  /* 0x0000000215087825 */ /* 0x040fe200078e0218 */
[----:B--2---:R-:W-:Y:S02]  /*36c40*/  PRMT R23, R12, 0x7632, R23 ;  /* 0x000076320c177816 */ /* 0x004fe40000000017 */
[----:B------:R-:W-:Y:S04]  /*36c50*/  @P1 STG.E.U16 desc[UR8][R6.64], R22 ;  /* 0x0000001606001986 */ /* 0x000fe8000c101508 */
[----:B------:R0:W-:Y:S01]  /*36c60*/  @P6 STG.E.U16 desc[UR8][R8.64], R12 ;  /* 0x0000000c08006986 */ /* 0x0001e2000c101508 */
[----:B------:R-:W-:Y:S01]  /*36c70*/  IMAD.WIDE R10, R21, 0x2, R2 ;  /* 0x00000002150a7825 */ /* 0x000fe200078e0202 */
[----:B------:R-:W-:Y:S01]  /*36c80*/  ISETP.GE.AND P5, PT, R20, UR10, PT ;  /* 0x0000000a14007c0c */ /* 0x000fe2000bfa6270 */
[----:B------:R-:W-:Y:S01]  /*36c90*/  ULDC UR10, c[0x0][0x228] ;  /* 0x00008a00000a7ab9 */ /* 0x000fe20000000800 */
[----:B0-----:R-:W2:Y:S01]  /*36ca0*/  LDL.LU R12, [R1+0x7c] ;  /* 0x00007c00010c7983 */ /* 0x001ea20000300800 */
[----:B------:R-:W-:-:S03]  /*36cb0*/  VIADD R4, R28, 0x3b ;  /* 0x0000003b1c047836 */ /* 0x000fc60000000000 */
[----:B------:R0:W-:Y:S01]  /*36cc0*/  @P2 STG.E.U16 desc[UR8][R10.64], R23 ;  /* 0x000000170a002986 */ /* 0x0001e2000c101508 */
[----:B------:R-:W-:Y:S01]  /*36cd0*/  ISETP.LT.AND P2, PT, R29, UR10, !P4 ;  /* 0x0000000a1d007c0c */ /* 0x000fe2000e741270 */
[----:B------:R-:W-:Y:S01]  /*36ce0*/  VIADD R6, R21, UR4 ;  /* 0x0000000415067c36 */ /* 0x000fe20008000000 */
[----:B------:R-:W-:Y:S01]  /*36cf0*/  ISETP.LT.AND P4, PT, R19, UR12, !P4 ;  /* 0x0000000c13007c0c */ /* 0x000fe2000e781270 */
[----:B------:R-:W-:Y:S01]  /*36d00*/  ULDC UR4, c[0x0][0x248] ;  /* 0x0000920000047ab9 */ /* 0x000fe20000000800 */
[----:B------:R-:W-:Y:S01]  /*36d10*/  ISETP.LT.AND P6, PT, R29, UR14, !P3 ;  /* 0x0000000e1d007c0c */ /* 0x000fe2000dfc1270 */
[----:B------:R-:W-:Y:S01]  /*36d20*/  ULDC UR10, c[0x0][0x228] ;  /* 0x00008a00000a7ab9 */ /* 0x000fe20000000800 */
[----:B------:R-:W-:Y:S01]  /*36d30*/  ISETP.GE.AND P1, PT, R4, UR6, PT ;  /* 0x0000000604007c0c */ /* 0x000fe2000bf26270 */
[C---:B------:R-:W-:Y:S01]  /*36d40*/  IMAD.WIDE R4, R6.reuse, 0x2, R24 ;  /* 0x0000000206047825 */ /* 0x040fe200078e0218 */
[----:B---3--:R-:W-:Y:S01]  /*36d50*/  PRMT R20, R27, 0x7632, R20 ;  /* 0x000076321b147816 */ /* 0x008fe20000000014 */
[----:B------:R-:W-:Y:S01]  /*36d60*/  ULDC UR6, c[0x0][0x228] ;  /* 0x00008a0000067ab9 */ /* 0x000fe20000000800 */
[----:B------:R-:W-:Y:S01]  /*36d70*/  ULDC UR12, c[0x0][0x228] ;  /* 0x00008a00000c7ab9 */ /* 0x000fe20000000800 */
[C---:B0-----:R-:W-:Y:S01]  /*36d80*/  VIADD R11, R6.reuse, UR4 ;  /* 0x00000004060b7c36 */ /* 0x041fe20008000000 */
[----:B------:R-:W-:Y:S01]  /*36d90*/  ULDC UR4, c[0x0][0x22c] ;  /* 0x00008b0000047ab9 */ /* 0x000fe20000000800 */
[----:B------:R-:W-:Y:S01]  /*36da0*/  IMAD.WIDE R6, R6, 0x2, R2 ;  /* 0x0000000206067825 */ /* 0x000fe200078e0202 */
[----:B------:R0:W-:Y:S01]  /*36db0*/  @P2 STG.E.U16 desc[UR8][R4.64], R27 ;  /* 0x0000001b04002986 */ /* 0x0001e2000c101508 */
[----:B------:R-:W-:-:S02]  /*36dc0*/  ULDC UR14, c[0x0][0x228] ;  /* 0x00008a00000e7ab9 */ /* 0x000fc40000000800 */
[----:B------:R-:W-:Y:S01]  /*36dd0*/  IMAD.WIDE R8, R11, 0x2, R24 ;  /* 0x000000020b087825 */ /* 0x000fe200078e0218 */
[----:B------:R1:W-:Y:S04]  /*36de0*/  @P4 STG.E.U16 desc[UR8][R6.64], R20 ;  /* 0x0000001406004986 */ /* 0x0003e8000c101508 */
[----:B0-----:R-:W3:Y:S01]  /*36df0*/  LDL.LU R27, [R1+0xa0] ;  /* 0x0000a000011b7983 */ /* 0x001ee20000300800 */
[C---:B------:R-:W-:Y:S01]  /*36e00*/  VIADD R10, R28.reuse, 0x3c ;  /* 0x0000003c1c0a7836 */ /* 0x040fe20000000000 */
[----:B------:R-:W-:Y:S01]  /*36e10*/  ISETP.LT.AND P3, PT, R19, UR6, !P3 ;  /* 0x0000000613007c0c */ /* 0x000fe2000df61270 */
[----:B------:R-:W-:Y:S01]  /*36e20*/  VIADD R4, R28, 0x3d ;  /* 0x0000003d1c047836 */ /* 0x000fe20000000000 */
[----:B------:R-:W-:Y:S02]  /*36e30*/  ULDC UR6, c[0x0][0x22c] ;  /* 0x00008b0000067ab9 */ /* 0x000fe40000000800 */
[----:B------:R-:W-:Y:S01]  /*36e40*/  ISETP.GE.AND P2, PT, R10, UR4, PT ;  /* 0x000000040a007c0c */ /* 0x000fe2000bf46270 */
[----:B------:R-:W-:Y:S01]  /*36e50*/  ULDC UR4, c[0x0][0x248] ;  /* 0x0000920000047ab9 */ /* 0x000fe20000000800 */
[----:B------:R0:W-:Y:S01]  /*36e60*/  @P6 STG.E.U16 desc[UR8][R8.64], R0 ;  /* 0x0000000008006986 */ /* 0x0001e2000c101508 */
[----:B-1----:R-:W-:-:S02]  /*36e70*/  PRMT R20, R0, 0x7632, R20 ;  /* 0x0000763200147816 */ /* 0x002fc40000000014 */
[----:B------:R-:W-:Y:S01]  /*36e80*/  ISETP.LT.AND P6, PT, R29, UR10, !P5 ;  /* 0x0000000a1d007c0c */ /* 0x000fe2000efc1270 */
[----:B------:R-:W-:Y:S01]  /*36e90*/  VIADD R10, R11, UR4 ;  /* 0x000000040b0a7c36 */ /* 0x000fe20008000000 */
[----:B0-----:R-:W3:Y:S01]  /*36ea0*/  LDL.LU R0, [R1+0x90] ;  /* 0x0000900001007983 */ /* 0x001ee20000300800 */
[----:B------:R-:W-:Y:S02]  /*36eb0*/  ISETP.LT.AND P5, PT, R19, UR12, !P5 ;  /* 0x0000000c13007c0c */ /* 0x000fe4000efa1270 */
        /* <DEDUP_REMOVED lines=10> */
[----:B------:R0:W-:Y:S03]  /*36f60*/  @P6 STG.E.U16 desc[UR8][R6.64], R18 ;  /* 0x0000001206006986 */ /* 0x0001e6000c101508 */
[----:B------:R-:W-:Y:S01]  /*36f70*/  VIADD R21, R28, 0x3e ;  /* 0x0000003e1c157836 */ /* 0x000fe20000000000 */
[----:B------:R-:W-:Y:S01]  /*36f80*/  @P5 STG.E.U16 desc[UR8][R8.64], R11 ;  /* 0x0000000b08005986 */ /* 0x000fe2000c101508 */
[----:B------:R-:W-:Y:S01]  /*36f90*/  ISETP.LT.AND P5, PT, R29, UR12, !P1 ;  /* 0x0000000c1d007c0c */ /* 0x000fe2000cfa1270 */
[----:B------:R-:W-:-:S02]  /*36fa0*/  ULDC UR12, c[0x0][0x228] ;  /* 0x00008a00000c7ab9 */ /* 0x000fc40000000800 */
[----:B0-----:R-:W3:Y:S01]  /*36fb0*/  LDL.LU R18, [R1+0xa4] ;  /* 0x0000a40001127983 */ /* 0x001ee20000300800 */
[----:B------:R-:W-:Y:S01]  /*36fc0*/  ISETP.GE.AND P3, PT, R21, UR4, PT ;  /* 0x0000000415007c0c */ /* 0x000fe2000bf66270 */
[----:B------:R-:W-:Y:S02]  /*36fd0*/  ULDC UR4, c[0x0][0x248] ;  /* 0x0000920000047ab9 */ /* 0x000fe40000000800 */
[----:B------:R-:W-:Y:S01]  /*36fe0*/  VIADD R6, R10, UR4 ;  /* 0x000000040a067c36 */ /* 0x000fe20008000000 */
[----:B------:R-:W-:Y:S02]  /*36ff0*/  ISETP.LT.AND P1, PT, R19, UR14, !P1 ;  /* 0x0000000e13007c0c */ /* 0x000fe4000cf21270 */
[----:B------:R-:W-:Y:S01]  /*37000*/  PRMT R23, R17, 0x7632, R23 ;  /* 0x0000763211177816 */ /* 0x000fe20000000017 */
[----:B------:R-:W-:Y:S01]  /*37010*/  IMAD.WIDE R4, R6, 0x2, R24 ;  /* 0x0000000206047825 */ /* 0x000fe200078e0218 */
[----:B------:R-:W-:Y:S01]  /*37020*/  ISETP.LT.AND P6, PT, R29, UR16, !P2 ;  /* 0x000000101d007c0c */ /* 0x000fe2000d7c1270 */
[----:B------:R-:W-:Y:S01]  /*37030*/  ULDC UR4, c[0x0][0x248] ;  /* 0x0000920000047ab9 */ /* 0x000fe20000000800 */
[----:B------:R-:W-:-:S02]  /*37040*/  ULDC UR14, c[0x0][0x228] ;  /* 0x00008a00000e7ab9 */ /* 0x000fc40000000800 */
[----:B------:R0:W-:Y:S01]  /*37050*/  @P5 STG.E.U16 desc[UR8][R4.64], R17 ;  /* 0x0000001104005986 */ /* 0x0001e2000c101508 */
[----:B------:R-:W-:Y:S01]  /*37060*/  VIADD R21, R6, UR6 ;  /* 0x0000000606157c36 */ /* 0x000fe20008000000 */
[----:B------:R-:W-:Y:S01]  /*37070*/  ISETP.LT.AND P2, PT, R19, UR18, !P2 ;  /* 0x0000001213007c0c */ /* 0x000fe2000d741270 */
[----:B------:R-:W-:Y:S01]  /*37080*/  VIADD R20, R28, 0x3f ;  /* 0x0000003f1c147836 */ /* 0x000fe20000000000 */
[----:B------:R-:W-:Y:S01]  /*37090*/  ULDC UR6, c[0x0][0x22c] ;  /* 0x00008b0000067ab9 */ /* 0x000fe20000000800 */
[----:B------:R-:W-:Y:S01]  /*370a0*/  ULDC UR16, c[0x0][0x228] ;  /* 0x00008a0000107ab9 */ /* 0x000fe20000000800 */
[----:B0-----:R-:W3:Y:S01]  /*370b0*/  LDL.LU R17, [R1+0x94] ;  /* 0x0000940001117983 */ /* 0x001ee20000300800 */
[----:B------:R-:W-:-:S04]  /*370c0*/  IMAD.WIDE R6, R6, 0x2, R2 ;  /* 0x0000000206067825 */ /* 0x000fc800078e0202 */
[C---:B------:R-:W-:Y:S01]  /*370d0*/  IMAD.WIDE R8, R21.reuse, 0x2, R24 ;  /* 0x0000000215087825 */ /* 0x040fe200078e0218 */
[----:B------:R0:W-:Y:S03]  /*370e0*/  @P1 STG.E.U16 desc[UR8][R6.64], R23 ;  /* 0x0000001706001986 */ /* 0x0001e6000c101508 */
[C---:B------:R-:W-:Y:S01]  /*370f0*/  IMAD.WIDE R10, R21.reuse, 0x2, R2 ;  /* 0x00000002150a7825 */ /* 0x040fe200078e0202 */
[----:B------:R-:W-:Y:S01]  /*37100*/  ISETP.GE.AND P5, PT, R20, UR10, PT ;  /* 0x0000000a14007c0c */ /* 0x000fe2000bfa6270 */
[----:B------:R-:W-:Y:S01]  /*37110*/  ULDC UR10, c[0x0][0x228] ;  /* 0x00008a00000a7ab9 */ /* 0x000fe20000000800 */
[----:B------:R-:W-:Y:S01]  /*37120*/  ULDC UR18, c[0x0][0x228] ;  /* 0x00008a0000127ab9 */ /* 0x000fe20000000800 */
[----:B------:R-:W-:Y:S02]  /*37130*/  VIADD R4, R28, 0x40 ;  /* 0x000000401c047836 */ /* 0x000fe40000000000 */
[----:B0-----:R-:W-:-:S03]  /*37140*/  VIADD R6, R21, UR4 ;  /* 0x0000000415067c36 */ /* 0x001fc60008000000 */
[----:B------:R-:W-:Y:S01]  /*37150*/  ISETP.GE.AND P1, PT, R4, UR6, PT ;  /* 0x0000000604007c0c */ /* 0x000fe2000bf26270 */
[----:B------:R-:W-:Y:S01]  /*37160*/  ULDC UR4, c[0x0][0x248] ;  /* 0x0000920000047ab9 */ /* 0x000fe20000000800 */
[----:B------:R-:W-:Y:S01]  /*37170*/  ULDC UR6, c[0x0][0x228] ;  /* 0x00008a0000067ab9 */ /* 0x000fe20000000800 */
[----:B------:R-:W-:Y:S01]  /*37180*/  IMAD.WIDE R4, R6, 0x2, R24 ;  /* 0x0000000206047825 */ /* 0x000fe200078e0218 */
[----:B----4-:R-:W-:Y:S01]  /*37190*/  PRMT R22, R15, 0x7632, R22 ;  /* 0x000076320f167816 */ /* 0x010fe20000000016 */
[----:B------:R0:W-:Y:S04]  /*371a0*/  @P6 STG.E.U16 desc[UR8][R8.64], R15 ;  /* 0x0000000f08006986 */ /* 0x0001e8000c101508 */
[----:B------:R-:W-:Y:S01]  /*371b0*/  @P2 STG.E.U16 desc[UR8][R10.64], R22 ;  /* 0x000000160a002986 */ /* 0x000fe2000c101508 */
[----:B------:R-:W-:Y:S01]  /*371c0*/  ISETP.LT.AND P2, PT, R29, UR10, !P4 ;  /* 0x0000000a1d007c0c */ /* 0x000fe2000e741270 */
[----:B------:R-:W-:-:S02]  /*371d0*/  ULDC UR10, c[0x0][0x228] ;  /* 0x00008a00000a7ab9 */ /* 0x000fc40000000800 */
[----:B0-----:R-:W4:Y:S01]  /*371e0*/  LDL.LU R15, [R1+0xa8] ;  /* 0x0000a800010f7983 */ /* 0x001f220000300800 */
[----:B------:R-:W-:-:S09]  /*371f0*/  PRMT R20, R14, 0x7632, R20 ;  /* 0x000076320e147816 */ /* 0x000fd20000000014 */
[----:B------:R0:W-:Y:S04]  /*37200*/  @P2 STG.E.U16 desc[UR8][R4.64], R14 ;  /* 0x0000000e04002986 */ /* 0x0001e8000c101508 */
[----:B0-----:R-:W4:Y:S01]  /*37210*/  LDL.LU R14, [R1+0x98] ;  /* 0x00009800010e7983 */ /* 0x001f220000300800 */
[----:B------:R-:W-:Y:S02]  /*37220*/  ISETP.LT.AND P4, PT, R19, UR12, !P4 ;  /* 0x0000000c13007c0c */ /* 0x000fe4000e781270 */
[----:B------:R-:W-:Y:S01]  /*37230*/  ISETP.LT.AND P6, PT, R29, UR14, !P3 ;  /* 0x0000000e1d007c0c */ /* 0x000fe2000dfc1270 */
[C---:B------:R-:W-:Y:S01]  /*37240*/  VIADD R10, R6.reuse, UR4 ;  /* 0x00000004060a7c36 */ /* 0x040fe20008000000 */
[----:B------:R-:W-:Y:S01]  /*37250*/  ULDC UR4, c[0x0][0x22c] ;  /* 0x00008b0000047ab9 */ /* 0x000fe20000000800 */
[----:B------:R-:W-:Y:S01]  /*37260*/  IMAD.WIDE R6, R6, 0x2, R2 ;  /* 0x0000000206067825 */ /* 0x000fe200078e0202 */
[----:B------:R-:W-:Y:S01]  /*37270*/  ULDC UR12, c[0x0][0x228] ;  /* 0x00008a00000c7ab9 */ /* 0x000fe20000000800 */
[----:B------:R-:W-:-:S02]  /*37280*/  ULDC UR14, c[0x0][0x228] ;  /* 0x00008a00000e7ab9 */ /* 0x000fc40000000800 */
[----:B------:R-:W-:-:S04]  /*37290*/  IMAD.WIDE R8, R10, 0x2, R24 ;  /* 0x000000020a087825 */ /* 0x000fc800078e0218 */
[----:B------:R0:W-:Y:S01]  /*372a0*/  @P4 STG.E.U16 desc[UR8][R6.64], R20 ;  /* 0x0000001406004986 */ /* 0x0001e2000c101508 */
[C---:B------:R-:W-:Y:S01]  /*372b0*/  VIADD R11, R28.reuse, 0x41 ;  /* 0x000000411c0b7836 */ /* 0x040fe20000000000 */
[----:B------:R-:W-:Y:S01]  /*372c0*/  ISETP.LT.AND P3, PT, R19, UR6, !P3 ;  /* 0x0000000613007c0c */ /* 0x000fe2000df61270 */
[----:B------:R-:W-:Y:S01]  /*372d0*/  VIADD R4, R28, 0x42 ;  /* 0x000000421c047836 */ /* 0x000fe20000000000 */
[----:B------:R-:W-:Y:S02]  /*372e0*/  ULDC UR6, c[0x0][0x22c] ;  /* 0x00008b0000067ab9 */ /* 0x000fe40000000800 */
[----:B------:R-:W-:Y:S01]  /*372f0*/  ISETP.GE.AND P2, PT, R11, UR4, PT ;  /* 0x000000040b007c0c */ /* 0x000fe2000bf46270 */
[----:B------:R-:W-:Y:S02]  /*37300*/  ULDC UR4, c[0x0][0x248] ;  /* 0x0000920000047ab9 */ /* 0x000fe40000000800 */
[----:B------:R-:W-:Y:S01]  /*37310*/  VIADD R11, R10, UR4 ;  /* 0x000000040a0b7c36 */ /* 0x000fe20008000000 */
[----:B------:R1:W-:Y:S01]  /*37320*/  @P6 STG.E.U16 desc[UR8][R8.64], R13 ;  /* 0x0000000d08006986 */ /* 0x0003e2000c101508 */
[----:B0-----:R-:W-:Y:S01]  /*37330*/  PRMT R20, R13, 0x7632, R20 ;  /* 0x000076320d147816 */ /* 0x001fe20000000014 */
[----:B------:R-:W-:Y:S01]  /*37340*/  VIADD R21, R28, 0x43 ;  /* 0x000000431c157836 */ /* 0x000fe20000000000 */
[----:B------:R-:W-:-:S02]  /*37350*/  ISETP.LT.AND P6, PT, R29, UR10, !P5 ;  /* 0x0000000a1d007c0c */ /* 0x000fc4000efc1270 */
[----:B------:R-:W-:Y:S01]  /*37360*/  ISETP.GE.AND P4, PT, R4, UR6, PT ;  /* 0x0000000604007c0c */ /* 0x000fe2000bf86270 */
[----:B------:R-:W-:Y:S01]  /*37370*/  ULDC UR4, c[0x0][0x22c] ;  /* 0x00008b0000047ab9 */ /* 0x000fe20000000800 */
[----:B-1----:R-:W4:Y:S01]  /*37380*/  LDL.LU R13, [R1+0xac] ;  /* 0x0000ac00010d7983 */ /* 0x002f220000300800 */
[----:B------:R-:W-:-:S04]  /*37390*/  IMAD.WIDE R4, R10, 0x2, R2 ;  /* 0x000000020a047825 */ /* 0x000fc800078e0202 */
[----:B------:R-:W-:Y:S01]  /*373a0*/  IMAD.WIDE R6, R11, 0x2, R24 ;  /* 0x000000020b067825 */ /* 0x000fe200078e0218 */
[----:B------:R-:W-:Y:S01]  /*373b0*/  @P3 STG.E.U16 desc[UR8][R4.64], R20 ;  /* 0x0000001404003986 */ /* 0x000fe2000c101508 */
[----:B------:R-:W-:Y:S01]  /*373c0*/  ISETP.LT.AND P5, PT, R19, UR12, !P5 ;  /* 0x0000000c13007c0c */ /* 0x000fe2000efa1270 */
[----:B------:R-:W-:Y:S01]  /*373d0*/  ULDC UR12, c[0x0][0x228] ;  /* 0x00008a00000c7ab9 */ /* 0x000fe20000000800 */
[----:B--2---:R-:W-:Y:S01]  /*373e0*/  PRMT R10, R12, 0x7632, R10 ;  /* 0x000076320c0a7816 */ /* 0x004fe2000000000a */
[----:B------:R0:W-:Y:S01]  /*373f0*/  @P6 STG.E.U16 desc[UR8][R6.64], R12 ;  /* 0x0000000c06006986 */ /* 0x0001e2000c101508 */
[----:B------:R-:W-:Y:S01]  /*37400*/  IMAD.WIDE R8, R11, 0x2, R2 ;  /* 0x000000020b087825 */ /* 0x000fe200078e0202 */
[----:B------:R-:W-:Y:S01]  /*37410*/  ULDC UR6, c[0x0][0x248] ;  /* 0x0000920000067ab9 */ /* 0x000fe20000000800 */
[----:B------:R-:W-:Y:S01]  /*37420*/  ULDC UR10, c[0x0][0x22c] ;  /* 0x00008b00000a7ab9 */ /* 0x000fe20000000800 */
[----:B0-----:R-:W2:Y:S01]  /*37430*/  LDL.LU R12, [R1+0x9c] ;  /* 0x00009c00010c7983 */ /* 0x001ea20000300800 */
[----:B------:R-:W-:Y:S01]  /*37440*/  ISETP.GE.AND P3, PT, R21, UR4, PT ;  /* 0x0000000415007c0c */ /* 0x000fe2000bf66270 */
[----:B------:R-:W-:-:S04]  /*37450*/  ULDC UR4, c[0x0][0x248] ;  /* 0x0000920000047ab9 */ /* 0x000fc80000000800 */
[----:B------:R0:W-:Y:S01]  /*37460*/  @P5 STG.E.U16 desc[UR8][R8.64], R10 ;  /* 0x0000000a08005986 */ /* 0x0001e2000c101508 */
[----:B------:R-:W-:Y:S01]  /*37470*/  ISETP.LT.AND P5, PT, R29, UR12, !P1 ;  /* 0x0000000c1d007c0c */ /* 0x000fe2000cfa1270 */
[----:B------:R-:W-:Y:S01]  /*37480*/  VIADD R6, R11, UR4 ;  /* 0x000000040b067c36 */ /* 0x000fe20008000000 */
[----:B------:R-:W-:Y:S01]  /*37490*/  ISETP.LT.AND P1, PT, R19, UR14, !P1 ;  /* 0x0000000e13007c0c */ /* 0x000fe2000cf21270 */
[----:B------:R-:W2:Y:S01]  /*374a0*/  LDL.LU R26, [R1+0xb0] ;  /* 0x0000b000011a7983 */ /* 0x000ea20000300800 */
[----:B------:R-:W-:Y:S01]  /*374b0*/  ISETP.LT.AND P6, PT, R29, UR16, !P2 ;  /* 0x000000101d007c0c */ /* 0x000fe2000d7c1270 */
[C---:B------:R-:W-:Y:S01]  /*374c0*/  VIADD R21, R6.reuse, UR6 ;  /* 0x0000000606157c36 */ /* 0x040fe20008000000 */
[----:B------:R-:W-:Y:S01]  /*374d0*/  ISETP.LT.AND P2, PT, R19, UR18, !P2 ;  /* 0x0000001213007c0c */ /* 0x000fe2000d741270 */
[C---:B------:R-:W-:Y:S01]  /*374e0*/  IMAD.WIDE R4, R6.reuse, 0x2, R24 ;  /* 0x0000000206047825 */ /* 0x040fe200078e0218 */
[----:B------:R-:W-:Y:S01]  /*374f0*/  ULDC UR4, c[0x0][0x248] ;  /* 0x0000920000047ab9 */ /* 0x000fe20000000800 */
[----:B------:R-:W-:Y:S01]  /*37500*/  ULDC UR6, c[0x0][0x22c] ;  /* 0x00008b0000067ab9 */ /* 0x000fe20000000800 */
[----:B------:R-:W-:Y:S01]  /*37510*/  ULDC UR12, c[0x0][0x228] ;  /* 0x00008a00000c7ab9 */ /* 0x000fe20000000800 */
[----:B------:R-:W-:Y:S01]  /*37520*/  IMAD.WIDE R6, R6, 0x2, R2 ;  /* 0x0000000206067825 */ /* 0x000fe200078e0202 */
[----:B---3--:R-:W-:Y:S01]  /*37530*/  PRMT R22, R27, 0x7632, R22 ;  /* 0x000076321b167816 */ /* 0x008fe20000000016 */
[----:B------:R-:W-:Y:S01]  /*37540*/  ULDC UR14, c[0x0][0x228] ;  /* 0x00008a00000e7ab9 */ /* 0x000fe20000000800 */
[----:B------:R-:W-:Y:S01]  /*37550*/  ULDC UR16, c[0x0][0x228] ;  /* 0x00008a0000107ab9 */ /* 0x000fe20000000800 */
[----:B0-----:R-:W-:Y:S01]  /*37560*/  IMAD.WIDE R8, R21, 0x2, R24 ;  /* 0x0000000215087825 */ /* 0x001fe200078e0218 */
[----:B------:R0:W-:Y:S01]  /*37570*/  @P5 STG.E.U16 desc[UR8][R4.64], R27 ;  /* 0x0000001b04005986 */ /* 0x0001e2000c101508 */
[----:B------:R-:W-:-:S02]  /*37580*/  ULDC UR18, c[0x0][0x228] ;  /* 0x00008a0000127ab9 */ /* 0x000fc40000000800 */
[----:B------:R-:W-:Y:S01]  /*37590*/  VIADD R20, R28, 0x44 ;  /* 0x000000441c147836 */ /* 0x000fe20000000000 */
[----:B------:R1:W-:Y:S01]  /*375a0*/  @P1 STG.E.U16 desc[UR8][R6.64], R22 ;  /* 0x0000001606001986 */ /* 0x0003e2000c101508 */
[----:B------:R-:W-:-:S03]  /*375b0*/  IMAD.WIDE R10, R21, 0x2, R2 ;  /* 0x00000002150a7825 */ /* 0x000fc600078e0202 */
[----:B------:R-:W-:Y:S01]  /*375c0*/  ISETP.GE.AND P5, PT, R20, UR10, PT ;  /* 0x0000000a14007c0c */ /* 0x000fe2000bfa6270 */
[----:B------:R-:W-:Y:S01]  /*375d0*/  ULDC UR10, c[0x0][0x228] ;  /* 0x00008a00000a7ab9 */ /* 0x000fe20000000800 */
[----:B0-----:R-:W-:Y:S01]  /*375e0*/  VIADD R4, R28, 0x45 ;  /* 0x000000451c047836 */ /* 0x001fe20000000000 */
[----:B------:R-:W-:Y:S01]  /*375f0*/  PRMT R23, R0, 0x7632, R23 ;  /* 0x0000763200177816 */ /* 0x000fe20000000017 */
[----:B------:R0:W-:Y:S04]  /*37600*/  @P6 STG.E.U16 desc[UR8][R8.64], R0 ;  /* 0x0000000008006986 */ /* 0x0001e8000c101508 */
[----:B------:R3:W-:Y:S01]  /*37610*/  @P2 STG.E.U16 desc[UR8][R10.64], R23 ;  /* 0x000000170a002986 */ /* 0x0007e2000c101508 */
[----:B------:R-:W-:Y:S01]  /*37620*/  ISETP.LT.AND P2, PT, R29, UR10, !P4 ;  /* 0x0000000a1d007c0c */ /* 0x000fe2000e741270 */
[----:B-1----:R-:W-:-:S02]  /*37630*/  VIADD R6, R21, UR4 ;  /* 0x0000000415067c36 */ /* 0x002fc40008000000 */
[----:B0-----:R-:W2:Y:S01]  /*37640*/  LDL.LU R0, [R1+0xc0] ;  /* 0x0000c00001007983 */ /* 0x001ea20000300800 */
[----:B------:R-:W-:Y:S01]  /*37650*/  ISETP.GE.AND P1, PT, R4, UR6, PT ;  /* 0x0000000604007c0c */ /* 0x000fe2000bf26270 */
[----:B------:R-:W-:Y:S01]  /*37660*/  IMAD.WIDE R4, R6, 0x2, R24 ;  /* 0x0000000206047825 */ /* 0x000fe200078e0218 */
[----:B------:R-:W-:Y:S01]  /*37670*/  ISETP.LT.AND P4, PT, R19, UR12, !P4 ;  /* 0x0000000c13007c0c */ /* 0x000fe2000e781270 */
[----:B------:R-:W-:Y:S01]  /*37680*/  ULDC UR4, c[0x0][0x248] ;  /* 0x0000920000047ab9 */ /* 0x000fe20000000800 */
[----:B------:R-:W-:Y:S02]  /*37690*/  ISETP.LT.AND P6, PT, R29, UR14, !P3 ;  /* 0x0000000e1d007c0c */ /* 0x000fe4000dfc1270 */
[----:B------:R-:W-:-:S03]  /*376a0*/  PRMT R20, R18, 0x7632, R20 ;  /* 0x0000763212147816 */ /* 0x000fc60000000014 */
[----:B------:R0:W-:Y:S01]  /*376b0*/  @P2 STG.E.U16 desc[UR8][R4.64], R18 ;  /* 0x0000001204002986 */ /* 0x0001e2000c101508 */
[----:B---3--:R-:W-:Y:S01]  /*376c0*/  VIADD R10, R6, UR4 ;  /* 0x00000004060a7c36 */ /* 0x008fe20008000000 */
[----:B------:R-:W-:Y:S01]  /*376d0*/  ULDC UR6, c[0x0][0x228] ;  /* 0x00008a0000067ab9 */ /* 0x000fe20000000800 */
[C---:B------:R-:W-:Y:S01]  /*376e0*/  VIADD R11, R28.reuse, 0x46 ;  /* 0x000000461c0b7836 */ /* 0x040fe20000000000 */
[----:B------:R-:W-:Y:S01]  /*376f0*/  ULDC UR10, c[0x0][0x228] ;  /* 0x00008a00000a7ab9 */ /* 0x000fe20000000800 */
[----:B------:R-:W-:Y:S01]  /*37700*/  ULDC UR12, c[0x0][0x228] ;  /* 0x00008a00000c7ab9 */ /* 0x000fe20000000800 */
[----:B------:R-:W-:Y:S01]  /*37710*/  VIADD R21, R28, 0x48 ;  /* 0x000000481c157836 */ /* 0x000fe20000000000 */
[----:B------:R-:W-:Y:S01]  /*37720*/  ULDC UR4, c[0x0][0x22c] ;  /* 0x00008b0000047ab9 */ /* 0x000fe20000000800 */
        /* <DEDUP_REMOVED lines=9> */
[----:B------:R-:W-:Y:S01]  /*377c0*/  ULDC UR4, c[0x0][0x248] ;  /* 0x0000920000047ab9 */ /* 0x000fe20000000800 */
[----:B------:R1:W-:Y:S01]  /*377d0*/  @P6 STG.E.U16 desc[UR8][R8.64], R17 ;  /* 0x0000001108006986 */ /* 0x0003e2000c101508 */
[----:B0-----:R-:W-:Y:S02]  /*377e0*/  PRMT R20, R17, 0x7632, R20 ;  /* 0x0000763211147816 */ /* 0x001fe40000000014 */
[----:B------:R-:W-:Y:S01]  /*377f0*/  ISETP.LT.AND P6, PT, R29, UR10, !P5 ;  /* 0x0000000a1d007c0c */ /* 0x000fe2000efc1270 */
[----:B------:R-:W-:Y:S01]  /*37800*/  VIADD R11, R10, UR4 ;  /* 0x000000040a0b7c36 */ /* 0x000fe20008000000 */
[----:B-1----:R-:W3:Y:S01]  /*37810*/  LDL.LU R17, [R1+0xc4] ;  /* 0x0000c40001117983 */ /* 0x002ee20000300800 */
[----:B------:R-:W-:-:S02]  /*37820*/  ISETP.LT.AND P5, PT, R19, UR12, !P5 ;  /* 0x0000000c13007c0c */ /* 0x000fc4000efa1270 */
[----:B------:R-:W-:Y:S01]  /*37830*/  ISETP.GE.AND P4, PT, R4, UR6, PT ;  /* 0x0000000604007c0c */ /* 0x000fe2000bf86270 */
[----:B------:R-:W-:Y:S01]  /*37840*/  IMAD.WIDE R4, R10, 0x2, R2 ;  /* 0x000000020a047825 */ /* 0x000fe200078e0202 */
[----:B------:R-:W-:Y:S01]  /*37850*/  ULDC UR12, c[0x0][0x228] ;  /* 0x00008a00000c7ab9 */ /* 0x000fe20000000800 */
[----:B------:R-:W-:Y:S01]  /*37860*/  ULDC UR4, c[0x0][0x22c] ;  /* 0x00008b0000047ab9 */ /* 0x000fe20000000800 */
[----:B------:R-:W-:Y:S01]  /*37870*/  ULDC UR6, c[0x0][0x248] ;  /* 0x0000920000067ab9 */ /* 0x000fe20000000800 */
[C---:B------:R-:W-:Y:S01]  /*37880*/  IMAD.WIDE R6, R11.reuse, 0x2, R24 ;  /* 0x000000020b067825 */ /* 0x040fe200078e0218 */
[----:B------:R-:W-:Y:S01]  /*37890*/  @P3 STG.E.U16 desc[UR8][R4.64], R20 ;  /* 0x0000001404003986 */ /* 0x000fe2000c101508 */
[----:B------:R-:W-:Y:S02]  /*378a0*/  ULDC UR10, c[0x0][0x22c] ;  /* 0x00008b00000a7ab9 */ /* 0x000fe40000000800 */
[----:B------:R-:W-:Y:S01]  /*378b0*/  IMAD.WIDE R8, R11, 0x2, R2 ;  /* 0x000000020b087825 */ /* 0x000fe200078e0202 */
[----:B------:R-:W-:Y:S01]  /*378c0*/  ISETP.GE.AND P3, PT, R21, UR4, PT ;  /* 0x0000000415007c0c */ /* 0x000fe2000bf66270 */
[----:B------:R-:W-:Y:S01]  /*378d0*/  ULDC UR4, c[0x0][0x248] ;  /* 0x0000920000047ab9 */ /* 0x000fe20000000800 */
[----:B----4-:R-:W-:Y:S01]  /*378e0*/  PRMT R10, R15, 0x7632, R10 ;  /* 0x000076320f0a7816 */ /* 0x010fe2000000000a */
[----:B------:R0:W-:Y:S04]  /*378f0*/  @P6 STG.E.U16 desc[UR8][R6.64], R15 ;  /* 0x0000000f06006986 */ /* 0x0001e8000c101508 */
[----:B------:R-:W-:Y:S01]  /*37900*/  @P5 STG.E.U16 desc[UR8][R8.64], R10 ;  /* 0x0000000a08005986 */ /* 0x000fe2000c101508 */
[----:B------:R-:W-:-:S02]  /*37910*/  ISETP.LT.AND P5, PT, R29, UR12, !P1 ;  /* 0x0000000c1d007c0c */ /* 0x000fc4000cfa1270 */
[----:B------:R-:W-:Y:S01]  /*37920*/  PRMT R23, R14, 0x7632, R23 ;  /* 0x000076320e177816 */ /* 0x000fe20000000017 */
[----:B0-----:R-:W4:Y:S01]  /*37930*/  LDL.LU R15, [R1+0xb8] ;  /* 0x0000b800010f7983 */ /* 0x001f220000300800 */
        /* <DEDUP_REMOVED lines=14> */
[----:B0-----:R-:W4:Y:S01]  /*37a20*/  LDL.LU R14, [R1+0xc8] ;  /* 0x0000c800010e7983 */ /* 0x001f220000300800 */
[C---:B------:R-:W-:Y:S01]  /*37a30*/  IMAD.WIDE R8, R21.reuse, 0x2, R24 ;  /* 0x0000000215087825 */ /* 0x040fe200078e0218 */
[----:B------:R-:W-:Y:S01]  /*37a40*/  ISETP.GE.AND P5, PT, R20, UR10, PT ;  /* 0x0000000a14007c0c */ /* 0x000fe2000bfa6270 */
[----:B------:R-:W-:Y:S01]  /*37a50*/  ULDC UR10, c[0x0][0x228] ;  /* 0x00008a00000a7ab9 */ /* 0x000fe20000000800 */
[----:B------:R0:W-:Y:S01]  /*37a60*/  @P1 STG.E.U16 desc[UR8][R6.64], R23 ;  /* 0x0000001706001986 */ /* 0x0001e2000c101508 */
[----:B------:R-:W-:Y:S01]  /*37a70*/  IMAD.WIDE R10, R21, 0x2, R2 ;  /* 0x00000002150a7825 */ /* 0x000fe200078e0202 */
[----:B------:R-:W-:-:S03]  /*37a80*/  ULDC UR18, c[0x0][0x228] ;  /* 0x00008a0000127ab9 */ /* 0x000fc60000000800 */
[----:B------:R-:W-:Y:S01]  /*37a90*/  VIADD R4, R28, 0x4a ;  /* 0x0000004a1c047836 */ /* 0x000fe20000000000 */
[----:B------:R-:W-:Y:S01]  /*37aa0*/  PRMT R22, R13, 0x7632, R22 ;  /* 0x000076320d167816 */ /* 0x000fe20000000016 */
[----:B------:R1:W-:Y:S04]  /*37ab0*/  @P6 STG.E.U16 desc[UR8][R8.64], R13 ;  /* 0x0000000d08006986 */ /* 0x0003e8000c101508 */
[----:B------:R2:W-:Y:S01]  /*37ac0*/  @P2 STG.E.U16 desc[UR8][R10.64], R22 ;  /* 0x000000160a002986 */ /* 0x0005e2000c101508 */
[----:B------:R-:W-:Y:S01]  /*37ad0*/  ISETP.LT.AND P2, PT, R29, UR10, !P4 ;  /* 0x0000000a1d007c0c */ /* 0x000fe2000e741270 */
[----:B0-----:R-:W-:Y:S02]  /*37ae0*/  VIADD R6, R21, UR4 ;  /* 0x0000000415067c36 */ /* 0x001fe40008000000 */
[----:B-1----:R-:W4:Y:S01]  /*37af0*/  LDL.LU R13, [R1+0xbc] ;  /* 0x0000bc00010d7983 */ /* 0x002f220000300800 */
[----:B------:R-:W-:Y:S01]  /*37b00*/  ISETP.GE.AND P1, PT, R4, UR6, PT ;  /* 0x0000000604007c0c */ /* 0x000fe2000bf26270 */
[----:B------:R-:W-:Y:S01]  /*37b10*/  IMAD.WIDE R4, R6, 0x2, R24 ;  /* 0x0000000206047825 */ /* 0x000fe200078e0218 */
[----:B------:R-:W-:Y:S01]  /*37b20*/  ISETP.LT.AND P4, PT, R19, UR12, !P4 ;  /* 0x0000000c13007c0c */ /* 0x000fe2000e781270 */
[----:B------:R-:W-:Y:S01]  /*37b30*/  ULDC UR4, c[0x0][0x248] ;  /* 0x0000920000047ab9 */ /* 0x000fe20000000800 */
[----:B------:R-:W-:-:S02]  /*37b40*/  ISETP.LT.AND P6, PT, R29, UR14, !P3 ;  /* 0x0000000e1d007c0c */ /* 0x000fc4000dfc1270 */
[----:B--2---:R-:W-:-:S03]  /*37b50*/  PRMT R20, R12, 0x7632, R20 ;  /* 0x000076320c147816 */ /* 0x004fc60000000014 */
[----:B------:R0:W-:Y:S01]  /*37b60*/  @P2 STG.E.U16 desc[UR8][R4.64], R12 ;  /* 0x0000000c04002986 */ /* 0x0001e2000c101508 */
[C---:B------:R-:W-:Y:S01]  /*37b70*/  VIADD R10, R6.reuse, UR4 ;  /* 0x00000004060a7c36 */ /* 0x040fe20008000000 */
[----:B------:R-:W-:Y:S01]  /*37b80*/  ULDC UR6, c[0x0][0x228] ;  /* 0x00008a0000067ab9 */ /* 0x000fe20000000800 */
        /* <DEDUP_REMOVED lines=8> */
[----:B------:R-:W2:Y:S01]  /*37c10*/  LDL.LU R27, [R1+0xe0] ;  /* 0x0000e000011b7983 */ /* 0x000ea20000300800 */
[----:B------:R-:W-:Y:S01]  /*37c20*/  ISETP.LT.AND P3, PT, R19, UR6, !P3 ;  /* 0x0000000613007c0c */ /* 0x000fe2000df61270 */
[----:B------:R-:W-:Y:S02]  /*37c30*/  VIADD R4, R28, 0x4c ;  /* 0x0000004c1c047836 */ /* 0x000fe40000000000 */
        /* <DEDUP_REMOVED lines=17> */
[----:B------:R0:W-:Y:S01]  /*37d50*/  @P3 STG.E.U16 desc[UR8][R4.64], R20 ;  /* 0x0000001404003986 */ /* 0x0001e2000c101508 */
[----:B-1----:R-:W-:Y:S01]  /*37d60*/  IMAD.WIDE R8, R11, 0x2, R2 ;  /* 0x000000020b087825 */ /* 0x002fe200078e0202 */
[----:B------:R-:W-:Y:S01]  /*37d70*/  ISETP.GE.AND P3, PT, R21, UR4, PT ;  /* 0x0000000415007c0c */ /* 0x000fe2000bf66270 */
[----:B------:R-:W-:Y:S01]  /*37d80*/  ULDC UR4, c[0x0][0x248] ;  /* 0x0000920000047ab9 */ /* 0x000fe20000000800 */
[----:B------:R-:W-:Y:S01]  /*37d90*/  PRMT R10, R0, 0x7632, R10 ;  /* 0x00007632000a7816 */ /* 0x000fe2000000000a */
[----:B------:R1:W-:Y:S04]  /*37da0*/  @P6 STG.E.U16 desc[UR8][R6.64], R0 ;  /* 0x0000000006006986 */ /* 0x0003e8000c101508 */
[----:B------:R-:W-:Y:S01]  /*37db0*/  @P5 STG.E.U16 desc[UR8][R8.64], R10 ;  /* 0x0000000a08005986 */ /* 0x000fe2000c101508 */
[----:B------:R-:W-:Y:S01]  /*37dc0*/  ISETP.LT.AND P5, PT, R29, UR12, !P1 ;  /* 0x0000000c1d007c0c */ /* 0x000fe2000cfa1270 */
[----:B0-----:R-:W-:-:S02]  /*37dd0*/  VIADD R20, R28, 0x4e ;  /* 0x0000004e1c147836 */ /* 0x001fc40000000000 */
[----:B-1----:R-:W2:Y:S01]  /*37de0*/  LDL.LU R0, [R1+0xd0] ;  /* 0x0000d00001007983 */ /* 0x002ea20000300800 */
[----:B------:R-:W-:Y:S01]  /*37df0*/  VIADD R6, R11, UR4 ;  /* 0x000000040b067c36 */ /* 0x000fe20008000000 */
[----:B------:R-:W-:Y:S01]  /*37e00*/  ISETP.LT.AND P1, PT, R19, UR14, !P1 ;  /* 0x0000000e13007c0c */ /* 0x000fe2000cf21270 */
[----:B------:R-:W-:Y:S01]  /*37e10*/  ULDC UR4, c[0x0][0x248] ;  /* 0x0000920000047ab9 */ /* 0x000fe20000000800 */
[----:B------:R-:W-:Y:S01]  /*37e20*/  ISETP.LT.AND P6, PT, R29, UR16, !P2 ;  /* 0x000000101d007c0c */ /* 0x000fe2000d7c1270 */
[----:B------:R-:W-:Y:S01]  /*37e30*/  IMAD.WIDE R4, R6, 0x2, R24 ;  /* 0x0000000206047825 */ /* 0x000fe200078e0218 */
[----:B------:R-:W-:Y:S01]  /*37e40*/  ULDC UR12, c[0x0][0x228] ;  /* 0x00008a00000c7ab9 */ /* 0x000fe20000000800 */
[----:B------:R-:W-:Y:S01]  /*37e50*/  ULDC UR14, c[0x0][0x228] ;  /* 0x00008a00000e7ab9 */ /* 0x000fe20000000800 */
[----:B------:R-:W-:Y:S01]  /*37e60*/  ULDC UR16, c[0x0][0x228] ;  /* 0x00008a0000107ab9 */ /* 0x000fe20000000800 */
[----:B---3--:R-:W-:Y:S01]  /*37e70*/  PRMT R22, R18, 0x7632, R22 ;  /* 0x0000763212167816 */ /* 0x008fe20000000016 */
[----:B------:R0:W-:Y:S01]  /*37e80*/  @P5 STG.E.U16 desc[UR8][R4.64], R18 ;  /* 0x0000001204005986 */ /* 0x0001e2000c101508 */
[----:B------:R-:W-:Y:S01]  /*37e90*/  VIADD R21, R6, UR6 ;  /* 0x0000000606157c36 */ /* 0x000fe20008000000 */
[----:B------:R-:W-:-:S02]  /*37ea0*/  ISETP.LT.AND P2, PT, R19, UR18, !P2 ;  /* 0x0000001213007c0c */ /* 0x000fc4000d741270 */
[----:B0-----:R-:W3:Y:S01]  /*37eb0*/  LDL.LU R18, [R1+0xe4] ;  /* 0x0000e40001127983 */ /* 0x001ee20000300800 */
[----:B------:R-:W-:Y:S01]  /*37ec0*/  IMAD.WIDE R6, R6, 0x2, R2 ;  /* 0x0000000206067825 */ /* 0x000fe200078e0202 */
[----:B------:R-:W-:Y:S01]  /*37ed0*/  ISETP.GE.AND P5, PT, R20, UR10, PT ;  /* 0x0000000a14007c0c */ /* 0x000fe2000bfa6270 */
[----:B------:R-:W-:Y:S01]  /*37ee0*/  ULDC UR10, c[0x0][0x228] ;  /* 0x00008a00000a7ab9 */ /* 0x000fe20000000800 */
[----:B------:R-:W-:Y:S01]  /*37ef0*/  ULDC UR6, c[0x0][0x22c] ;  /* 0x00008b0000067ab9 */ /* 0x000fe20000000800 */
[C---:B------:R-:W-:Y:S01]  /*37f00*/  IMAD.WIDE R8, R21.reuse, 0x2, R24 ;  /* 0x0000000215087825 */ /* 0x040fe200078e0218 */
[----:B------:R0:W-:Y:S01]  /*37f10*/  @P1 STG.E.U16 desc[UR8][R6.64], R22 ;  /* 0x0000001606001986 */ /* 0x0001e2000c101508 */
[----:B------:R-:W-:Y:S02]  /*37f20*/  ULDC UR18, c[0x0][0x228] ;  /* 0x00008a0000127ab9 */ /* 0x000fe40000000800 */
[----:B------:R-:W-:Y:S01]  /*37f30*/  IMAD.WIDE R10, R21, 0x2, R2 ;  /* 0x00000002150a7825 */ /* 0x000fe200078e0202 */
[----:B------:R-:W-:Y:S01]  /*37f40*/  PRMT R23, R17, 0x7632, R23 ;  /* 0x0000763211177816 */ /* 0x000fe20000000017 */
[----:B------:R1:W-:Y:S02]  /*37f50*/  @P6 STG.E.U16 desc[UR8][R8.64], R17 ;  /* 0x0000001108006986 */ /* 0x0003e4000c101508 */
[----:B------:R-:W-:-:S02]  /*37f60*/  VIADD R4, R28, 0x4f ;  /* 0x0000004f1c047836 */ /* 0x000fc40000000000 */
[----:B------:R1:W-:Y:S01]  /*37f70*/  @P2 STG.E.U16 desc[UR8][R10.64], R23 ;  /* 0x000000170a002986 */ /* 0x0003e2000c101508 */
[----:B------:R-:W-:Y:S01]  /*37f80*/  ISETP.LT.AND P2, PT, R29, UR10, !P4 ;  /* 0x0000000a1d007c0c */ /* 0x000fe2000e741270 */
[----:B0-----:R-:W-:Y:S02]  /*37f90*/  VIADD R6, R21, UR4 ;  /* 0x0000000415067c36 */ /* 0x001fe40008000000 */
[----:B-1----:R-:W3:Y:S01]  /*37fa0*/  LDL.LU R17, [R1+0xd4] ;  /* 0x0000d40001117983 */ /* 0x002ee20000300800 */
[----:B------:R-:W-:Y:S01]  /*37fb0*/  ISETP.GE.AND P1, PT, R4, UR6, PT ;  /* 0x0000000604007c0c */ /* 0x000fe2000bf26270 */
[C---:B------:R-:W-:Y:S01]  /*37fc0*/  IMAD.WIDE R4, R6.reuse, 0x2, R24 ;  /* 0x0000000206047825 */ /* 0x040fe200078e0218 */
[----:B------:R-:W-:Y:S01]  /*37fd0*/  ISETP.LT.AND P4, PT, R19, UR12, !P4 ;  /* 0x0000000c13007c0c */ /* 0x000fe2000e781270 */
[----:B------:R-:W-:Y:S01]  /*37fe0*/  ULDC UR4, c[0x0][0x248] ;  /* 0x0000920000047ab9 */ /* 0x000fe20000000800 */
[----:B------:R-:W-:Y:S01]  /*37ff0*/  ISETP.LT.AND P6, PT, R29, UR14, !P3 ;  /* 0x0000000e1d007c0c */ /* 0x000fe2000dfc1270 */
[C---:B------:R-:W-:Y:S01]  /*38000*/  VIADD R10, R6.reuse, UR4 ;  /* 0x00000004060a7c36 */ /* 0x040fe20008000000 */
[----:B------:R-:W-:Y:S01]  /*38010*/  ULDC UR6, c[0x0][0x228] ;  /* 0x00008a0000067ab9 */ /* 0x000fe20000000800 */
[----:B------:R-:W-:Y:S01]  /*38020*/  IMAD.WIDE R6, R6, 0x2, R2 ;  /* 0x0000000206067825 */ /* 0x000fe200078e0202 */
[----:B------:R-:W-:Y:S01]  /*38030*/  ULDC UR10, c[0x0][0x228] ;  /* 0x00008a00000a7ab9 */ /* 0x000fe20000000800 */
[----:B------:R-:W-:Y:S01]  /*38040*/  ULDC UR4, c[0x0][0x22c] ;  /* 0x00008b0000047ab9 */ /* 0x000fe20000000800 */
[----:B------:R-:W-:Y:S01]  /*38050*/  ULDC UR12, c[0x0][0x228] ;  /* 0x00008a00000c7ab9 */ /* 0x000fe20000000800 */
[----:B------:R-:W-:Y:S01]  /*38060*/  IMAD.WIDE R8, R10, 0x2, R24 ;  /* 0x000000020a087825 */ /* 0x000fe200078e0218 */
[----:B----4-:R-:W-:Y:S01]  /*38070*/  PRMT R20, R15, 0x7632, R20 ;  /* 0x000076320f147816 */ /* 0x010fe20000000014 */
[----:B------:R0:W-:Y:S02]  /*38080*/  @P2 STG.E.U16 desc[UR8][R4.64], R15 ;  /* 0x0000000f04002986 */ /* 0x0001e4000c101508 */
[----:B------:R-:W-:Y:S01]  /*38090*/  VIADD R11, R28, 0x50 ;  /* 0x000000501c0b7836 */ /* 0x000fe20000000000 */
[----:B------:R-:W-:Y:S01]  /*380a0*/  ULDC UR14, c[0x0][0x228] ;  /* 0x00008a00000e7ab9 */ /* 0x000fe20000000800 */
[----:B0-----:R-:W4:Y:S04]  /*380b0*/  LDL.LU R15, [R1+0xe8] ;  /* 0x0000e800010f7983 */ /* 0x001f280000300800 */
[----:B------:R0:W-:Y:S04]  /*380c0*/  @P4 STG.E.U16 desc[UR8][R6.64], R20 ;  /* 0x0000001406004986 */ /* 0x0001e8000c101508 */
[----:B------:R1:W-:Y:S01]  /*380d0*/  @P6 STG.E.U16 desc[UR8][R8.64], R14 ;  /* 0x0000000e08006986 */ /* 0x0003e2000c101508 */
        /* <DEDUP_REMOVED lines=19> */
[C---:B------:R-:W-:Y:S01]  /*38210*/  VIADD R21, R28.reuse, 0x52 ;  /* 0x000000521c157836 */ /* 0x040fe20000000000 */
[----:B------:R-:W-:Y:S01]  /*38220*/  PRMT R10, R13, 0x7632, R10 ;  /* 0x000076320d0a7816 */ /* 0x000fe2000000000a */
[----:B------:R1:W-:Y:S03]  /*38230*/  @P6 STG.E.U16 desc[UR8][R6.64], R13 ;  /* 0x0000000d06006986 */ /* 0x0003e6000c101508 */
[----:B------:R-:W-:Y:S01]  /*38240*/  ISETP.GE.AND P3, PT, R21, UR4, PT ;  /* 0x0000000415007c0c */ /* 0x000fe2000bf66270 */
[----:B------:R-:W-:Y:S01]  /*38250*/  ULDC UR4, c[0x0][0x248] ;  /* 0x0000920000047ab9 */ /* 0x000fe20000000800 */
[----:B------:R-:W-:Y:S01]  /*38260*/  @P5 STG.E.U16 desc[UR8][R8.64], R10 ;  /* 0x0000000a08005986 */ /* 0x000fe2000c101508 */
[----:B------:R-:W-:Y:S01]  /*38270*/  ISETP.LT.AND P5, PT, R29, UR12, !P1 ;  /* 0x0000000c1d007c0c */ /* 0x000fe2000cfa1270 */
[----:B0-----:R-:W-:Y:S02]  /*38280*/  VIADD R20, R28, 0x53 ;  /* 0x000000531c147836 */ /* 0x001fe40000000000 */
[----:B-1----:R-:W4:Y:S01]  /*38290*/  LDL.LU R13, [R1+0xec] ;  /* 0x0000ec00010d7983 */ /* 0x002f220000300800 */
[----:B------:R-:W-:Y:S01]  /*382a0*/  VIADD R6, R11, UR4 ;  /* 0x000000040b067c36 */ /* 0x000fe20008000000 */
[----:B------:R-:W-:Y:S01]  /*382b0*/  ISETP.LT.AND P1, PT, R19, UR14, !P1 ;  /* 0x0000000e13007c0c */ /* 0x000fe2000cf21270 */
[----:B------:R-:W-:Y:S01]  /*382c0*/  ULDC UR4, c[0x0][0x248] ;  /* 0x0000920000047ab9 */ /* 0x000fe20000000800 */
[----:B------:R-:W-:Y:S01]  /*382d0*/  ISETP.LT.AND P6, PT, R29, UR16, !P2 ;  /* 0x000000101d007c0c */ /* 0x000fe2000d7c1270 */
[----:B------:R-:W-:Y:S01]  /*382e0*/  IMAD.WIDE R4, R6, 0x2, R24 ;  /* 0x0000000206047825 */ /* 0x000fe200078e0218 */
[----:B------:R-:W-:Y:S01]  /*382f0*/  ISETP.LT.AND P2, PT, R19, UR18, !P2 ;  /* 0x0000001213007c0c */ /* 0x000fe2000d741270 */
[----:B------:R-:W-:Y:S01]  /*38300*/  ULDC UR12, c[0x0][0x228] ;  /* 0x00008a00000c7ab9 */ /* 0x000fe20000000800 */
[----:B------:R-:W-:Y:S01]  /*38310*/  ULDC UR14, c[0x0][0x228] ;  /* 0x00008a00000e7ab9 */ /* 0x000fe20000000800 */
[----:B--2---:R-:W-:Y:S01]  /*38320*/  PRMT R22, R12, 0x7632, R22 ;  /* 0x000076320c167816 */ /* 0x004fe20000000016 */
[----:B------:R0:W-:Y:S01]  /*38330*/  @P5 STG.E.U16 desc[UR8][R4.64], R12 ;  /* 0x0000000c04005986 */ /* 0x0001e2000c101508 */
[C---:B------:R-:W-:Y:S01]  /*38340*/  VIADD R21, R6.reuse, UR6 ;  /* 0x0000000606157c36 */ /* 0x040fe20008000000 */
[----:B------:R-:W-:Y:S01]  /*38350*/  ULDC UR16, c[0x0][0x228] ;  /* 0x00008a0000107ab9 */ /* 0x000fe20000000800 */
[----:B------:R-:W-:Y:S01]  /*38360*/  IMAD.WIDE R6, R6, 0x2, R2 ;  /* 0x0000000206067825 */ /* 0x000fe200078e0202 */
[----:B------:R-:W-:Y:S01]  /*38370*/  PRMT R23, R27, 0x7632, R23 ;  /* 0x000076321b177816 */ /* 0x000fe20000000017 */
[----:B------:R-:W-:Y:S01]  /*38380*/  ULDC UR6, c[0x0][0x22c] ;  /* 0x00008b0000067ab9 */ /* 0x000fe20000000800 */
[----:B------:R-:W-:Y:S01]  /*38390*/  ULDC UR18, c[0x0][0x228] ;  /* 0x00008a0000127ab9 */ /* 0x000fe20000000800 */
[----:B0-----:R-:W2:Y:S01]  /*383a0*/  LDL.LU R12, [R1+0xdc] ;  /* 0x0000dc00010c7983 */ /* 0x001ea20000300800 */
[C---:B------:R-:W-:Y:S01]  /*383b0*/  IMAD.WIDE R8, R21.reuse, 0x2, R24 ;  /* 0x0000000215087825 */ /* 0x040fe200078e0218 */
[----:B------:R-:W-:Y:S01]  /*383c0*/  ISETP.GE.AND P5, PT, R20, UR10, PT ;  /* 0x0000000a14007c0c */ /* 0x000fe2000bfa6270 */
[----:B------:R-:W-:Y:S01]  /*383d0*/  ULDC UR10, c[0x0][0x228] ;  /* 0x00008a00000a7ab9 */ /* 0x000fe20000000800 */
[----:B------:R-:W2:Y:S01]  /*383e0*/  LDL.LU R26, [R1+0x100] ;  /* 0x00010000011a7983 */ /* 0x000ea20000300800 */
[----:B------:R-:W-:-:S03]  /*383f0*/  IMAD.WIDE R10, R21, 0x2, R2 ;  /* 0x00000002150a7825 */ /* 0x000fc600078e0202 */
        /* <DEDUP_REMOVED lines=18> */
[----:B------:R-:W-:Y:S01]  /*38520*/  PRMT R20, R0, 0x7632, R20 ;  /* 0x0000763200147816 */ /* 0x000fe20000000014 */
[----:B------:R0:W-:Y:S04]  /*38530*/  @P2 STG.E.U16 desc[UR8][R4.64], R0 ;  /* 0x0000000004002986 */ /* 0x0001e8000c101508 */
[----:B0-----:R-:W2:Y:S01]  /*38540*/  LDL.LU R0, [R1+0xf0] ;  /* 0x0000f00001007983 */ /* 0x001ea20000300800 */
[----:B------:R-:W-:-:S03]  /*38550*/  IMAD.WIDE R8, R10, 0x2, R24 ;  /* 0x000000020a087825 */ /* 0x000fc600078e0218 */
[----:B------:R0:W-:Y:S01]  /*38560*/  @P4 STG.E.U16 desc[UR8][R6.64], R20 ;  /* 0x0000001406004986 */ /* 0x0001e2000c101508 */
[C---:B------:R-:W-:Y:S01]  /*38570*/  VIADD R11, R28.reuse, 0x55 ;  /* 0x000000551c0b7836 */ /* 0x040fe20000000000 */
[----:B------:R-:W-:Y:S01]  /*38580*/  ISETP.LT.AND P3, PT, R19, UR6, !P3 ;  /* 0x0000000613007c0c */ /* 0x000fe2000df61270 */
[----:B------:R-:W-:Y:S01]  /*38590*/  VIADD R4, R28, 0x56 ;  /* 0x000000561c047836 */ /* 0x000fe20000000000 */
[----:B------:R-:W-:Y:S01]  /*385a0*/  ULDC UR6, c[0x0][0x22c] ;  /* 0x00008b0000067ab9 */ /* 0x000fe20000000800 */
[----:B---3--:R1:W-:Y:S01]  /*385b0*/  @P6 STG.E.U16 desc[UR8][R8.64], R18 ;  /* 0x0000001208006986 */ /* 0x0083e2000c101508 */
[----:B0-----:R-:W-:Y:S02]  /*385c0*/  PRMT R20, R18, 0x7632, R20 ;  /* 0x0000763212147816 */ /* 0x001fe40000000014 */
[----:B------:R-:W-:Y:S01]  /*385d0*/  ISETP.LT.AND P6, PT, R29, UR10, !P5 ;  /* 0x0000000a1d007c0c */ /* 0x000fe2000efc1270 */
[----:B------:R-:W-:Y:S01]  /*385e0*/  VIADD R21, R28, 0x57 ;  /* 0x000000571c157836 */ /* 0x000fe20000000000 */
[----:B-1----:R-:W3:Y:S01]  /*385f0*/  LDL.LU R18, [R1+0x104] ;  /* 0x0001040001127983 */ /* 0x002ee20000300800 */
        /* <DEDUP_REMOVED lines=11> */
[----:B------:R-:W-:-:S02]  /*386b0*/  ULDC UR10, c[0x0][0x22c] ;  /* 0x00008b00000a7ab9 */ /* 0x000fc40000000800 */
[----:B------:R-:W-:Y:S01]  /*386c0*/  IMAD.WIDE R8, R11, 0x2, R2 ;  /* 0x000000020b087825 */ /* 0x000fe200078e0202 */
[----:B------:R-:W-:Y:S01]  /*386d0*/  PRMT R10, R17, 0x7632, R10 ;  /* 0x00007632110a7816 */ /* 0x000fe2000000000a */
[----:B------:R0:W-:Y:S01]  /*386e0*/  @P6 STG.E.U16 desc[UR8][R6.64], R17 ;  /* 0x0000001106006986 */ /* 0x0001e2000c101508 */
[----:B------:R-:W-:Y:S01]  /*386f0*/  ISETP.GE.AND P3, PT, R21, UR4, PT ;  /* 0x0000000415007c0c */ /* 0x000fe2000bf66270 */
[----:B------:R-:W-:Y:S02]  /*38700*/  ULDC UR4, c[0x0][0x248] ;  /* 0x0000920000047ab9 */ /* 0x000fe40000000800 */
[----:B------:R1:W-:Y:S01]  /*38710*/  @P5 STG.E.U16 desc[UR8][R8.64], R10 ;  /* 0x0000000a08005986 */ /* 0x0003e2000c101508 */
[----:B------:R-:W-:Y:S02]  /*38720*/  ISETP.LT.AND P5, PT, R29, UR12, !P1 ;  /* 0x0000000c1d007c0c */ /* 0x000fe4000cfa1270 */
[----:B----4-:R-:W-:Y:S01]  /*38730*/  PRMT R22, R15, 0x7632, R22 ;  /* 0x000076320f167816 */ /* 0x010fe20000000016 */
[----:B0-----:R-:W4:Y:S01]  /*38740*/  LDL.LU R17, [R1+0xf4] ;  /* 0x0000f40001117983 */ /* 0x001f220000300800 */
[----:B------:R-:W-:Y:S01]  /*38750*/  VIADD R6, R11, UR4 ;  /* 0x000000040b067c36 */ /* 0x000fe20008000000 */
[----:B------:R-:W-:-:S02]  /*38760*/  ISETP.LT.AND P1, PT, R19, UR14, !P1 ;  /* 0x0000000e13007c0c */ /* 0x000fc4000cf21270 */
[----:B------:R-:W-:Y:S01]  /*38770*/  PRMT R23, R14, 0x7632, R23 ;  /* 0x000076320e177816 */ /* 0x000fe20000000017 */
[C---:B------:R-:W-:Y:S01]  /*38780*/  IMAD.WIDE R4, R6.reuse, 0x2, R24 ;  /* 0x0000000206047825 */ /* 0x040fe200078e0218 */
[----:B------:R-:W-:Y:S01]  /*38790*/  ISETP.LT.AND P6, PT, R29, UR16, !P2 ;  /* 0x000000101d007c0c */ /* 0x000fe2000d7c1270 */
[----:B------:R-:W-:Y:S01]  /*387a0*/  ULDC UR4, c[0x0][0x248] ;  /* 0x0000920000047ab9 */ /* 0x000fe20000000800 */
[----:B------:R-:W-:Y:S01]  /*387b0*/  ULDC UR12, c[0x0][0x228] ;  /* 0x00008a00000c7ab9 */ /* 0x000fe20000000800 */
[C---:B------:R-:W-:Y:S01]  /*387c0*/  VIADD R21, R6.reuse, UR6 ;  /* 0x0000000606157c36 */ /* 0x040fe20008000000 */
[----:B------:R0:W-:Y:S01]  /*387d0*/  @P5 STG.E.U16 desc[UR8][R4.64], R15 ;  /* 0x0000000f04005986 */ /* 0x0001e2000c101508 */
[----:B------:R-:W-:Y:S01]  /*387e0*/  IMAD.WIDE R6, R6, 0x2, R2 ;  /* 0x0000000206067825 */ /* 0x000fe200078e0202 */
[----:B------:R-:W-:Y:S01]  /*387f0*/  ISETP.LT.AND P2, PT, R19, UR18, !P2 ;  /* 0x0000001213007c0c */ /* 0x000fe2000d741270 */
[----:B------:R-:W-:Y:S01]  /*38800*/  ULDC UR6, c[0x0][0x22c] ;  /* 0x00008b0000067ab9 */ /* 0x000fe20000000800 */
[----:B------:R-:W-:Y:S01]  /*38810*/  ULDC UR14, c[0x0][0x228] ;  /* 0x00008a00000e7ab9 */ /* 0x000fe20000000800 */
[C---:B-1----:R-:W-:Y:S01]  /*38820*/  IMAD.WIDE R8, R21.reuse, 0x2, R24 ;  /* 0x0000000215087825 */ /* 0x042fe200078e0218 */
[----:B------:R-:W-:Y:S01]  /*38830*/  ULDC UR16, c[0x0][0x228] ;  /* 0x00008a0000107ab9 */ /* 0x000fe20000000800 */
[----:B0-----:R-:W4:Y:S02]  /*38840*/  LDL.LU R15, [R1+0x108] ;  /* 0x00010800010f7983 */ /* 0x001f240000300800 */
[----:B------:R-:W-:Y:S01]  /*38850*/  VIADD R20, R28, 0x58 ;  /* 0x000000581c147836 */ /* 0x000fe20000000000 */
[----:B------:R-:W-:Y:S01]  /*38860*/  ULDC UR18, c[0x0][0x228] ;  /* 0x00008a0000127ab9 */ /* 0x000fe20000000800 */
[----:B------:R-:W-:Y:S04]  /*38870*/  @P1 STG.E.U16 desc[UR8][R6.64], R22 ;  /* 0x0000001606001986 */ /* 0x000fe8000c101508 */
[----:B------:R0:W-:Y:S04]  /*38880*/  @P6 STG.E.U16 desc[UR8][R8.64], R14 ;  /* 0x0000000e08006986 */ /* 0x0001e8000c101508 */
[----:B0-----:R-:W4:Y:S01]  /*38890*/  LDL.LU R14, [R1+0xf8] ;  /* 0x0000f800010e7983 */ /* 0x001f220000300800 */
[----:B------:R-:W-:Y:S01]  /*388a0*/  IMAD.WIDE R10, R21, 0x2, R2 ;  /* 0x00000002150a7825 */ /* 0x000fe200078e0202 */
[----:B------:R-:W-:Y:S01]  /*388b0*/  ISETP.GE.AND P5, PT, R20, UR10, PT ;  /* 0x0000000a14007c0c */ /* 0x000fe2000bfa6270 */
[----:B------:R-:W-:-:S03]  /*388c0*/  ULDC UR10, c[0x0][0x228] ;  /* 0x00008a00000a7ab9 */ /* 0x000fc60000000800 */
        /* <DEDUP_REMOVED lines=24> */
[----:B------:R-:W-:Y:S01]  /*38a50*/  VIADD R4, R28, 0x5b ;  /* 0x0000005b1c047836 */ /* 0x000fe20000000000 */
[----:B--2---:R-:W-:Y:S02]  /*38a60*/  PRMT R5, R12, 0x7632, R5 ;  /* 0x000076320c057816 */ /* 0x004fe40000000005 */
[----:B------:R1:W-:Y:S01]  /*38a70*/  @P6 STG.E.U16 desc[UR8][R8.64], R12 ;  /* 0x0000000c08006986 */ /* 0x0003e2000c101508 */
[----:B------:R-:W-:Y:S01]  /*38a80*/  ISETP.LT.AND P6, PT, R29, UR10, !P5 ;  /* 0x0000000a1d007c0c */ /* 0x000fe2000efc1270 */
[----:B------:R-:W-:Y:S01]  /*38a90*/  ULDC UR10, c[0x0][0x22c] ;  /* 0x00008b00000a7ab9 */ /* 0x000fe20000000800 */
[----:B------:R-:W-:Y:S01]  /*38aa0*/  ISETP.GE.AND P2, PT, R11, UR4, PT ;  /* 0x000000040b007c0c */ /* 0x000fe2000bf46270 */
[----:B------:R-:W-:Y:S01]  /*38ab0*/  ULDC UR4, c[0x0][0x248] ;  /* 0x0000920000047ab9 */ /* 0x000fe20000000800 */
[----:B------:R-:W-:Y:S01]  /*38ac0*/  ISETP.LT.AND P5, PT, R19, UR12, !P5 ;  /* 0x0000000c13007c0c */ /* 0x000fe2000efa1270 */
[----:B------:R-:W-:Y:S01]  /*38ad0*/  ULDC UR12, c[0x0][0x228] ;  /* 0x00008a00000c7ab9 */ /* 0x000fe20000000800 */
[----:B------:R-:W-:Y:S01]  /*38ae0*/  ISETP.GE.AND P4, PT, R4, UR6, PT ;  /* 0x0000000604007c0c */ /* 0x000fe2000bf86270 */
[----:B------:R-:W-:Y:S01]  /*38af0*/  VIADD R4, R10, UR4 ;  /* 0x000000040a047c36 */ /* 0x000fe20008000000 */
[----:B------:R-:W-:Y:S01]  /*38b00*/  PRMT R21, R26, 0x7632, R21 ;  /* 0x000076321a157816 */ /* 0x000fe20000000015 */
[----:B0-----:R-:W-:Y:S01]  /*38b10*/  IMAD.WIDE R6, R10, 0x2, R2 ;  /* 0x000000020a067825 */ /* 0x001fe200078e0202 */
[----:B------:R-:W-:Y:S01]  /*38b20*/  ULDC UR4, c[0x0][0x22c] ;  /* 0x00008b0000047ab9 */ /* 0x000fe20000000800 */
[----:B-1----:R-:W2:Y:S01]  /*38b30*/  LDL.LU R12, [R1+0xfc] ;  /* 0x0000fc00010c7983 */ /* 0x002ea20000300800 */
[----:B------:R-:W-:Y:S01]  /*38b40*/  ULDC UR6, c[0x0][0x248] ;  /* 0x0000920000067ab9 */ /* 0x000fe20000000800 */
[----:B------:R-:W-:-:S04]  /*38b50*/  IMAD.WIDE R8, R4, 0x2, R24 ;  /* 0x0000000204087825 */ /* 0x000fc800078e0218 */
[----:B------:R-:W-:Y:S01]  /*38b60*/  IMAD.WIDE R10, R4, 0x2, R2 ;  /* 0x00000002040a7825 */ /* 0x000fe200078e0202 */
[----:B------:R0:W-:Y:S03]  /*38b70*/  @P3 STG.E.U16 desc[UR8][R6.64], R5 ;  /* 0x0000000506003986 */ /* 0x0001e6000c101508 */
[----:B------:R-:W-:Y:S01]  /*38b80*/  VIADD R20, R28, 0x5c ;  /* 0x0000005c1c147836 */ /* 0x000fe20000000000 */
[----:B------:R-:W-:Y:S04]  /*38b90*/  @P6 STG.E.U16 desc[UR8][R8.64], R26 ;  /* 0x0000001a08006986 */ /* 0x000fe8000c101508 */
[----:B------:R1:W-:Y:S01]  /*38ba0*/  @P5 STG.E.U16 desc[UR8][R10.64], R21 ;  /* 0x000000150a005986 */ /* 0x0003e2000c101508 */
[----:B------:R-:W-:Y:S01]  /*38bb0*/  ISETP.LT.AND P5, PT, R29, UR12, !P1 ;  /* 0x0000000c1d007c0c */ /* 0x000fe2000cfa1270 */
[----:B------:R-:W-:Y:S01]  /*38bc0*/  ULDC UR12, c[0x0][0x228] ;  /* 0x00008a00000c7ab9 */ /* 0x000fe20000000800 */
[----:B------:R-:W-:Y:S01]  /*38bd0*/  ISETP.GE.AND P3, PT, R20, UR4, PT ;  /* 0x0000000414007c0c */ /* 0x000fe2000bf66270 */
[----:B------:R-:W-:Y:S01]  /*38be0*/  ULDC UR4, c[0x0][0x248] ;  /* 0x0000920000047ab9 */ /* 0x000fe20000000800 */
[----:B------:R-:W2:Y:S01]  /*38bf0*/  LDL.LU R27, [R1+0x120] ;  /* 0x00012000011b7983 */ /* 0x000ea20000300800 */
[----:B0-----:R-:W-:Y:S01]  /*38c00*/  VIADD R6, R4, UR4 ;  /* 0x0000000404067c36 */ /* 0x001fe20008000000 */
[----:B------:R-:W-:-:S02]  /*38c10*/  ISETP.LT.AND P1, PT, R19, UR14, !P1 ;  /* 0x0000000e13007c0c */ /* 0x000fc4000cf21270 */
[----:B------:R-:W-:Y:S01]  /*38c20*/  PRMT R23, R0, 0x7632, R23 ;  /* 0x0000763200177816 */ /* 0x000fe20000000017 */
[C---:B------:R-:W-:Y:S01]  /*38c30*/  IMAD.WIDE R4, R6.reuse, 0x2, R24 ;  /* 0x0000000206047825 */ /* 0x040fe200078e0218 */
[----:B------:R-:W-:Y:S01]  /*38c40*/  ISETP.LT.AND P6, PT, R29, UR16, !P2 ;  /* 0x000000101d007c0c */ /* 0x000fe2000d7c1270 */
[----:B------:R-:W-:Y:S01]  /*38c50*/  ULDC UR4, c[0x0][0x248] ;  /* 0x0000920000047ab9 */ /* 0x000fe20000000800 */
[----:B------:R-:W-:Y:S02]  /*38c60*/  ULDC UR14, c[0x0][0x228] ;  /* 0x00008a00000e7ab9 */ /* 0x000fe40000000800 */
[----:B------:R0:W-:Y:S01]  /*38c70*/  @P5 STG.E.U16 desc[UR8][R4.64], R0 ;  /* 0x0000000004005986 */ /* 0x0001e2000c101508 */
[----:B-1----:R-:W-:Y:S01]  /*38c80*/  VIADD R21, R6, UR6 ;  /* 0x0000000606157c36 */ /* 0x002fe20008000000 */
[----:B------:R-:W-:Y:S01]  /*38c90*/  ISETP.LT.AND P2, PT, R19, UR18, !P2 ;  /* 0x0000001213007c0c */ /* 0x000fe2000d741270 */
[----:B------:R-:W-:Y:S01]  /*38ca0*/  VIADD R20, R28, 0x5d ;  /* 0x0000005d1c147836 */ /* 0x000fe20000000000 */
[----:B------:R-:W-:Y:S01]  /*38cb0*/  ULDC UR6, c[0x0][0x22c] ;  /* 0x00008b0000067ab9 */ /* 0x000fe20000000800 */
[----:B------:R-:W-:Y:S01]  /*38cc0*/  ULDC UR16, c[0x0][0x228] ;  /* 0x00008a0000107ab9 */ /* 0x000fe20000000800 */
[----:B0-----:R-:W2:Y:S01]  /*38cd0*/  LDL.LU R0, [R1+0x110] ;  /* 0x0001100001007983 */ /* 0x001ea20000300800 */
[----:B------:R-:W-:-:S04]  /*38ce0*/  IMAD.WIDE R6, R6, 0x2, R2 ;  /* 0x0000000206067825 */ /* 0x000fc800078e0202 */
[C---:B------:R-:W-:Y:S01]  /*38cf0*/  IMAD.WIDE R8, R21.reuse, 0x2, R24 ;  /* 0x0000000215087825 */ /* 0x040fe200078e0218 */
[----:B------:R-:W-:Y:S01]  /*38d00*/  @P1 STG.E.U16 desc[UR8][R6.64], R23 ;  /* 0x0000001706001986 */ /* 0x000fe2000c101508 */
[----:B---3--:R-:W-:Y:S01]  /*38d10*/  PRMT R22, R18, 0x7632, R22 ;  /* 0x0000763212167816 */ /* 0x008fe20000000016 */
[----:B------:R-:W-:Y:S01]  /*38d20*/  ULDC UR18, c[0x0][0x228] ;  /* 0x00008a0000127ab9 */ /* 0x000fe20000000800 */
[----:B------:R-:W-:Y:S01]  /*38d30*/  IMAD.WIDE R10, R21, 0x2, R2 ;  /* 0x00000002150a7825 */ /* 0x000fe200078e0202 */
[----:B------:R0:W-:Y:S01]  /*38d40*/  @P6 STG.E.U16 desc[UR8][R8.64], R18 ;  /* 0x0000001208006986 */ /* 0x0001e2000c101508 */
[----:B------:R-:W-:Y:S01]  /*38d50*/  ISETP.GE.AND P5, PT, R20, UR10, PT ;  /* 0x0000000a14007c0c */ /* 0x000fe2000bfa6270 */
[----:B------:R-:W-:Y:S02]  /*38d60*/  ULDC UR10, c[0x0][0x228] ;  /* 0x00008a00000a7ab9 */ /* 0x000fe40000000800 */
[----:B------:R1:W-:Y:S01]  /*38d70*/  @P2 STG.E.U16 desc[UR8][R10.64], R22 ;  /* 0x000000160a002986 */ /* 0x0003e2000c101508 */
[----:B------:R-:W-:Y:S01]  /*38d80*/  ISETP.LT.AND P2, PT, R29, UR10, !P4 ;  /* 0x0000000a1d007c0c */ /* 0x000fe2000e741270 */
[----:B------:R-:W-:-:S02]  /*38d90*/  VIADD R4, R28, 0x5e ;  /* 0x0000005e1c047836 */ /* 0x000fc40000000000 */
[----:B0-----:R-:W3:Y:S01]  /*38da0*/  LDL.LU R18, [R1+0x124] ;  /* 0x0001240001127983 */ /* 0x001ee20000300800 */
[----:B------:R-:W-:Y:S02]  /*38db0*/  VIADD R6, R21, UR4 ;  /* 0x0000000415067c36 */ /* 0x000fe40008000000 */
        /* <DEDUP_REMOVED lines=11> */
[----:B------:R-:W-:-:S02]  /*38e70*/  ULDC UR14, c[0x0][0x228] ;  /* 0x00008a00000e7ab9 */ /* 0x000fc40000000800 */
[----:B------:R-:W-:Y:S01]  /*38e80*/  IMAD.WIDE R8, R10, 0x2, R24 ;  /* 0x000000020a087825 */ /* 0x000fe200078e0218 */
[----:B------:R-:W-:Y:S01]  /*38e90*/  ISETP.LT.AND P3, PT, R19, UR6, !P3 ;  /* 0x0000000613007c0c */ /* 0x000fe2000df61270 */
[----:B------:R-:W-:Y:S02]  /*38ea0*/  ULDC UR6, c[0x0][0x22c] ;  /* 0x00008b0000067ab9 */ /* 0x000fe40000000800 */
[C---:B------:R-:W-:Y:S01]  /*38eb0*/  VIADD R11, R28.reuse, 0x5f ;  /* 0x0000005f1c0b7836 */ /* 0x040fe20000000000 */
[----:B----4-:R-:W-:Y:S01]  /*38ec0*/  PRMT R20, R17, 0x7632, R20 ;  /* 0x0000763211147816 */ /* 0x010fe20000000014 */
[----:B------:R0:W-:Y:S04]  /*38ed0*/  @P2 STG.E.U16 desc[UR8][R4.64], R17 ;  /* 0x0000001104002986 */ /* 0x0001e8000c101508 */
[----:B0-----:R-:W4:Y:S04]  /*38ee0*/  LDL.LU R17, [R1+0x114] ;  /* 0x0001140001117983 */ /* 0x001f280000300800 */
[----:B------:R0:W-:Y:S01]  /*38ef0*/  @P4 STG.E.U16 desc[UR8][R6.64], R20 ;  /* 0x0000001406004986 */ /* 0x0001e2000c101508 */
[----:B------:R-:W-:Y:S01]  /*38f00*/  ISETP.GE.AND P2, PT, R11, UR4, PT ;  /* 0x000000040b007c0c */ /* 0x000fe2000bf46270 */
[----:B------:R-:W-:Y:S01]  /*38f10*/  VIADD R4, R28, 0x60 ;  /* 0x000000601c047836 */ /* 0x000fe20000000000 */
[----:B------:R-:W-:-:S02]  /*38f20*/  ULDC UR4, c[0x0][0x248] ;  /* 0x0000920000047ab9 */ /* 0x000fc40000000800 */
[----:B------:R-:W-:Y:S01]  /*38f30*/  VIADD R11, R10, UR4 ;  /* 0x000000040a0b7c36 */ /* 0x000fe20008000000 */
[----:B------:R-:W-:Y:S01]  /*38f40*/  ULDC UR4, c[0x0][0x22c] ;  /* 0x00008b0000047ab9 */ /* 0x000fe20000000800 */
[----:B------:R-:W-:Y:S01]  /*38f50*/  ISETP.GE.AND P4, PT, R4, UR6, PT ;  /* 0x0000000604007c0c */ /* 0x000fe2000bf86270 */
[----:B------:R-:W-:Y:S01]  /*38f60*/  IMAD.WIDE R4, R10, 0x2, R2 ;  /* 0x000000020a047825 */ /* 0x000fe200078e0202 */
[----:B------:R-:W-:Y:S01]  /*38f70*/  ULDC UR6, c[0x0][0x248] ;  /* 0x0000920000067ab9 */ /* 0x000fe20000000800 */
[----:B------:R1:W-:Y:S01]  /*38f80*/  @P6 STG.E.U16 desc[UR8][R8.64], R15 ;  /* 0x0000000f08006986 */ /* 0x0003e2000c101508 */
[----:B0-----:R-:W-:Y:S02]  /*38f90*/  PRMT R20, R15, 0x7632, R20 ;  /* 0x000076320f147816 */ /* 0x001fe40000000014 */
[----:B------:R-:W-:Y:S01]  /*38fa0*/  ISETP.LT.AND P6, PT, R29, UR10, !P5 ;  /* 0x0000000a1d007c0c */ /* 0x000fe2000efc1270 */
[----:B------:R-:W-:Y:S01]  /*38fb0*/  IMAD.WIDE R6, R11, 0x2, R24 ;  /* 0x000000020b067825 */ /* 0x000fe200078e0218 */
[----:B-1----:R-:W4:Y:S04]  /*38fc0*/  LDL.LU R15, [R1+0x128] ;  /* 0x00012800010f7983 */ /* 0x002f280000300800 */
[----:B------:R-:W-:Y:S01]  /*38fd0*/  @P3 STG.E.U16 desc[UR8][R4.64], R20 ;  /* 0x0000001404003986 */ /* 0x000fe2000c101508 */
[----:B------:R-:W-:-:S06]  /*38fe0*/  PRMT R10, R14, 0x7632, R10 ;  /* 0x000076320e0a7816 */ /* 0x000fcc000000000a */
[----:B------:R0:W-:Y:S01]  /*38ff0*/  @P6 STG.E.U16 desc[UR8][R6.64], R14 ;  /* 0x0000000e06006986 */ /* 0x0001e2000c101508 */
[----:B------:R-:W-:Y:S01]  /*39000*/  IMAD.WIDE R8, R11, 0x2, R2 ;  /* 0x000000020b087825 */ /* 0x000fe200078e0202 */
[----:B------:R-:W-:Y:S02]  /*39010*/  ULDC UR10, c[0x0][0x22c] ;  /* 0x00008b00000a7ab9 */ /* 0x000fe40000000800 */
[----:B0-----:R-:W4:Y:S01]  /*39020*/  LDL.LU R14, [R1+0x118] ;  /* 0x00011800010e7983 */ /* 0x001f220000300800 */
[----:B------:R-:W-:Y:S01]  /*39030*/  ISETP.LT.AND P5, PT, R19, UR12, !P5 ;  /* 0x0000000c13007c0c */ /* 0x000fe2000efa1270 */
[----:B------:R-:W-:Y:S01]  /*39040*/  VIADD R21, R28, 0x61 ;  /* 0x000000611c157836 */ /* 0x000fe20000000000 */
[----:B------:R-:W-:-:S04]  /*39050*/  ULDC UR12, c[0x0][0x228] ;  /* 0x00008a00000c7ab9 */ /* 0x000fc80000000800 */
[----:B------:R-:W-:Y:S01]  /*39060*/  ISETP.GE.AND P3, PT, R21, UR4, PT ;  /* 0x0000000415007c0c */ /* 0x000fe2000bf66270 */
[----:B------:R-:W-:-:S06]  /*39070*/  ULDC UR4, c[0x0][0x248] ;  /* 0x0000920000047ab9 */ /* 0x000fcc0000000800 */
[----:B------:R0:W-:Y:S01]  /*39080*/  @P5 STG.E.U16 desc[UR8][R8.64], R10 ;  /* 0x0000000a08005986 */ /* 0x0001e2000c101508 */
[----:B------:R-:W-:Y:S01]  /*39090*/  ISETP.LT.AND P5, PT, R29, UR12, !P1 ;  /* 0x0000000c1d007c0c */ /* 0x000fe2000cfa1270 */
[----:B------:R-:W-:Y:S01]  /*390a0*/  VIADD R6, R11, UR4 ;  /* 0x000000040b067c36 */ /* 0x000fe20008000000 */
[----:B------:R-:W-:-:S03]  /*390b0*/  PRMT R22, R13, 0x7632, R22 ;  /* 0x000076320d167816 */ /* 0x000fc60000000016 */
[C---:B------:R-:W-:Y:S01]  /*390c0*/  IMAD.WIDE R4, R6.reuse, 0x2, R24 ;  /* 0x0000000206047825 */ /* 0x040fe200078e0218 */
[----:B------:R-:W-:Y:S01]  /*390d0*/  ISETP.LT.AND P1, PT, R19, UR14, !P1 ;  /* 0x0000000e13007c0c */ /* 0x000fe2000cf21270 */
[----:B------:R-:W-:Y:S01]  /*390e0*/  ULDC UR4, c[0x0][0x248] ;  /* 0x0000920000047ab9 */ /* 0x000fe20000000800 */
[----:B------:R-:W-:Y:S01]  /*390f0*/  ISETP.LT.AND P6, PT, R29, UR16, !P2 ;  /* 0x000000101d007c0c */ /* 0x000fe2000d7c1270 */
[----:B------:R-:W-:Y:S01]  /*39100*/  VIADD R21, R6, UR6 ;  /* 0x0000000606157c36 */ /* 0x000fe20008000000 */
[----:B------:R-:W-:-:S03]  /*39110*/  ULDC UR12, c[0x0][0x228] ;  /* 0x00008a00000c7ab9 */ /* 0x000fc60000000800 */
[----:B------:R1:W-:Y:S01]  /*39120*/  @P5 STG.E.U16 desc[UR8][R4.64], R13 ;  /* 0x0000000d04005986 */ /* 0x0003e2000c101508 */
[----:B------:R-:W-:Y:S01]  /*39130*/  IMAD.WIDE R6, R6, 0x2, R2 ;  /* 0x0000000206067825 */ /* 0x000fe200078e0202 */
[----:B------:R-:W-:Y:S01]  /*39140*/  ISETP.LT.AND P2, PT, R19, UR18, !P2 ;  /* 0x0000001213007c0c */ /* 0x000fe2000d741270 */
[----:B------:R-:W-:Y:S01]  /*39150*/  ULDC UR14, c[0x0][0x228] ;  /* 0x00008a00000e7ab9 */ /* 0x000fe20000000800 */
[----:B------:R-:W-:Y:S01]  /*39160*/  ULDC UR6, c[0x0][0x22c] ;  /* 0x00008b0000067ab9 */ /* 0x000fe20000000800 */
[C---:B0-----:R-:W-:Y:S01]  /*39170*/  IMAD.WIDE R8, R21.reuse, 0x2, R24 ;  /* 0x0000000215087825 */ /* 0x041fe200078e0218 */
[----:B------:R-:W-:Y:S01]  /*39180*/  ULDC UR16, c[0x0][0x228] ;  /* 0x00008a0000107ab9 */ /* 0x000fe20000000800 */
[----:B-1----:R-:W4:Y:S01]  /*39190*/  LDL.LU R13, [R1+0x12c] ;  /* 0x00012c00010d7983 */ /* 0x002f220000300800 */
[----:B--2---:R-:W-:Y:S01]  /*391a0*/  PRMT R23, R12, 0x7632, R23 ;  /* 0x000076320c177816 */ /* 0x004fe20000000017 */
[----:B------:R-:W-:Y:S01]  /*391b0*/  VIADD R20, R28, 0x62 ;  /* 0x000000621c147836 */ /* 0x000fe20000000000 */
[----:B------:R-:W-:Y:S01]  /*391c0*/  ULDC UR18, c[0x0][0x228] ;  /* 0x00008a0000127ab9 */ /* 0x000fe20000000800 */
        /* <DEDUP_REMOVED lines=16> */
[----:B------:R-:W-:Y:S01]  /*392d0*/  PRMT R20, R27, 0x7632, R20 ;  /* 0x000076321b147816 */ /* 0x000fe20000000014 */
        /* <DEDUP_REMOVED lines=9> */
[----:B0-----:R-:W2:Y:S01]  /*39370*/  LDL.LU R27, [R1+0x180] ;  /* 0x00018000011b7983 */ /* 0x001ea20000300800 */
[----:B------:R-:W-:-:S03]  /*39380*/  VIADD R10, R28, 0x64 ;  /* 0x000000641c0a7836 */ /* 0x000fc60000000000 */
[----:B------:R0:W-:Y:S01]  /*39390*/  @P6 STG.E.U16 desc[UR8][R8.64], R0 ;  /* 0x0000000008006986 */ /* 0x0001e2000c101508 */
[----:B-1----:R-:W-:Y:S02]  /*393a0*/  PRMT R20, R0, 0x7632, R20 ;  /* 0x0000763200147816 */ /* 0x002fe40000000014 */
[----:B------:R-:W-:Y:S01]  /*393b0*/  ISETP.LT.AND P3, PT, R19, UR6, !P3 ;  /* 0x0000000613007c0c */ /* 0x000fe2000df61270 */
[----:B------:R-:W-:Y:S01]  /*393c0*/  VIADD R4, R28, 0x65 ;  /* 0x000000651c047836 */ /* 0x000fe20000000000 */
[----:B------:R-:W-:Y:S01]  /*393d0*/  ISETP.LT.AND P6, PT, R29, UR10, !P5 ;  /* 0x0000000a1d007c0c */ /* 0x000fe2000efc1270 */
[----:B------:R-:W-:Y:S01]  /*393e0*/  ULDC UR6, c[0x0][0x22c] ;  /* 0x00008b0000067ab9 */ /* 0x000fe20000000800 */
[----:B0-----:R-:W2:Y:S01]  /*393f0*/  LDL.LU R0, [R1+0x140] ;  /* 0x0001400001007983 */ /* 0x001ea20000300800 */
[----:B------:R-:W-:Y:S01]  /*39400*/  ISETP.GE.AND P2, PT, R10, UR4, PT ;  /* 0x000000040a007c0c */ /* 0x000fe2000bf46270 */
[----:B------:R-:W-:Y:S01]  /*39410*/  ULDC UR4, c[0x0][0x248] ;  /* 0x0000920000047ab9 */ /* 0x000fe20000000800 */
[----:B------:R-:W-:Y:S01]  /*39420*/  ISETP.LT.AND P5, PT, R19, UR12, !P5 ;  /* 0x0000000c13007c0c */ /* 0x000fe2000efa1270 */
[C---:B------:R-:W-:Y:S01]  /*39430*/  VIADD R10, R11.reuse, UR4 ;  /* 0x000000040b0a7c36 */ /* 0x040fe20008000000 */
[----:B------:R-:W-:Y:S01]  /*39440*/  ISETP.GE.AND P4, PT, R4, UR6, PT ;  /* 0x0000000604007c0c */ /* 0x000fe2000bf86270 */
[----:B------:R-:W-:Y:S01]  /*39450*/  IMAD.WIDE R4, R11, 0x2, R2 ;  /* 0x000000020b047825 */ /* 0x000fe200078e0202 */
[----:B------:R-:W-:Y:S01]  /*39460*/  ULDC UR12, c[0x0][0x228] ;  /* 0x00008a00000c7ab9 */ /* 0x000fe20000000800 */
[----:B------:R-:W-:Y:S01]  /*39470*/  ULDC UR4, c[0x0][0x22c] ;  /* 0x00008b0000047ab9 */ /* 0x000fe20000000800 */
[----:B------:R-:W-:Y:S01]  /*39480*/  ULDC UR10, c[0x0][0x22c] ;  /* 0x00008b00000a7ab9 */ /* 0x000fe20000000800 */
[----:B------:R-:W-:Y:S01]  /*39490*/  IMAD.WIDE R6, R10, 0x2, R24 ;  /* 0x000000020a067825 */ /* 0x000fe200078e0218 */
[----:B------:R-:W-:Y:S01]  /*394a0*/  @P3 STG.E.U16 desc[UR8][R4.64], R20 ;  /* 0x0000001404003986 */ /* 0x000fe2000c101508 */
[----:B---3--:R-:W-:Y:S01]  /*394b0*/  PRMT R11, R18, 0x7632, R11 ;  /* 0x00007632120b7816 */ /* 0x008fe2000000000b */
[----:B------:R-:W-:Y:S01]  /*394c0*/  ULDC UR6, c[0x0][0x248] ;  /* 0x0000920000067ab9 */ /* 0x000fe20000000800 */
[----:B------:R-:W-:Y:S01]  /*394d0*/  IMAD.WIDE R8, R10, 0x2, R2 ;  /* 0x000000020a087825 */ /* 0x000fe200078e0202 */
[----:B------:R0:W-:Y:S03]  /*394e0*/  @P6 STG.E.U16 desc[UR8][R6.64], R18 ;  /* 0x0000001206006986 */ /* 0x0001e6000c101508 */
[----:B------:R-:W-:Y:S01]  /*394f0*/  VIADD R21, R28, 0x66 ;  /* 0x000000661c157836 */ /* 0x000fe20000000000 */
[----:B------:R1:W-:Y:S01]  /*39500*/  @P5 STG.E.U16 desc[UR8][R8.64], R11 ;  /* 0x0000000b08005986 */ /* 0x0003e2000c101508 */
[----:B------:R-:W-:Y:S01]  /*39510*/  ISETP.LT.AND P5, PT, R29, UR12, !P1 ;  /* 0x0000000c1d007c0c */ /* 0x000fe2000cfa1270 */
[----:B------:R-:W-:-:S02]  /*39520*/  ULDC UR12, c[0x0][0x228] ;  /* 0x00008a00000c7ab9 */ /* 0x000fc40000000800 */
[----:B0-----:R-:W3:Y:S01]  /*39530*/  LDL.LU R18, [R1+0x184] ;  /* 0x0001840001127983 */ /* 0x001ee20000300800 */
[----:B------:R-:W-:Y:S01]  /*39540*/  ISETP.GE.AND P3, PT, R21, UR4, PT ;  /* 0x0000000415007c0c */ /* 0x000fe2000bf66270 */
[----:B------:R-:W-:Y:S02]  /*39550*/  ULDC UR4, c[0x0][0x248] ;  /* 0x0000920000047ab9 */ /* 0x000fe40000000800 */
[----:B------:R-:W-:Y:S01]  /*39560*/  VIADD R6, R10, UR4 ;  /* 0x000000040a067c36 */ /* 0x000fe20008000000 */
[----:B------:R-:W-:Y:S01]  /*39570*/  ISETP.LT.AND P1, PT, R19, UR14, !P1 ;  /* 0x0000000e13007c0c */ /* 0x000fe2000cf21270 */
[----:B------:R-:W-:Y:S01]  /*39580*/  VIADD R20, R28, 0x67 ;  /* 0x000000671c147836 */ /* 0x000fe20000000000 */
        /* <DEDUP_REMOVED lines=10> */
[----:B-1----:R-:W-:-:S04]  /*39630*/  IMAD.WIDE R8, R21, 0x2, R24 ;  /* 0x0000000215087825 */ /* 0x002fc800078e0218 */
[----:B------:R-:W-:Y:S01]  /*39640*/  IMAD.WIDE R10, R21, 0x2, R2 ;  /* 0x00000002150a7825 */ /* 0x000fe200078e0202 */
[----:B----4-:R-:W-:Y:S01]  /*39650*/  PRMT R23, R17, 0x7632, R23 ;  /* 0x0000763211177816 */ /* 0x010fe20000000017 */
[----:B------:R0:W-:Y:S04]  /*39660*/  @P5 STG.E.U16 desc[UR8][R4.64], R17 ;  /* 0x0000001104005986 */ /* 0x0001e8000c101508 */
[----:B0-----:R-:W4:Y:S04]  /*39670*/  LDL.LU R17, [R1+0x144] ;  /* 0x0001440001117983 */ /* 0x001f280000300800 */
[----:B------:R0:W-:Y:S01]  /*39680*/  @P1 STG.E.U16 desc[UR8][R6.64], R23 ;  /* 0x0000001706001986 */ /* 0x0001e2000c101508 */
[----:B------:R-:W-:Y:S01]  /*39690*/  ISETP.GE.AND P5, PT, R20, UR10, PT ;  /* 0x0000000a14007c0c */ /* 0x000fe2000bfa6270 */
[----:B------:R-:W-:Y:S01]  /*396a0*/  ULDC UR10, c[0x0][0x228] ;  /* 0x00008a00000a7ab9 */ /* 0x000fe20000000800 */
[----:B------:R-:W-:Y:S01]  /*396b0*/  VIADD R4, R28, 0x68 ;  /* 0x000000681c047836 */ /* 0x000fe20000000000 */
[----:B------:R-:W-:Y:S01]  /*396c0*/  PRMT R22, R15, 0x7632, R22 ;  /* 0x000076320f167816 */ /* 0x000fe20000000016 */
[----:B------:R1:W-:Y:S04]  /*396d0*/  @P6 STG.E.U16 desc[UR8][R8.64], R15 ;  /* 0x0000000f08006986 */ /* 0x0003e8000c101508 */
[----:B------:R1:W-:Y:S01]  /*396e0*/  @P2 STG.E.U16 desc[UR8][R10.64], R22 ;  /* 0x000000160a002986 */ /* 0x0003e2000c101508 */
[----:B------:R-:W-:Y:S01]  /*396f0*/  ISETP.LT.AND P2, PT, R29, UR10, !P4 ;  /* 0x0000000a1d007c0c */ /* 0x000fe2000e741270 */
[----:B0-----:R-:W-:-:S02]  /*39700*/  VIADD R6, R21, UR4 ;  /* 0x0000000415067c36 */ /* 0x001fc40008000000 */
[----:B-1----:R-:W4:Y:S01]  /*39710*/  LDL.LU R15, [R1+0x188] ;  /* 0x00018800010f7983 */ /* 0x002f220000300800 */
[----:B------:R-:W-:Y:S01]  /*39720*/  ISETP.GE.AND P1, PT, R4, UR6, PT ;  /* 0x0000000604007c0c */ /* 0x000fe2000bf26270 */
[----:B------:R-:W-:Y:S01]  /*39730*/  IMAD.WIDE R4, R6, 0x2, R24 ;  /* 0x0000000206047825 */ /* 0x000fe200078e0218 */
[----:B------:R-:W-:-:S07]  /*39740*/  PRMT R20, R14, 0x7632, R20 ;  /* 0x000076320e147816 */ /* 0x000fce0000000014 */
[----:B------:R0:W-:Y:S01]  /*39750*/  @P2 STG.E.U16 desc[UR8][R4.64], R14 ;  /* 0x0000000e04002986 */ /* 0x0001e2000c101508 */
[----:B------:R-:W-:Y:S01]  /*39760*/  ISETP.LT.AND P4, PT, R19, UR12, !P4 ;  /* 0x0000000c13007c0c */ /* 0x000fe2000e781270 */
[----:B------:R-:W-:Y:S01]  /*39770*/  ULDC UR4, c[0x0][0x248] ;  /* 0x0000920000047ab9 */ /* 0x000fe20000000800 */
[----:B------:R-:W-:Y:S01]  /*39780*/  ISETP.LT.AND P6, PT, R29, UR14, !P3 ;  /* 0x0000000e1d007c0c */ /* 0x000fe2000dfc1270 */
[----:B------:R-:W-:Y:S01]  /*39790*/  VIADD R11, R28, 0x69 ;  /* 0x000000691c0b7836 */ /* 0x000fe20000000000 */
[----:B------:R-:W-:Y:S01]  /*397a0*/  ULDC UR6, c[0x0][0x228] ;  /* 0x00008a0000067ab9 */ /* 0x000fe20000000800 */
[----:B------:R-:W-:Y:S01]  /*397b0*/  ULDC UR10, c[0x0][0x228] ;  /* 0x00008a00000a7ab9 */ /* 0x000fe20000000800 */
[----:B0-----:R-:W4:Y:S01]  /*397c0*/  LDL.LU R14, [R1+0x148] ;  /* 0x00014800010e7983 */ /* 0x001f220000300800 */
[C---:B------:R-:W-:Y:S01]  /*397d0*/  VIADD R10, R6.reuse, UR4 ;  /* 0x00000004060a7c36 */ /* 0x040fe20008000000 */
[----:B------:R-:W-:Y:S01]  /*397e0*/  ULDC UR4, c[0x0][0x22c] ;  /* 0x00008b0000047ab9 */ /* 0x000fe20000000800 */
[----:B------:R-:W-:Y:S01]  /*397f0*/  IMAD.WIDE R6, R6, 0x2, R2 ;  /* 0x0000000206067825 */ /* 0x000fe200078e0202 */
[----:B------:R-:W-:Y:S01]  /*39800*/  ULDC UR12, c[0x0][0x228] ;  /* 0x00008a00000c7ab9 */ /* 0x000fe20000000800 */
[----:B------:R-:W-:-:S02]  /*39810*/  ULDC UR14, c[0x0][0x228] ;  /* 0x00008a00000e7ab9 */ /* 0x000fc40000000800 */
        /* <DEDUP_REMOVED lines=9> */
[----:B------:R1:W-:Y:S01]  /*398b0*/  @P6 STG.E.U16 desc[UR8][R8.64], R13 ;  /* 0x0000000d08006986 */ /* 0x0003e2000c101508 */
[----:B0-----:R-:W-:-:S02]  /*398c0*/  PRMT R20, R13, 0x7632, R20 ;  /* 0x000076320d147816 */ /* 0x001fc40000000014 */
[----:B------:R-:W-:Y:S02]  /*398d0*/  ISETP.LT.AND P6, PT, R29, UR10, !P5 ;  /* 0x0000000a1d007c0c */ /* 0x000fe4000efc1270 */
[----:B------:R-:W-:Y:S01]  /*398e0*/  ISETP.GE.AND P4, PT, R4, UR6, PT ;  /* 0x0000000604007c0c */ /* 0x000fe2000bf86270 */
        /* <DEDUP_REMOVED lines=8> */
[----:B------:R-:W-:Y:S01]  /*39970*/  VIADD R21, R28, 0x6b ;  /* 0x0000006b1c157836 */ /* 0x000fe20000000000 */
[----:B------:R-:W-:Y:S01]  /*39980*/  ULDC UR6, c[0x0][0x248] ;  /* 0x0000920000067ab9 */ /* 0x000fe20000000800 */
[----:B------:R-:W-:Y:S01]  /*39990*/  IMAD.WIDE R8, R11, 0x2, R2 ;  /* 0x000000020b087825 */ /* 0x000fe200078e0202 */
[----:B------:R-:W-:Y:S01]  /*399a0*/  ULDC UR10, c[0x0][0x22c] ;  /* 0x00008b00000a7ab9 */ /* 0x000fe20000000800 */
[----:B0-----:R-:W2:Y:S01]  /*399b0*/  LDL.LU R12, [R1+0x14c] ;  /* 0x00014c00010c7983 */ /* 0x001ea20000300800 */
[----:B------:R-:W-:Y:S01]  /*399c0*/  ISETP.GE.AND P3, PT, R21, UR4, PT ;  /* 0x0000000415007c0c */ /* 0x000fe2000bf66270 */
[----:B------:R-:W-:-:S03]  /*399d0*/  ULDC UR4, c[0x0][0x248] ;  /* 0x0000920000047ab9 */ /* 0x000fc60000000800 */
        /* <DEDUP_REMOVED lines=13> */
[----:B------:R-:W-:Y:S01]  /*39ab0*/  PRMT R22, R27, 0x7632, R22 ;  /* 0x000076321b167816 */ /* 0x000fe20000000016 */
        /* <DEDUP_REMOVED lines=10> */
[----:B------:R-:W-:Y:S01]  /*39b60*/  PRMT R23, R0, 0x7632, R23 ;  /* 0x0000763200177816 */ /* 0x000fe20000000017 */
[----:B------:R1:W-:Y:S01]  /*39b70*/  @P6 STG.E.U16 desc[UR8][R8.64], R0 ;  /* 0x0000000008006986 */ /* 0x0003e2000c101508 */
[----:B0-----:R-:W-:-:S03]  /*39b80*/  VIADD R4, R28, 0x6d ;  /* 0x0000006d1c047836 */ /* 0x001fc60000000000 */
[----:B------:R0:W-:Y:S01]  /*39b90*/  @P2 STG.E.U16 desc[UR8][R10.64], R23 ;  /* 0x000000170a002986 */ /* 0x0001e2000c101508 */
[----:B------:R-:W-:Y:S01]  /*39ba0*/  ISETP.LT.AND P2, PT, R29, UR10, !P4 ;  /* 0x0000000a1d007c0c */ /* 0x000fe2000e741270 */
[----:B-1----:R-:W-:Y:S02]  /*39bb0*/  VIADD R6, R21, UR4 ;  /* 0x0000000415067c36 */ /* 0x002fe40008000000 */
[----:B------:R-:W2:Y:S01]  /*39bc0*/  LDL.LU R0, [R1+0x1a0] ;  /* 0x0001a00001007983 */ /* 0x000ea20000300800 */
[----:B------:R-:W-:Y:S01]  /*39bd0*/  ISETP.GE.AND P1, PT, R4, UR6, PT ;  /* 0x0000000604007c0c */ /* 0x000fe2000bf26270 */
[----:B------:R-:W-:Y:S01]  /*39be0*/  IMAD.WIDE R4, R6, 0x2, R24 ;  /* 0x0000000206047825 */ /* 0x000fe200078e0218 */
[----:B------:R-:W-:Y:S01]  /*39bf0*/  ISETP.LT.AND P4, PT, R19, UR12, !P4 ;  /* 0x0000000c13007c0c */ /* 0x000fe2000e781270 */
[----:B------:R-:W-:Y:S01]  /*39c00*/  ULDC UR4, c[0x0][0x248] ;  /* 0x0000920000047ab9 */ /* 0x000fe20000000800 */
[----:B------:R-:W-:Y:S02]  /*39c10*/  ISETP.LT.AND P6, PT, R29, UR14, !P3 ;  /* 0x0000000e1d007c0c */ /* 0x000fe4000dfc1270 */
[----:B---3--:R-:W-:-:S03]  /*39c20*/  PRMT R20, R18, 0x7632, R20 ;  /* 0x0000763212147816 */ /* 0x008fc60000000014 */
[----:B------:R1:W-:Y:S01]  /*39c30*/  @P2 STG.E.U16 desc[UR8][R4.64], R18 ;  /* 0x0000001204002986 */ /* 0x0003e2000c101508 */
[----:B0-----:R-:W-:Y:S01]  /*39c40*/  VIADD R10, R6, UR4 ;  /* 0x00000004060a7c36 */ /* 0x001fe20008000000 */
[----:B------:R-:W-:Y:S01]  /*39c50*/  ULDC UR6, c[0x0][0x228] ;  /* 0x00008a0000067ab9 */ /* 0x000fe20000000800 */
[C---:B------:R-:W-:Y:S01]  /*39c60*/  VIADD R11, R28.reuse, 0x6e ;  /* 0x0000006e1c0b7836 */ /* 0x040fe20000000000 */
[----:B------:R-:W-:Y:S01]  /*39c70*/  ULDC UR10, c[0x0][0x228] ;  /* 0x00008a00000a7ab9 */ /* 0x000fe20000000800 */
[----:B------:R-:W-:Y:S01]  /*39c80*/  ULDC UR12, c[0x0][0x228] ;  /* 0x00008a00000c7ab9 */ /* 0x000fe20000000800 */
[----:B------:R-:W-:Y:S01]  /*39c90*/  VIADD R21, R28, 0x70 ;  /* 0x000000701c157836 */ /* 0x000fe20000000000 */
[----:B------:R-:W-:Y:S01]  /*39ca0*/  ULDC UR4, c[0x0][0x22c] ;  /* 0x00008b0000047ab9 */ /* 0x000fe20000000800 */
[----:B------:R-:W-:Y:S01]  /*39cb0*/  ULDC UR14, c[0x0][0x228] ;  /* 0x00008a00000e7ab9 */ /* 0x000fe20000000800 */
[----:B-1----:R-:W3:Y:S01]  /*39cc0*/  LDL.LU R18, [R1+0x194] ;  /* 0x0001940001127983 */ /* 0x002ee20000300800 */
        /* <DEDUP_REMOVED lines=17> */
[----:B------:R-:W-:Y:S01]  /*39de0*/  ULDC UR10, c[0x0][0x22c] ;  /* 0x00008b00000a7ab9 */ /* 0x000fe20000000800 */
[----:B0-----:R-:W4:Y:S01]  /*39df0*/  LDL.LU R17, [R1+0x1a4] ;  /* 0x0001a40001117983 */ /* 0x001f220000300800 */
[----:B------:R-:W-:Y:S01]  /*39e00*/  ISETP.LT.AND P5, PT, R19, UR12, !P5 ;  /* 0x0000000c13007c0c */ /* 0x000fe2000efa1270 */
[----:B------:R-:W-:Y:S01]  /*39e10*/  IMAD.WIDE R8, R11, 0x2, R2 ;  /* 0x000000020b087825 */ /* 0x000fe200078e0202 */
[----:B------:R-:W-:Y:S01]  /*39e20*/  ULDC UR12, c[0x0][0x228] ;  /* 0x00008a00000c7ab9 */ /* 0x000fe20000000800 */
[----:B------:R-:W-:Y:S01]  /*39e30*/  @P3 STG.E.U16 desc[UR8][R4.64], R20 ;  /* 0x0000001404003986 */ /* 0x000fe2000c101508 */
[----:B------:R-:W-:Y:S01]  /*39e40*/  ISETP.GE.AND P3, PT, R21, UR4, PT ;  /* 0x0000000415007c0c */ /* 0x000fe2000bf66270 */
[----:B------:R-:W-:Y:S01]  /*39e50*/  ULDC UR4, c[0x0][0x248] ;  /* 0x0000920000047ab9 */ /* 0x000fe20000000800 */
[----:B------:R-:W-:-:S04]  /*39e60*/  PRMT R10, R15, 0x7632, R10 ;  /* 0x000076320f0a7816 */ /* 0x000fc8000000000a */
[----:B------:R0:W-:Y:S04]  /*39e70*/  @P6 STG.E.U16 desc[UR8][R6.64], R15 ;  /* 0x0000000f06006986 */ /* 0x0001e8000c101508 */
[----:B------:R-:W-:Y:S01]  /*39e80*/  @P5 STG.E.U16 desc[UR8][R8.64], R10 ;  /* 0x0000000a08005986 */ /* 0x000fe2000c101508 */
[----:B------:R-:W-:Y:S02]  /*39e90*/  ISETP.LT.AND P5, PT, R29, UR12, !P1 ;  /* 0x0000000c1d007c0c */ /* 0x000fe4000cfa1270 */
        /* <DEDUP_REMOVED lines=22> */
[----:B------:R-:W-:Y:S01]  /*3a000*/  ULDC UR18, c[0x0][0x228] ;  /* 0x00008a0000127ab9 */ /* 0x000fe20000000800 */
[----:B------:R-:W-:Y:S01]  /*3a010*/  PRMT R22, R13, 0x7632, R22 ;  /* 0x000076320d167816 */ /* 0x000fe20000000016 */
[----:B------:R1:W-:Y:S01]  /*3a020*/  @P6 STG.E.U16 desc[UR8][R8.64], R13 ;  /* 0x0000000d08006986 */ /* 0x0003e2000c101508 */
[----:B------:R-:W-:-:S03]  /*3a030*/  VIADD R4, R28, 0x72 ;  /* 0x000000721c047836 */ /* 0x000fc60000000000 */
        /* <DEDUP_REMOVED lines=8> */
[----:B------:R-:W-:Y:S02]  /*3a0c0*/  ISETP.LT.AND P6, PT, R29, UR14, !P3 ;  /* 0x0000000e1d007c0c */ /* 0x000fe4000dfc1270 */
        /* <DEDUP_REMOVED lines=34> */
[----:B------:R-:W-:-:S02]  /*3a2f0*/  PRMT R10, R0, 0x7632, R10 ;  /* 0x00007632000a7816 */ /* 0x000fc4000000000a */
[----:B------:R1:W-:Y:S01]  /*3a300*/  @P6 STG.E.U16 desc[UR8][R6.64], R0 ;  /* 0x0000000006006986 */ /* 0x0003e2000c101508 */
[----:B------:R-:W-:Y:S01]  /*3a310*/  ISETP.GE.AND P3, PT, R21, UR4, PT ;  /* 0x0000000415007c0c */ /* 0x000fe2000bf66270 */
[----:B------:R-:W-:Y:S02]  /*3a320*/  ULDC UR4, c[0x0][0x248] ;  /* 0x0000920000047ab9 */ /* 0x000fe40000000800 */
[----:B------:R-:W-:Y:S01]  /*3a330*/  @P5 STG.E.U16 desc[UR8][R8.64], R10 ;  /* 0x0000000a08005986 */ /* 0x000fe2000c101508 */
[----:B------:R-:W-:Y:S01]  /*3a340*/  ISETP.LT.AND P5, PT, R29, UR12, !P1 ;  /* 0x0000000c1d007c0c */ /* 0x000fe2000cfa1270 */
[----:B0-----:R-:W-:Y:S02]  /*3a350*/  VIADD R20, R28, 0x76 ;  /* 0x000000761c147836 */ /* 0x001fe40000000000 */
        /* <DEDUP_REMOVED lines=21> */
[----:B------:R-:W-:-:S04]  /*3a4b0*/  IMAD.WIDE R10, R21, 0x2, R2 ;  /* 0x00000002150a7825 */ /* 0x000fc800078e0202 */
        /* <DEDUP_REMOVED lines=8> */
[----:B------:R1:W-:Y:S01]  /*3a540*/  @P2 STG.E.U16 desc[UR8][R10.64], R23 ;  /* 0x000000170a002986 */ /* 0x0003e2000c101508 */
[----:B------:R-:W-:Y:S01]  /*3a550*/  ISETP.LT.AND P2, PT, R29, UR10, !P4 ;  /* 0x0000000a1d007c0c */ /* 0x000fe2000e741270 */
[----:B------:R-:W-:-:S02]  /*3a560*/  ULDC UR10, c[0x0][0x228] ;  /* 0x00008a00000a7ab9 */ /* 0x000fc40000000800 */
[----:B0-----:R-:W4:Y:S01]  /*3a570*/  LDL.LU R17, [R1+0x1b4] ;  /* 0x0001b40001117983 */ /* 0x001f220000300800 */
        /* <DEDUP_REMOVED lines=8> */
[----:B------:R-:W-:Y:S01]  /*3a600*/  PRMT R20, R15, 0x7632, R20 ;  /* 0x000076320f147816 */ /* 0x000fe20000000014 */
[----:B------:R0:W-:Y:S04]  /*3a610*/  @P2 STG.E.U16 desc[UR8][R4.64], R15 ;  /* 0x0000000f04002986 */ /* 0x0001e8000c101508 */
[----:B0-----:R-:W4:Y:S04]  /*3a620*/  LDL.LU R15, [R1+0x1c8] ;  /* 0x0001c800010f7983 */ /* 0x001f280000300800 */
[----:B------:R0:W-:Y:S04]  /*3a630*/  @P4 STG.E.U16 desc[UR8][R6.64], R20 ;  /* 0x0000001406004986 */ /* 0x0001e8000c101508 */
[----:B------:R1:W-:Y:S01]  /*3a640*/  @P6 STG.E.U16 desc[UR8][R8.64], R14 ;  /* 0x0000000e08006986 */ /* 0x0003e2000c101508 */
[----:B0-----:R-:W-:-:S03]  /*3a650*/  PRMT R20, R14, 0x7632, R20 ;  /* 0x000076320e147816 */ /* 0x001fc60000000014 */
[----:B-1----:R-:W4:Y:S01]  /*3a660*/  LDL.LU R14, [R1+0x1b8] ;  /* 0x0001b800010e7983 */ /* 0x002f220000300800 */
[C---:B------:R-:W-:Y:S01]  /*3a670*/  VIADD R11, R28.reuse, 0x78 ;  /* 0x000000781c0b7836 */ /* 0x040fe20000000000 */
        /* <DEDUP_REMOVED lines=14> */
[----:B------:R-:W-:Y:S01]  /*3a760*/  ULDC UR10, c[0x0][0x22c] ;  /* 0x00008b00000a7ab9 */ /* 0x000fe20000000800 */
[----:B------:R-:W-:-:S02]  /*3a770*/  PRMT R10, R13, 0x7632, R10 ;  /* 0x000076320d0a7816 */ /* 0x000fc4000000000a */
[----:B------:R-:W-:Y:S01]  /*3a780*/  IMAD.WIDE R8, R11, 0x2, R2 ;  /* 0x000000020b087825 */ /* 0x000fe200078e0202 */
[----:B------:R-:W-:Y:S03]  /*3a790*/  @P3 STG.E.U16 desc[UR8][R4.64], R20 ;  /* 0x0000001404003986 */ /* 0x000fe6000c101508 */
[----:B------:R-:W-:Y:S01]  /*3a7a0*/  VIADD R21, R28, 0x7a ;  /* 0x0000007a1c157836 */ /* 0x000fe20000000000 */
[----:B------:R0:W-:Y:S04]  /*3a7b0*/  @P6 STG.E.U16 desc[UR8][R6.64], R13 ;  /* 0x0000000d06006986 */ /* 0x0001e8000c101508 */
[----:B------:R-:W-:Y:S01]  /*3a7c0*/  @P5 STG.E.U16 desc[UR8][R8.64], R10 ;  /* 0x0000000a08005986 */ /* 0x000fe2000c101508 */
[----:B------:R-:W-:Y:S01]  /*3a7d0*/  ISETP.LT.AND P5, PT, R29, UR12, !P1 ;  /* 0x0000000c1d007c0c */ /* 0x000fe2000cfa1270 */
[----:B------:R-:W-:Y:S01]  /*3a7e0*/  ULDC UR12, c[0x0][0x228] ;  /* 0x00008a00000c7ab9 */ /* 0x000fe20000000800 */
[----:B------:R-:W-:Y:S01]  /*3a7f0*/  ISETP.GE.AND P3, PT, R21, UR4, PT ;  /* 0x0000000415007c0c */ /* 0x000fe2000bf66270 */
[----:B------:R-:W-:-:S02]  /*3a800*/  ULDC UR4, c[0x0][0x248] ;  /* 0x0000920000047ab9 */ /* 0x000fc40000000800 */
[----:B0-----:R-:W-:Y:S01]  /*3a810*/  VIADD R6, R11, UR4 ;  /* 0x000000040b067c36 */ /* 0x001fe20008000000 */
[----:B------:R-:W4:Y:S01]  /*3a820*/  LDL.LU R13, [R1+0x1cc] ;  /* 0x0001cc00010d7983 */ /* 0x000f220000300800 */
[----:B------:R-:W-:Y:S02]  /*3a830*/  ISETP.LT.AND P1, PT, R19, UR14, !P1 ;  /* 0x0000000e13007c0c */ /* 0x000fe4000cf21270 */
[----:B--2---:R-:W-:Y:S01]  /*3a840*/  PRMT R23, R12, 0x7632, R23 ;  /* 0x000076320c177816 */ /* 0x004fe20000000017 */
[C---:B------:R-:W-:Y:S01]  /*3a850*/  IMAD.WIDE R4, R6.reuse, 0x2, R24 ;  /* 0x0000000206047825 */ /* 0x040fe200078e0218 */
[----:B------:R-:W-:Y:S01]  /*3a860*/  ISETP.LT.AND P6, PT, R29, UR16, !P2 ;  /* 0x000000101d007c0c */ /* 0x000fe2000d7c1270 */
[----:B------:R-:W-:Y:S01]  /*3a870*/  ULDC UR4, c[0x0][0x248] ;  /* 0x0000920000047ab9 */ /* 0x000fe20000000800 */
[----:B------:R-:W-:Y:S01]  /*3a880*/  ISETP.LT.AND P2, PT, R19, UR18, !P2 ;  /* 0x0000001213007c0c */ /* 0x000fe2000d741270 */
[----:B------:R-:W-:Y:S01]  /*3a890*/  VIADD R21, R6, UR6 ;  /* 0x0000000606157c36 */ /* 0x000fe20008000000 */
[----:B------:R0:W-:Y:S01]  /*3a8a0*/  @P5 STG.E.U16 desc[UR8][R4.64], R12 ;  /* 0x0000000c04005986 */ /* 0x0001e2000c101508 */
[----:B------:R-:W-:Y:S01]  /*3a8b0*/  VIADD R20, R28, 0x7b ;  /* 0x0000007b1c147836 */ /* 0x000fe20000000000 */
[----:B------:R-:W-:Y:S01]  /*3a8c0*/  PRMT R22, R27, 0x7632, R22 ;  /* 0x000076321b167816 */ /* 0x000fe20000000016 */
[----:B------:R-:W-:Y:S01]  /*3a8d0*/  IMAD.WIDE R6, R6, 0x2, R2 ;  /* 0x0000000206067825 */ /* 0x000fe200078e0202 */
[----:B------:R-:W-:Y:S01]  /*3a8e0*/  ULDC UR6, c[0x0][0x22c] ;  /* 0x00008b0000067ab9 */ /* 0x000fe20000000800 */
[----:B------:R-:W-:Y:S01]  /*3a8f0*/  ULDC UR14, c[0x0][0x228] ;  /* 0x00008a00000e7ab9 */ /* 0x000fe20000000800 */
        /* <DEDUP_REMOVED lines=17> */
[----:B------:R-:W-:Y:S01]  /*3aa10*/  PRMT R20, R0, 0x7632, R20 ;  /* 0x0000763200147816 */ /* 0x000fe20000000014 */
[C---:B------:R-:W-:Y:S01]  /*3aa20*/  IMAD.WIDE R4, R6.reuse, 0x2, R24 ;  /* 0x0000000206047825 */ /* 0x040fe200078e0218 */
[----:B------:R-:W-:Y:S01]  /*3aa30*/  ISETP.LT.AND P4, PT, R19, UR12, !P4 ;  /* 0x0000000c13007c0c */ /* 0x000fe2000e781270 */
[----:B------:R-:W-:Y:S01]  /*3aa40*/  ULDC UR6, c[0x0][0x228] ;  /* 0x00008a0000067ab9 */ /* 0x000fe20000000800 */
[----:B------:R-:W-:Y:S01]  /*3aa50*/  ISETP.LT.AND P6, PT, R29, UR14, !P3 ;  /* 0x0000000e1d007c0c */ /* 0x000fe2000dfc1270 */
[----:B-1----:R-:W-:-:S03]  /*3aa60*/  VIADD R10, R6, UR4 ;  /* 0x00000004060a7c36 */ /* 0x002fc60008000000 */
[----:B------:R0:W-:Y:S01]  /*3aa70*/  @P2 STG.E.U16 desc[UR8][R4.64], R0 ;  /* 0x0000000004002986 */ /* 0x0001e2000c101508 */
[----:B------:R-:W-:Y:S01]  /*3aa80*/  IMAD.WIDE R6, R6, 0x2, R2 ;  /* 0x0000000206067825 */ /* 0x000fe200078e0202 */
[----:B------:R-:W-:Y:S01]  /*3aa90*/  ULDC UR4, c[0x0][0x22c] ;  /* 0x00008b0000047ab9 */ /* 0x000fe20000000800 */
[----:B------:R-:W-:Y:S01]  /*3aaa0*/  ULDC UR12, c[0x0][0x228] ;  /* 0x00008a00000c7ab9 */ /* 0x000fe20000000800 */
[----:B------:R-:W-:Y:S01]  /*3aab0*/  ULDC UR14, c[0x0][0x228] ;  /* 0x00008a00000e7ab9 */ /* 0x000fe20000000800 */
[----:B0-----:R-:W2:Y:S01]  /*3aac0*/  LDL.LU R0, [R1+0x1d0] ;  /* 0x0001d00001007983 */ /* 0x001ea20000300800 */
[----:B------:R-:W-:-:S03]  /*3aad0*/  IMAD.WIDE R8, R10, 0x2, R24 ;  /* 0x000000020a087825 */ /* 0x000fc600078e0218 */
[----:B------:R0:W-:Y:S01]  /*3aae0*/  @P4 STG.E.U16 desc[UR8][R6.64], R20 ;  /* 0x0000001406004986 */ /* 0x0001e2000c101508 */
[----:B------:R-:W-:-:S03]  /*3aaf0*/  VIADD R11, R28, 0x7d ;  /* 0x0000007d1c0b7836 */ /* 0x000fc60000000000 */
[----:B---3--:R1:W-:Y:S01]  /*3ab00*/  @P6 STG.E.U16 desc[UR8][R8.64], R18 ;  /* 0x0000001208006986 */ /* 0x0083e2000c101508 */
        /* <DEDUP_REMOVED lines=20> */
[----:B------:R-:W-:Y:S01]  /*3ac50*/  ISETP.GE.AND P3, PT, R21, UR4, PT ;  /* 0x0000000415007c0c */ /* 0x000fe2000bf66270 */
[----:B------:R-:W-:Y:S01]  /*3ac60*/  ULDC UR4, c[0x0][0x248] ;  /* 0x0000920000047ab9 */ /* 0x000fe20000000800 */
[----:B----4-:R-:W-:Y:S01]  /*3ac70*/  PRMT R10, R17, 0x7632, R10 ;  /* 0x00007632110a7816 */ /* 0x010fe2000000000a */
[----:B------:R0:W-:Y:S04]  /*3ac80*/  @P6 STG.E.U16 desc[UR8][R6.64], R17 ;  /* 0x0000001106006986 */ /* 0x0001e8000c101508 */
[----:B------:R1:W-:Y:S01]  /*3ac90*/  @P5 STG.E.U16 desc[UR8][R8.64], R10 ;  /* 0x0000000a08005986 */ /* 0x0003e2000c101508 */
[----:B------:R-:W-:Y:S02]  /*3aca0*/  ISETP.LT.AND P5, PT, R29, UR12, !P1 ;  /* 0x0000000c1d007c0c */ /* 0x000fe4000cfa1270 */
[----:B------:R-:W-:Y:S01]  /*3acb0*/  PRMT R22, R15, 0x7632, R22 ;  /* 0x000076320f167816 */ /* 0x000fe20000000016 */
        /* <DEDUP_REMOVED lines=29> */
[----:B------:R-:W-:Y:S01]  /*3ae90*/  ISETP.LT.AND P4, PT, R19, UR12, !P4 ;  /* 0x0000000c13007c0c */ /* 0x000fe2000e781270 */
[----:B------:R-:W-:Y:S01]  /*3aea0*/  ULDC UR4, c[0x0][0x248] ;  /* 0x0000920000047ab9 */ /* 0x000fe20000000800 */
[----:B------:R-:W-:Y:S01]  /*3aeb0*/  ISETP.GE.AND P1, PT, R4, UR6, PT ;  /* 0x0000000604007c0c */ /* 0x000fe2000bf26270 */
[C---:B------:R-:W-:Y:S01]  /*3aec0*/  IMAD.WIDE R4, R6.reuse, 0x2, R24 ;  /* 0x0000000206047825 */ /* 0x040fe200078e0218 */
[----:B------:R-:W-:Y:S01]  /*3aed0*/  ISETP.LT.AND P6, PT, R29, UR14, !P3 ;  /* 0x0000000e1d007c0c */ /* 0x000fe2000dfc1270 */
[----:B------:R-:W-:Y:S01]  /*3aee0*/  ULDC UR6, c[0x0][0x228] ;  /* 0x00008a0000067ab9 */ /* 0x000fe20000000800 */
[----:B------:R-:W-:Y:S01]  /*3aef0*/  PRMT R20, R13, 0x7632, R20 ;  /* 0x000076320d147816 */ /* 0x000fe20000000014 */
[C---:B0-----:R-:W-:Y:S01]  /*3af00*/  VIADD R10, R6.reuse, UR4 ;  /* 0x00000004060a7c36 */ /* 0x041fe20008000000 */
[----:B------:R-:W-:Y:S01]  /*3af10*/  ULDC UR10, c[0x0][0x228] ;  /* 0x00008a00000a7ab9 */ /* 0x000fe20000000800 */
[----:B------:R0:W-:Y:S01]  /*3af20*/  @P2 STG.E.U16 desc[UR8][R4.64], R13 ;  /* 0x0000000d04002986 */ /* 0x0001e2000c101508 */
[----:B------:R-:W-:Y:S01]  /*3af30*/  IMAD.WIDE R6, R6, 0x2, R2 ;  /* 0x0000000206067825 */ /* 0x000fe200078e0202 */
[----:B------:R-:W-:Y:S01]  /*3af40*/  ULDC UR4, c[0x0][0x22c] ;  /* 0x00008b0000047ab9 */ /* 0x000fe20000000800 */
[----:B------:R-:W-:-:S02]  /*3af50*/  ULDC UR12, c[0x0][0x228] ;  /* 0x00008a00000c7ab9 */ /* 0x000fc40000000800 */
[----:B------:R-:W-:Y:S01]  /*3af60*/  VIADD R11, R28, 0x82 ;  /* 0x000000821c0b7836 */ /* 0x000fe20000000000 */
[----:B--2---:R-:W-:Y:S01]  /*3af70*/  PRMT R21, R26, 0x7632, R21 ;  /* 0x000076321a157816 */ /* 0x004fe20000000015 */
[----:B------:R-:W-:Y:S01]  /*3af80*/  IMAD.WIDE R8, R10, 0x2, R24 ;  /* 0x000000020a087825 */ /* 0x000fe200078e0218 */
[----:B------:R-:W-:Y:S01]  /*3af90*/  ULDC UR14, c[0x0][0x228] ;  /* 0x00008a00000e7ab9 */ /* 0x000fe20000000800 */
[----:B0-----:R-:W2:Y:S02]  /*3afa0*/  LDL.LU R13, [R1+0x1ec] ;  /* 0x0001ec00010d7983 */ /* 0x001ea40000300800 */
[----:B------:R-:W-:Y:S01]  /*3afb0*/  VIADD R4, R28, 0x83 ;  /* 0x000000831c047836 */ /* 0x000fe20000000000 */
[----:B------:R-:W-:Y:S01]  /*3afc0*/  ISETP.LT.AND P3, PT, R19, UR6, !P3 ;  /* 0x0000000613007c0c */ /* 0x000fe2000df61270 */
[----:B------:R-:W-:Y:S01]  /*3afd0*/  ULDC UR6, c[0x0][0x22c] ;  /* 0x00008b0000067ab9 */ /* 0x000fe20000000800 */
[----:B------:R0:W-:Y:S01]  /*3afe0*/  @P4 STG.E.U16 desc[UR8][R6.64], R20 ;  /* 0x0000001406004986 */ /* 0x0001e2000c101508 */
[----:B------:R-:W-:Y:S01]  /*3aff0*/  ISETP.GE.AND P2, PT, R11, UR4, PT ;  /* 0x000000040b007c0c */ /* 0x000fe2000bf46270 */
[----:B------:R-:W-:-:S02]  /*3b000*/  ULDC UR4, c[0x0][0x248] ;  /* 0x0000920000047ab9 */ /* 0x000fc40000000800 */
[----:B------:R1:W-:Y:S01]  /*3b010*/  @P6 STG.E.U16 desc[UR8][R8.64], R12 ;  /* 0x0000000c08006986 */ /* 0x0003e2000c101508 */
[----:B------:R-:W-:Y:S01]  /*3b020*/  ISETP.LT.AND P6, PT, R29, UR10, !P5 ;  /* 0x0000000a1d007c0c */ /* 0x000fe2000efc1270 */
        /* <DEDUP_REMOVED lines=8> */
[----:B------:R-:W-:Y:S01]  /*3b0b0*/  ULDC UR6, c[0x0][0x248] ;  /* 0x0000920000067ab9 */ /* 0x000fe20000000800 */
[----:B-1----:R-:W2:Y:S01]  /*3b0c0*/  LDL.LU R12, [R1+0x1dc] ;  /* 0x0001dc00010c7983 */ /* 0x002ea20000300800 */
        /* <DEDUP_REMOVED lines=12> */
[----:B------:R-:W-:-:S02]  /*3b190*/  PRMT R23, R0, 0x7632, R23 ;  /* 0x0000763200177816 */ /* 0x000fc40000000017 */
[----:B------:R-:W-:Y:S01]  /*3b1a0*/  ISETP.LT.AND P1, PT, R19, UR14, !P1 ;  /* 0x0000000e13007c0c */ /* 0x000fe2000cf21270 */
        /* <DEDUP_REMOVED lines=9> */
[----:B---3--:R-:W-:Y:S01]  /*3b240*/  PRMT R22, R18, 0x7632, R22 ;  /* 0x0000763212167816 */ /* 0x008fe20000000016 */
[----:B------:R-:W-:Y:S01]  /*3b250*/  ULDC UR16, c[0x0][0x228] ;  /* 0x00008a0000107ab9 */ /* 0x000fe20000000800 */
[----:B0-----:R-:W3:Y:S01]  /*3b260*/  LDL.LU R0, [R1+0x1f0] ;  /* 0x0001f00001007983 */ /* 0x001ee20000300800 */
[----:B------:R-:W-:-:S04]  /*3b270*/  IMAD.WIDE R6, R6, 0x2, R2 ;  /* 0x0000000206067825 */ /* 0x000fc800078e0202 */
[C---:B------:R-:W-:Y:S01]  /*3b280*/  IMAD.WIDE R8, R21.reuse, 0x2, R24 ;  /* 0x0000000215087825 */ /* 0x040fe200078e0218 */
[----:B------:R-:W-:Y:S03]  /*3b290*/  @P1 STG.E.U16 desc[UR8][R6.64], R23 ;  /* 0x0000001706001986 */ /* 0x000fe6000c101508 */
[----:B------:R-:W-:Y:S01]  /*3b2a0*/  IMAD.WIDE R10, R21, 0x2, R2 ;  /* 0x00000002150a7825 */ /* 0x000fe200078e0202 */
[----:B------:R0:W-:Y:S01]  /*3b2b0*/  @P6 STG.E.U16 desc[UR8][R8.64], R18 ;  /* 0x0000001208006986 */ /* 0x0001e2000c101508 */
[----:B------:R-:W-:Y:S01]  /*3b2c0*/  ISETP.GE.AND P5, PT, R20, UR10, PT ;  /* 0x0000000a14007c0c */ /* 0x000fe2000bfa6270 */
[----:B------:R-:W-:Y:S01]  /*3b2d0*/  ULDC UR10, c[0x0][0x228] ;  /* 0x00008a00000a7ab9 */ /* 0x000fe20000000800 */
[----:B------:R-:W-:Y:S01]  /*3b2e0*/  VIADD R4, R28, 0x86 ;  /* 0x000000861c047836 */ /* 0x000fe20000000000 */
[----:B------:R1:W-:Y:S01]  /*3b2f0*/  @P2 STG.E.U16 desc[UR8][R10.64], R22 ;  /* 0x000000160a002986 */ /* 0x0003e2000c101508 */
[----:B------:R-:W-:Y:S01]  /*3b300*/  ISETP.LT.AND P2, PT, R29, UR10, !P4 ;  /* 0x0000000a1d007c0c */ /* 0x000fe2000e741270 */
[----:B------:R-:W-:Y:S01]  /*3b310*/  ULDC UR10, c[0x0][0x228] ;  /* 0x00008a00000a7ab9 */ /* 0x000fe20000000800 */
[----:B------:R-:W-:Y:S01]  /*3b320*/  ULDC UR18, c[0x0][0x228] ;  /* 0x00008a0000127ab9 */ /* 0x000fe20000000800 */
        /* <DEDUP_REMOVED lines=45> */
[----:B------:R-:W-:Y:S01]  /*3b600*/  @P5 STG.E.U16 desc[UR8][R8.64], R10 ;  /* 0x0000000a08005986 */ /* 0x000fe2000c101508 */
[----:B------:R-:W-:Y:S01]  /*3b610*/  ISETP.LT.AND P5, PT, R29, UR12, !P1 ;  /* 0x0000000c1d007c0c */ /* 0x000fe2000cfa1270 */
[----:B------:R-:W-:Y:S01]  /*3b620*/  VIADD R6, R11, UR4 ;  /* 0x000000040b067c36 */ /* 0x000fe20008000000 */
[----:B--2---:R-:W-:-:S03]  /*3b630*/  PRMT R22, R13, 0x7632, R22 ;  /* 0x000076320d167816 */ /* 0x004fc60000000016 */
[C---:B------:R-:W-:Y:S01]  /*3b640*/  IMAD.WIDE R4, R6.reuse, 0x2, R24 ;  /* 0x0000000206047825 */ /* 0x040fe200078e0218 */
[----:B------:R-:W-:Y:S01]  /*3b650*/  ISETP.LT.AND P1, PT, R19, UR14, !P1 ;  /* 0x0000000e13007c0c */ /* 0x000fe2000cf21270 */
[----:B------:R-:W-:Y:S01]  /*3b660*/  ULDC UR4, c[0x0][0x248] ;  /* 0x0000920000047ab9 */ /* 0x000fe20000000800 */
[----:B------:R-:W-:Y:S01]  /*3b670*/  ISETP.LT.AND P6, PT, R29, UR16, !P2 ;  /* 0x000000101d007c0c */ /* 0x000fe2000d7c1270 */
[----:B------:R-:W-:Y:S01]  /*3b680*/  VIADD R21, R6, UR6 ;  /* 0x0000000606157c36 */ /* 0x000fe20008000000 */
[----:B------:R-:W-:-:S03]  /*3b690*/  ULDC UR12, c[0x0][0x228] ;  /* 0x00008a00000c7ab9 */ /* 0x000fc60000000800 */
[----:B------:R0:W-:Y:S01]  /*3b6a0*/  @P5 STG.E.U16 desc[UR8][R4.64], R13 ;  /* 0x0000000d04005986 */ /* 0x0001e2000c101508 */
[----:B------:R-:W-:Y:S01]  /*3b6b0*/  ISETP.LT.AND P2, PT, R19, UR18, !P2 ;  /* 0x0000001213007c0c */ /* 0x000fe2000d741270 */
[----:B------:R-:W-:Y:S01]  /*3b6c0*/  VIADD R20, R28, 0x8a ;  /* 0x0000008a1c147836 */ /* 0x000fe20000000000 */
[----:B------:R-:W-:Y:S01]  /*3b6d0*/  ULDC UR14, c[0x0][0x228] ;  /* 0x00008a00000e7ab9 */ /* 0x000fe20000000800 */
[----:B------:R-:W-:Y:S01]  /*3b6e0*/  IMAD.WIDE R6, R6, 0x2, R2 ;  /* 0x0000000206067825 */ /* 0x000fe200078e0202 */
[----:B------:R-:W-:Y:S01]  /*3b6f0*/  ULDC UR6, c[0x0][0x22c] ;  /* 0x00008b0000067ab9 */ /* 0x000fe20000000800 */
[----:B------:R-:W-:Y:S01]  /*3b700*/  ULDC UR16, c[0x0][0x228] ;  /* 0x00008a0000107ab9 */ /* 0x000fe20000000800 */
[----:B0-----:R-:W2:Y:S01]  /*3b710*/  LDL.LU R13, [R1+0x20c] ;  /* 0x00020c00010d7983 */ /* 0x001ea20000300800 */
[----:B------:R-:W-:Y:S01]  /*3b720*/  IMAD.WIDE R8, R21, 0x2, R24 ;  /* 0x0000000215087825 */ /* 0x000fe200078e0218 */
[----:B------:R-:W-:Y:S01]  /*3b730*/  PRMT R23, R12, 0x7632, R23 ;  /* 0x000076320c177816 */ /* 0x000fe20000000017 */
[----:B------:R-:W-:-:S02]  /*3b740*/  ULDC UR18, c[0x0][0x228] ;  /* 0x00008a0000127ab9 */ /* 0x000fc40000000800 */
[----:B------:R-:W-:Y:S01]  /*3b750*/  IMAD.WIDE R10, R21, 0x2, R2 ;  /* 0x00000002150a7825 */ /* 0x000fe200078e0202 */
[----:B------:R-:W-:Y:S01]  /*3b760*/  ISETP.GE.AND P5, PT, R20, UR10, PT ;  /* 0x0000000a14007c0c */ /* 0x000fe2000bfa6270 */
[----:B------:R-:W-:Y:S01]  /*3b770*/  @P1 STG.E.U16 desc[UR8][R6.64], R22 ;  /* 0x0000001606001986 */ /* 0x000fe2000c101508 */
[----:B------:R-:W-:-:S03]  /*3b780*/  ULDC UR10, c[0x0][0x228] ;  /* 0x00008a00000a7ab9 */ /* 0x000fc60000000800 */
[----:B------:R0:W-:Y:S01]  /*3b790*/  @P6 STG.E.U16 desc[UR8][R8.64], R12 ;  /* 0x0000000c08006986 */ /* 0x0001e2000c101508 */
[----:B------:R-:W-:-:S03]  /*3b7a0*/  VIADD R4, R28, 0x8b ;  /* 0x0000008b1c047836 */ /* 0x000fc60000000000 */
[----:B------:R1:W-:Y:S01]  /*3b7b0*/  @P2 STG.E.U16 desc[UR8][R10.64], R23 ;  /* 0x000000170a002986 */ /* 0x0003e2000c101508 */
[----:B------:R-:W-:Y:S01]  /*3b7c0*/  ISETP.LT.AND P2, PT, R29, UR10, !P4 ;  /* 0x0000000a1d007c0c */ /* 0x000fe2000e741270 */
[----:B------:R-:W-:Y:S02]  /*3b7d0*/  ULDC UR10, c[0x0][0x228] ;  /* 0x00008a00000a7ab9 */ /* 0x000fe40000000800 */
[----:B0-----:R-:W2:Y:S01]  /*3b7e0*/  LDL.LU R12, [R1+0x1fc] ;  /* 0x0001fc00010c7983 */ /* 0x001ea20000300800 */
[----:B------:R-:W-:Y:S01]  /*3b7f0*/  VIADD R6, R21, UR4 ;  /* 0x0000000415067c36 */ /* 0x000fe20008000000 */
[----:B------:R-:W-:Y:S01]  /*3b800*/  ISETP.LT.AND P4, PT, R19, UR12, !P4 ;  /* 0x0000000c13007c0c */ /* 0x000fe2000e781270 */
[----:B------:R-:W-:Y:S01]  /*3b810*/  ULDC UR4, c[0x0][0x248] ;  /* 0x0000920000047ab9 */ /* 0x000fe20000000800 */
[----:B------:R-:W-:Y:S02]  /*3b820*/  ISETP.LT.AND P6, PT, R29, UR14, !P3 ;  /* 0x0000000e1d007c0c */ /* 0x000fe4000dfc1270 */
[----:B------:R-:W-:Y:S01]  /*3b830*/  ISETP.GE.AND P1, PT, R4, UR6, PT ;  /* 0x0000000604007c0c */ /* 0x000fe2000bf26270 */
[C---:B------:R-:W-:Y:S01]  /*3b840*/  IMAD.WIDE R4, R6.reuse, 0x2, R24 ;  /* 0x0000000206047825 */ /* 0x040fe200078e0218 */
[----:B------:R-:W-:Y:S01]  /*3b850*/  PRMT R20, R27, 0x7632, R20 ;  /* 0x000076321b147816 */ /* 0x000fe20000000014 */
[----:B------:R-:W-:Y:S01]  /*3b860*/  ULDC UR6, c[0x0][0x228] ;  /* 0x00008a0000067ab9 */ /* 0x000fe20000000800 */
[----:B------:R-:W-:Y:S01]  /*3b870*/  ULDC UR12, c[0x0][0x228] ;  /* 0x00008a00000c7ab9 */ /* 0x000fe20000000800 */
[C---:B-1----:R-:W-:Y:S01]  /*3b880*/  VIADD R11, R6.reuse, UR4 ;  /* 0x00000004060b7c36 */ /* 0x042fe20008000000 */
[----:B------:R0:W-:Y:S01]  /*3b890*/  @P2 STG.E.U16 desc[UR8][R4.64], R27 ;  /* 0x0000001b04002986 */ /* 0x0001e2000c101508 */
[----:B------:R-:W-:Y:S01]  /*3b8a0*/  IMAD.WIDE R6, R6, 0x2, R2 ;  /* 0x0000000206067825 */ /* 0x000fe200078e0202 */
[----:B------:R-:W-:Y:S01]  /*3b8b0*/  ULDC UR4, c[0x0][0x22c] ;  /* 0x00008b0000047ab9 */ /* 0x000fe20000000800 */
[----:B------:R-:W-:-:S02]  /*3b8c0*/  ULDC UR14, c[0x0][0x228] ;  /* 0x00008a00000e7ab9 */ /* 0x000fc40000000800 */
[----:B------:R-:W-:Y:S01]  /*3b8d0*/  IMAD.WIDE R8, R11, 0x2, R24 ;  /* 0x000000020b087825 */ /* 0x000fe200078e0218 */
[----:B------:R1:W-:Y:S04]  /*3b8e0*/  @P4 STG.E.U16 desc[UR8][R6.64], R20 ;  /* 0x0000001406004986 */ /* 0x0003e8000c101508 */
[----:B0-----:R-:W2:Y:S01]  /*3b8f0*/  LDL.LU R27, [R1+0x220] ;  /* 0x00022000011b7983 */ /* 0x001ea20000300800 */
[----:B------:R-:W-:-:S03]  /*3b900*/  VIADD R10, R28, 0x8c ;  /* 0x0000008c1c0a7836 */ /* 0x000fc60000000000 */
[----:B---3--:R0:W-:Y:S01]  /*3b910*/  @P6 STG.E.U16 desc[UR8][R8.64], R0 ;  /* 0x0000000008006986 */ /* 0x0081e2000c101508 */
[----:B-1----:R-:W-:Y:S02]  /*3b920*/  PRMT R20, R0, 0x7632, R20 ;  /* 0x0000763200147816 */ /* 0x002fe40000000014 */
[----:B------:R-:W-:Y:S01]  /*3b930*/  ISETP.LT.AND P3, PT, R19, UR6, !P3 ;  /* 0x0000000613007c0c */ /* 0x000fe2000df61270 */
[----:B------:R-:W-:Y:S01]  /*3b940*/  VIADD R4, R28, 0x8d ;  /* 0x0000008d1c047836 */ /* 0x000fe20000000000 */
[----:B------:R-:W-:Y:S01]  /*3b950*/  ISETP.LT.AND P6, PT, R29, UR10, !P5 ;  /* 0x0000000a1d007c0c */ /* 0x000fe2000efc1270 */
[----:B------:R-:W-:Y:S01]  /*3b960*/  ULDC UR6, c[0x0][0x22c] ;  /* 0x00008b0000067ab9 */ /* 0x000fe20000000800 */
[----:B0-----:R-:W3:Y:S01]  /*3b970*/  LDL.LU R0, [R1+0x210] ;  /* 0x0002100001007983 */ /* 0x001ee20000300800 */
        /* <DEDUP_REMOVED lines=75> */
[----:B--2---:R1:W-:Y:S01]  /*3be30*/  @P6 STG.E.U16 desc[UR8][R8.64], R13 ;  /* 0x0000000d08006986 */ /* 0x0043e2000c101508 */
[----:B0-----:R-:W-:-:S02]  /*3be40*/  PRMT R20, R13, 0x7632, R20 ;  /* 0x000076320d147816 */ /* 0x001fc40000000014 */
[----:B------:R-:W-:Y:S02]  /*3be50*/  ISETP.LT.AND P6, PT, R29, UR10, !P5 ;  /* 0x0000000a1d007c0c */ /* 0x000fe4000efc1270 */
[----:B------:R-:W-:Y:S01]  /*3be60*/  ISETP.GE.AND P4, PT, R4, UR6, PT ;  /* 0x0000000604007c0c */ /* 0x000fe2000bf86270 */
[----:B------:R-:W-:Y:S01]  /*3be70*/  IMAD.WIDE R6, R11, 0x2, R24 ;  /* 0x000000020b067825 */ /* 0x000fe200078e0218 */
[----:B-1----:R-:W2:Y:S01]  /*3be80*/  LDL.LU R13, [R1+0x22c] ;  /* 0x00022c00010d7983 */ /* 0x002ea20000300800 */
[----:B------:R-:W-:Y:S02]  /*3be90*/  ISETP.LT.AND P5, PT, R19, UR12, !P5 ;  /* 0x0000000c13007c0c */ /* 0x000fe4000efa1270 */
[--C-:B------:R-:W-:Y:S01]  /*3bea0*/  IMAD.WIDE R4, R10, 0x2, R2.reuse ;  /* 0x000000020a047825 */ /* 0x100fe200078e0202 */
[----:B------:R-:W-:Y:S01]  /*3beb0*/  ULDC UR12, c[0x0][0x228] ;  /* 0x00008a00000c7ab9 */ /* 0x000fe20000000800 */
[----:B------:R-:W-:Y:S01]  /*3bec0*/  ULDC UR6, c[0x0][0x248] ;  /* 0x0000920000067ab9 */ /* 0x000fe20000000800 */
[----:B------:R-:W-:Y:S01]  /*3bed0*/  ULDC UR10, c[0x0][0x22c] ;  /* 0x00008b00000a7ab9 */ /* 0x000fe20000000800 */
[----:B------:R-:W-:Y:S01]  /*3bee0*/  VIADD R21, R28, 0x93 ;  /* 0x000000931c157836 */ /* 0x000fe20000000000 */
[----:B------:R0:W-:Y:S01]  /*3bef0*/  @P3 STG.E.U16 desc[UR8][R4.64], R20 ;  /* 0x0000001404003986 */ /* 0x0001e2000c101508 */
[----:B------:R-:W-:Y:S01]  /*3bf00*/  IMAD.WIDE R8, R11, 0x2, R2 ;  /* 0x000000020b087825 */ /* 0x000fe200078e0202 */
[----:B------:R-:W-:-:S02]  /*3bf10*/  PRMT R10, R12, 0x7632, R10 ;  /* 0x000076320c0a7816 */ /* 0x000fc4000000000a */
[----:B------:R1:W-:Y:S01]  /*3bf20*/  @P6 STG.E.U16 desc[UR8][R6.64], R12 ;  /* 0x0000000c06006986 */ /* 0x0003e2000c101508 */
[----:B------:R-:W-:Y:S01]  /*3bf30*/  ISETP.GE.AND P3, PT, R21, UR4, PT ;  /* 0x0000000415007c0c */ /* 0x000fe2000bf66270 */
[----:B------:R-:W-:Y:S02]  /*3bf40*/  ULDC UR4, c[0x0][0x248] ;  /* 0x0000920000047ab9 */ /* 0x000fe40000000800 */
[----:B------:R1:W-:Y:S01]  /*3bf50*/  @P5 STG.E.U16 desc[UR8][R8.64], R10 ;  /* 0x0000000a08005986 */ /* 0x0003e2000c101508 */
[----:B------:R-:W-:Y:S01]  /*3bf60*/  ISETP.LT.AND P5, PT, R29, UR12, !P1 ;  /* 0x0000000c1d007c0c */ /* 0x000fe2000cfa1270 */
[----:B------:R-:W-:Y:S01]  /*3bf70*/  ULDC UR12, c[0x0][0x228] ;  /* 0x00008a00000c7ab9 */ /* 0x000fe20000000800 */
[----:B------:R-:W-:Y:S01]  /*3bf80*/  ISETP.LT.AND P1, PT, R19, UR14, !P1 ;  /* 0x0000000e13007c0c */ /* 0x000fe2000cf21270 */
[----:B0-----:R-:W-:Y:S01]  /*3bf90*/  VIADD R20, R28, 0x94 ;  /* 0x000000941c147836 */ /* 0x001fe20000000000 */
[----:B-1----:R-:W2:Y:S01]  /*3bfa0*/  LDL.LU R12, [R1+0x21c] ;  /* 0x00021c00010c7983 */ /* 0x002ea20000300800 */
[----:B------:R-:W-:Y:S01]  /*3bfb0*/  VIADD R6, R11, UR4 ;  /* 0x000000040b067c36 */ /* 0x000fe20008000000 */
[----:B------:R-:W-:Y:S01]  /*3bfc0*/  ISETP.LT.AND P6, PT, R29, UR16, !P2 ;  /* 0x000000101d007c0c */ /* 0x000fe2000d7c1270 */
[----:B------:R-:W-:Y:S01]  /*3bfd0*/  ULDC UR4, c[0x0][0x248] ;  /* 0x0000920000047ab9 */ /* 0x000fe20000000800 */
[----:B------:R-:W2:Y:S01]  /*3bfe0*/  LDL.LU R26, [R1+0x230] ;  /* 0x00023000011a7983 */ /* 0x000ea20000300800 */
[C---:B------:R-:W-:Y:S01]  /*3bff0*/  VIADD R21, R6.reuse, UR6 ;  /* 0x0000000606157c36 */ /* 0x040fe20008000000 */
[----:B------:R-:W-:Y:S01]  /*3c000*/  ISETP.LT.AND P2, PT, R19, UR18, !P2 ;  /* 0x0000001213007c0c */ /* 0x000fe2000d741270 */
[C---:B------:R-:W-:Y:S01]  /*3c010*/  IMAD.WIDE R4, R6.reuse, 0x2, R24 ;  /* 0x0000000206047825 */ /* 0x040fe200078e0218 */
[----:B------:R-:W-:Y:S01]  /*3c020*/  ULDC UR6, c[0x0][0x22c] ;  /* 0x00008b0000067ab9 */ /* 0x000fe20000000800 */
[----:B------:R-:W-:Y:S01]  /*3c030*/  ULDC UR14, c[0x0][0x228] ;  /* 0x00008a00000e7ab9 */ /* 0x000fe20000000800 */
[----:B------:R-:W-:Y:S01]  /*3c040*/  ULDC UR16, c[0x0][0x228] ;  /* 0x00008a0000107ab9 */ /* 0x000fe20000000800 */
[----:B------:R-:W-:Y:S01]  /*3c050*/  PRMT R22, R27, 0x7632, R22 ;  /* 0x000076321b167816 */ /* 0x000fe20000000016 */
[----:B------:R-:W-:Y:S01]  /*3c060*/  IMAD.WIDE R6, R6, 0x2, R2 ;  /* 0x0000000206067825 */ /* 0x000fe200078e0202 */
[----:B------:R0:W-:Y:S01]  /*3c070*/  @P5 STG.E.U16 desc[UR8][R4.64], R27 ;  /* 0x0000001b04005986 */ /* 0x0001e2000c101508 */
[----:B------:R-:W-:-:S02]  /*3c080*/  ULDC UR18, c[0x0][0x228] ;  /* 0x00008a0000127ab9 */ /* 0x000fc40000000800 */
[C---:B------:R-:W-:Y:S01]  /*3c090*/  IMAD.WIDE R8, R21.reuse, 0x2, R24 ;  /* 0x0000000215087825 */ /* 0x040fe200078e0218 */
[----:B------:R1:W-:Y:S03]  /*3c0a0*/  @P1 STG.E.U16 desc[UR8][R6.64], R22 ;  /* 0x0000001606001986 */ /* 0x0003e6000c101508 */
[----:B------:R-:W-:Y:S01]  /*3c0b0*/  IMAD.WIDE R10, R21, 0x2, R2 ;  /* 0x00000002150a7825 */ /* 0x000fe200078e0202 */
[----:B------:R-:W-:Y:S01]  /*3c0c0*/  ISETP.GE.AND P5, PT, R20, UR10, PT ;  /* 0x0000000a14007c0c */ /* 0x000fe2000bfa6270 */
[----:B------:R-:W-:Y:S01]  /*3c0d0*/  ULDC UR10, c[0x0][0x228] ;  /* 0x00008a00000a7ab9 */ /* 0x000fe20000000800 */
[----:B---3--:R-:W-:Y:S01]  /*3c0e0*/  PRMT R23, R0, 0x7632, R23 ;  /* 0x0000763200177816 */ /* 0x008fe20000000017 */
[----:B------:R3:W-:Y:S01]  /*3c0f0*/  @P6 STG.E.U16 desc[UR8][R8.64], R0 ;  /* 0x0000000008006986 */ /* 0x0007e2000c101508 */
[----:B0-----:R-:W-:-:S03]  /*3c100*/  VIADD R4, R28, 0x95 ;  /* 0x000000951c047836 */ /* 0x001fc60000000000 */
[----:B------:R0:W-:Y:S01]  /*3c110*/  @P2 STG.E.U16 desc[UR8][R10.64], R23 ;  /* 0x000000170a002986 */ /* 0x0001e2000c101508 */
[----:B------:R-:W-:Y:S01]  /*3c120*/  ISETP.LT.AND P2, PT, R29, UR10, !P4 ;  /* 0x0000000a1d007c0c */ /* 0x000fe2000e741270 */
[----:B-1----:R-:W-:Y:S02]  /*3c130*/  VIADD R6, R21, UR4 ;  /* 0x0000000415067c36 */ /* 0x002fe40008000000 */
[----:B---3--:R-:W3:Y:S01]  /*3c140*/  LDL.LU R0, [R1+0x240] ;  /* 0x0002400001007983 */ /* 0x008ee20000300800 */
[----:B------:R-:W-:Y:S01]  /*3c150*/  ISETP.GE.AND P1, PT, R4, UR6, PT ;  /* 0x0000000604007c0c */ /* 0x000fe2000bf26270 */
[----:B------:R-:W-:Y:S01]  /*3c160*/  IMAD.WIDE R4, R6, 0x2, R24 ;  /* 0x0000000206047825 */ /* 0x000fe200078e0218 */
[----:B------:R-:W-:Y:S01]  /*3c170*/  ISETP.LT.AND P4, PT, R19, UR12, !P4 ;  /* 0x0000000c13007c0c */ /* 0x000fe2000e781270 */
[----:B------:R-:W-:Y:S01]  /*3c180*/  ULDC UR4, c[0x0][0x248] ;  /* 0x0000920000047ab9 */ /* 0x000fe20000000800 */
[----:B------:R-:W-:Y:S02]  /*3c190*/  ISETP.LT.AND P6, PT, R29, UR14, !P3 ;  /* 0x0000000e1d007c0c */ /* 0x000fe4000dfc1270 */
[----:B------:R-:W-:-:S03]  /*3c1a0*/  PRMT R20, R18, 0x7632, R20 ;  /* 0x0000763212147816 */ /* 0x000fc60000000014 */
        /* <DEDUP_REMOVED lines=62> */
[----:B--2---:R-:W-:Y:S01]  /*3c590*/  PRMT R22, R13, 0x7632, R22 ;  /* 0x000076320d167816 */ /* 0x004fe20000000016 */
[----:B------:R1:W-:Y:S01]  /*3c5a0*/  @P6 STG.E.U16 desc[UR8][R8.64], R13 ;  /* 0x0000000d08006986 */ /* 0x0003e2000c101508 */
[----:B------:R-:W-:-:S03]  /*3c5b0*/  VIADD R4, R28, 0x9a ;  /* 0x0000009a1c047836 */ /* 0x000fc60000000000 */
[----:B------:R2:W-:Y:S01]  /*3c5c0*/  @P2 STG.E.U16 desc[UR8][R10.64], R22 ;  /* 0x000000160a002986 */ /* 0x0005e2000c101508 */
[----:B------:R-:W-:Y:S01]  /*3c5d0*/  ISETP.LT.AND P2, PT, R29, UR10, !P4 ;  /* 0x0000000a1d007c0c */ /* 0x000fe2000e741270 */
[----:B0-----:R-:W-:Y:S02]  /*3c5e0*/  VIADD R6, R21, UR4 ;  /* 0x0000000415067c36 */ /* 0x001fe40008000000 */
[----:B-1----:R-:W4:Y:S01]  /*3c5f0*/  LDL.LU R13, [R1+0x23c] ;  /* 0x00023c00010d7983 */ /* 0x002f220000300800 */
[----:B------:R-:W-:Y:S01]  /*3c600*/  ISETP.GE.AND P1, PT, R4, UR6, PT ;  /* 0x0000000604007c0c */ /* 0x000fe2000bf26270 */
[C---:B------:R-:W-:Y:S01]  /*3c610*/  IMAD.WIDE R4, R6.reuse, 0x2, R24 ;  /* 0x0000000206047825 */ /* 0x040fe200078e0218 */
[----:B------:R-:W-:Y:S01]  /*3c620*/  ISETP.LT.AND P4, PT, R19, UR12, !P4 ;  /* 0x0000000c13007c0c */ /* 0x000fe2000e781270 */
[----:B------:R-:W-:Y:S01]  /*3c630*/  ULDC UR4, c[0x0][0x248] ;  /* 0x0000920000047ab9 */ /* 0x000fe20000000800 */
[----:B------:R-:W-:Y:S01]  /*3c640*/  ISETP.LT.AND P6, PT, R29, UR14, !P3 ;  /* 0x0000000e1d007c0c */ /* 0x000fe2000dfc1270 */
[----:B--2---:R-:W-:Y:S01]  /*3c650*/  VIADD R10, R6, UR4 ;  /* 0x00000004060a7c36 */ /* 0x004fe20008000000 */
[----:B------:R-:W-:Y:S01]  /*3c660*/  ULDC UR6, c[0x0][0x228] ;  /* 0x00008a0000067ab9 */ /* 0x000fe20000000800 */
[----:B------:R-:W-:-:S02]  /*3c670*/  PRMT R20, R12, 0x7632, R20 ;  /* 0x000076320c147816 */ /* 0x000fc40000000014 */
[----:B------:R0:W-:Y:S01]  /*3c680*/  @P2 STG.E.U16 desc[UR8][R4.64], R12 ;  /* 0x0000000c04002986 */ /* 0x0001e2000c101508 */
[----:B------:R-:W-:Y:S01]  /*3c690*/  IMAD.WIDE R6, R6, 0x2, R2 ;  /* 0x0000000206067825 */ /* 0x000fe200078e0202 */
[----:B------:R-:W-:Y:S01]  /*3c6a0*/  ULDC UR10, c[0x0][0x228] ;  /* 0x00008a00000a7ab9 */ /* 0x000fe20000000800 */
[----:B------:R-:W-:Y:S01]  /*3c6b0*/  ULDC UR4, c[0x0][0x22c] ;  /* 0x00008b0000047ab9 */ /* 0x000fe20000000800 */
[----:B------:R-:W-:Y:S01]  /*3c6c0*/  ULDC UR12, c[0x0][0x228] ;  /* 0x00008a00000c7ab9 */ /* 0x000fe20000000800 */
[----:B------:R-:W-:Y:S01]  /*3c6d0*/  IMAD.WIDE R8, R10, 0x2, R24 ;  /* 0x000000020a087825 */ /* 0x000fe200078e0218 */
[----:B------:R-:W-:Y:S01]  /*3c6e0*/  ULDC UR14, c[0x0][0x228] ;  /* 0x00008a00000e7ab9 */ /* 0x000fe20000000800 */
[----:B0-----:R-:W2:Y:S02]  /*3c6f0*/  LDL.LU R12, [R1+0x24c] ;  /* 0x00024c00010c7983 */ /* 0x001ea40000300800 */
[C---:B------:R-:W-:Y:S01]  /*3c700*/  VIADD R11, R28.reuse, 0x9b ;  /* 0x0000009b1c0b7836 */ /* 0x040fe20000000000 */
[----:B------:R-:W-:Y:S01]  /*3c710*/  ISETP.LT.AND P3, PT, R19, UR6, !P3 ;  /* 0x0000000613007c0c */ /* 0x000fe2000df61270 */
[----:B------:R-:W-:Y:S01]  /*3c720*/  VIADD R4, R28, 0x9c ;  /* 0x0000009c1c047836 */ /* 0x000fe20000000000 */
[----:B------:R0:W-:Y:S01]  /*3c730*/  @P4 STG.E.U16 desc[UR8][R6.64], R20 ;  /* 0x0000001406004986 */ /* 0x0001e2000c101508 */
[----:B------:R-:W-:Y:S01]  /*3c740*/  ULDC UR6, c[0x0][0x22c] ;  /* 0x00008b0000067ab9 */ /* 0x000fe20000000800 */
[----:B------:R-:W-:Y:S01]  /*3c750*/  ISETP.GE.AND P2, PT, R11, UR4, PT ;  /* 0x000000040b007c0c */ /* 0x000fe2000bf46270 */
[----:B------:R-:W-:Y:S01]  /*3c760*/  ULDC UR4, c[0x0][0x248] ;  /* 0x0000920000047ab9 */ /* 0x000fe20000000800 */
[----:B------:R1:W-:Y:S01]  /*3c770*/  @P6 STG.E.U16 desc[UR8][R8.64], R26 ;  /* 0x0000001a08006986 */ /* 0x0003e2000c101508 */
[----:B------:R-:W-:-:S03]  /*3c780*/  ISETP.LT.AND P6, PT, R29, UR10, !P5 ;  /* 0x0000000a1d007c0c */ /* 0x000fc6000efc1270 */
[----:B------:R-:W2:Y:S01]  /*3c790*/  LDL.LU R27, [R1+0x260] ;  /* 0x00026000011b7983 */ /* 0x000ea20000300800 */
[----:B------:R-:W-:Y:S01]  /*3c7a0*/  ISETP.LT.AND P5, PT, R19, UR12, !P5 ;  /* 0x0000000c13007c0c */ /* 0x000fe2000efa1270 */
[----:B------:R-:W-:Y:S01]  /*3c7b0*/  VIADD R11, R10, UR4 ;  /* 0x000000040a0b7c36 */ /* 0x000fe20008000000 */
[----:B------:R-:W-:Y:S01]  /*3c7c0*/  ISETP.GE.AND P4, PT, R4, UR6, PT ;  /* 0x0000000604007c0c */ /* 0x000fe2000bf86270 */
[----:B------:R-:W-:Y:S01]  /*3c7d0*/  IMAD.WIDE R4, R10, 0x2, R2 ;  /* 0x000000020a047825 */ /* 0x000fe200078e0202 */
[----:B0-----:R-:W-:Y:S01]  /*3c7e0*/  PRMT R20, R26, 0x7632, R20 ;  /* 0x000076321a147816 */ /* 0x001fe20000000014 */
[----:B------:R-:W-:Y:S01]  /*3c7f0*/  ULDC UR12, c[0x0][0x228] ;  /* 0x00008a00000c7ab9 */ /* 0x000fe20000000800 */
[----:B------:R-:W-:Y:S01]  /*3c800*/  ULDC UR4, c[0x0][0x22c] ;  /* 0x00008b0000047ab9 */ /* 0x000fe20000000800 */
[----:B------:R-:W-:Y:S01]  /*3c810*/  IMAD.WIDE R6, R11, 0x2, R24 ;  /* 0x000000020b067825 */ /* 0x000fe200078e0218 */
[----:B------:R-:W-:Y:S01]  /*3c820*/  ULDC UR6, c[0x0][0x248] ;  /* 0x0000920000067ab9 */ /* 0x000fe20000000800 */
[----:B------:R-:W-:-:S02]  /*3c830*/  ULDC UR10, c[0x0][0x22c] ;  /* 0x00008b00000a7ab9 */ /* 0x000fc40000000800 */
[----:B-1----:R-:W-:Y:S01]  /*3c840*/  IMAD.WIDE R8, R11, 0x2, R2 ;  /* 0x000000020b087825 */ /* 0x002fe200078e0202 */
[----:B---3--:R-:W-:-:S03]  /*3c850*/  PRMT R10, R0, 0x7632, R10 ;  /* 0x00007632000a7816 */ /* 0x008fc6000000000a */
[----:B------:R-:W-:Y:S01]  /*3c860*/  VIADD R21, R28, 0x9d ;  /* 0x0000009d1c157836 */ /* 0x000fe20000000000 */
[----:B------:R-:W-:Y:S04]  /*3c870*/  @P3 STG.E.U16 desc[UR8][R4.64], R20 ;  /* 0x0000001404003986 */ /* 0x000fe8000c101508 */
[----:B------:R0:W-:Y:S01]  /*3c880*/  @P6 STG.E.U16 desc[UR8][R6.64], R0 ;  /* 0x0000000006006986 */ /* 0x0001e2000c101508 */
[----:B------:R-:W-:Y:S01]  /*3c890*/  ISETP.GE.AND P3, PT, R21, UR4, PT ;  /* 0x0000000415007c0c */ /* 0x000fe2000bf66270 */
[----:B------:R-:W-:Y:S02]  /*3c8a0*/  ULDC UR4, c[0x0][0x248] ;  /* 0x0000920000047ab9 */ /* 0x000fe40000000800 */
[----:B------:R-:W-:Y:S01]  /*3c8b0*/  @P5 STG.E.U16 desc[UR8][R8.64], R10 ;  /* 0x0000000a08005986 */ /* 0x000fe2000c101508 */
[----:B------:R-:W-:Y:S01]  /*3c8c0*/  ISETP.LT.AND P5, PT, R29, UR12, !P1 ;  /* 0x0000000c1d007c0c */ /* 0x000fe2000cfa1270 */
[----:B------:R-:W-:Y:S01]  /*3c8d0*/  ULDC UR12, c[0x0][0x228] ;  /* 0x00008a00000c7ab9 */ /* 0x000fe20000000800 */
[----:B0-----:R-:W-:Y:S01]  /*3c8e0*/  VIADD R6, R11, UR4 ;  /* 0x000000040b067c36 */ /* 0x001fe20008000000 */
[----:B------:R-:W3:Y:S01]  /*3c8f0*/  LDL.LU R0, [R1+0x250] ;  /* 0x0002500001007983 */ /* 0x000ee20000300800 */
[----:B------:R-:W-:-:S02]  /*3c900*/  ISETP.LT.AND P1, PT, R19, UR14, !P1 ;  /* 0x0000000e13007c0c */ /* 0x000fc4000cf21270 */
[----:B------:R-:W-:Y:S01]  /*3c910*/  PRMT R22, R18, 0x7632, R22 ;  /* 0x0000763212167816 */ /* 0x000fe20000000016 */
[----:B------:R-:W-:Y:S01]  /*3c920*/  IMAD.WIDE R4, R6, 0x2, R24 ;  /* 0x0000000206047825 */ /* 0x000fe200078e0218 */
[----:B------:R-:W-:Y:S01]  /*3c930*/  ISETP.LT.AND P6, PT, R29, UR16, !P2 ;  /* 0x000000101d007c0c */ /* 0x000fe2000d7c1270 */
[----:B------:R-:W-:Y:S01]  /*3c940*/  ULDC UR4, c[0x0][0x248] ;  /* 0x0000920000047ab9 */ /* 0x000fe20000000800 */
[----:B------:R-:W-:-:S03]  /*3c950*/  ULDC UR14, c[0x0][0x228] ;  /* 0x00008a00000e7ab9 */ /* 0x000fc60000000800 */
        /* <DEDUP_REMOVED lines=78> */
[----:B------:R-:W-:Y:S01]  /*3ce40*/  ULDC UR6, c[0x0][0x22c] ;  /* 0x00008b0000067ab9 */ /* 0x000fe20000000800 */
[----:B------:R-:W-:Y:S01]  /*3ce50*/  IMAD.WIDE R6, R6, 0x2, R2 ;  /* 0x0000000206067825 */ /* 0x000fe200078e0202 */
[----:B------:R-:W-:Y:S01]  /*3ce60*/  ULDC UR14, c[0x0][0x228] ;  /* 0x00008a00000e7ab9 */ /* 0x000fe20000000800 */
[----:B------:R-:W-:Y:S01]  /*3ce70*/  ULDC UR16, c[0x0][0x228] ;  /* 0x00008a0000107ab9 */ /* 0x000fe20000000800 */
[----:B------:R-:W-:Y:S01]  /*3ce80*/  PRMT R23, R27, 0x7632, R23 ;  /* 0x000076321b177816 */ /* 0x000fe20000000017 */
        /* <DEDUP_REMOVED lines=17> */
[----:B------:R-:W-:Y:S01]  /*3cfa0*/  IMAD.WIDE R4, R6, 0x2, R24 ;  /* 0x0000000206047825 */ /* 0x000fe200078e0218 */
[----:B------:R-:W-:Y:S01]  /*3cfb0*/  ISETP.LT.AND P6, PT, R29, UR14, !P3 ;  /* 0x0000000e1d007c0c */ /* 0x000fe2000dfc1270 */
[----:B------:R-:W-:Y:S01]  /*3cfc0*/  ULDC UR6, c[0x0][0x228] ;  /* 0x00008a0000067ab9 */ /* 0x000fe20000000800 */
[----:B------:R-:W-:Y:S01]  /*3cfd0*/  ULDC UR12, c[0x0][0x228] ;  /* 0x00008a00000c7ab9 */ /* 0x000fe20000000800 */
[----:B---3--:R-:W-:Y:S01]  /*3cfe0*/  PRMT R20, R0, 0x7632, R20 ;  /* 0x0000763200147816 */ /* 0x008fe20000000014 */
[----:B-1----:R-:W-:-:S02]  /*3cff0*/  VIADD R10, R6, UR4 ;  /* 0x00000004060a7c36 */ /* 0x002fc40008000000 */
[----:B------:R0:W-:Y:S01]  /*3d000*/  @P2 STG.E.U16 desc[UR8][R4.64], R0 ;  /* 0x0000000004002986 */ /* 0x0001e2000c101508 */
[----:B------:R-:W-:Y:S01]  /*3d010*/  IMAD.WIDE R6, R6, 0x2, R2 ;  /* 0x0000000206067825 */ /* 0x000fe200078e0202 */
[----:B------:R-:W-:Y:S01]  /*3d020*/  ULDC UR4, c[0x0][0x22c] ;  /* 0x00008b0000047ab9 */ /* 0x000fe20000000800 */
[----:B------:R-:W-:Y:S02]  /*3d030*/  ULDC UR14, c[0x0][0x228] ;  /* 0x00008a00000e7ab9 */ /* 0x000fe40000000800 */
[----:B------:R-:W-:Y:S01]  /*3d040*/  IMAD.WIDE R8, R10, 0x2, R24 ;  /* 0x000000020a087825 */ /* 0x000fe200078e0218 */
[----:B0-----:R-:W3:Y:S03]  /*3d050*/  LDL.LU R0, [R1+0x270] ;  /* 0x0002700001007983 */ /* 0x001ee60000300800 */
[C---:B------:R-:W-:Y:S01]  /*3d060*/  VIADD R11, R28.reuse, 0xa5 ;  /* 0x000000a51c0b7836 */ /* 0x040fe20000000000 */
[----:B------:R0:W-:Y:S01]  /*3d070*/  @P4 STG.E.U16 desc[UR8][R6.64], R20 ;  /* 0x0000001406004986 */ /* 0x0001e2000c101508 */
[----:B------:R-:W-:Y:S01]  /*3d080*/  ISETP.LT.AND P3, PT, R19, UR6, !P3 ;  /* 0x0000000613007c0c */ /* 0x000fe2000df61270 */
[----:B------:R-:W-:-:S02]  /*3d090*/  VIADD R4, R28, 0xa6 ;  /* 0x000000a61c047836 */ /* 0x000fc40000000000 */
[----:B------:R-:W-:Y:S01]  /*3d0a0*/  ISETP.GE.AND P2, PT, R11, UR4, PT ;  /* 0x000000040b007c0c */ /* 0x000fe2000bf46270 */
[----:B------:R-:W-:Y:S01]  /*3d0b0*/  ULDC UR4, c[0x0][0x248] ;  /* 0x0000920000047ab9 */ /* 0x000fe20000000800 */
[----:B------:R-:W-:Y:S01]  /*3d0c0*/  ULDC UR6, c[0x0][0x22c] ;  /* 0x00008b0000067ab9 */ /* 0x000fe20000000800 */
[----:B------:R1:W-:Y:S01]  /*3d0d0*/  @P6 STG.E.U16 desc[UR8][R8.64], R18 ;  /* 0x0000001208006986 */ /* 0x0003e2000c101508 */
[----:B0-----:R-:W-:Y:S02]  /*3d0e0*/  PRMT R20, R18, 0x7632, R20 ;  /* 0x0000763212147816 */ /* 0x001fe40000000014 */
[----:B------:R-:W-:Y:S01]  /*3d0f0*/  ISETP.LT.AND P6, PT, R29, UR10, !P5 ;  /* 0x0000000a1d007c0c */ /* 0x000fe2000efc1270 */
[----:B------:R-:W-:Y:S01]  /*3d100*/  VIADD R11, R10, UR4 ;  /* 0x000000040a0b7c36 */ /* 0x000fe20008000000 */
[----:B-1----:R-:W3:Y:S01]  /*3d110*/  LDL.LU R18, [R1+0x284] ;  /* 0x0002840001127983 */ /* 0x002ee20000300800 */
        /* <DEDUP_REMOVED lines=9> */
[----:B------:R-:W-:-:S04]  /*3d1b0*/  IMAD.WIDE R8, R11, 0x2, R2 ;  /* 0x000000020b087825 */ /* 0x000fc800078e0202 */
[----:B------:R-:W-:-:S05]  /*3d1c0*/  VIADD R21, R28, 0xa7 ;  /* 0x000000a71c157836 */ /* 0x000fca0000000000 */
        /* <DEDUP_REMOVED lines=34> */
[----:B------:R-:W-:Y:S01]  /*3d3f0*/  VIADD R4, R28, 0xa9 ;  /* 0x000000a91c047836 */ /* 0x000fe20000000000 */
[----:B------:R-:W-:Y:S01]  /*3d400*/  ISETP.LT.AND P4, PT, R19, UR12, !P4 ;  /* 0x0000000c13007c0c */ /* 0x000fe2000e781270 */
[----:B------:R-:W-:Y:S01]  /*3d410*/  VIADD R6, R21, UR4 ;  /* 0x0000000415067c36 */ /* 0x000fe20008000000 */
        /* <DEDUP_REMOVED lines=11> */
[----:B------:R-:W-:Y:S01]  /*3d4d0*/  ULDC UR12, c[0x0][0x228] ;  /* 0x00008a00000c7ab9 */ /* 0x000fe20000000800 */
[----:B------:R-:W-:Y:S01]  /*3d4e0*/  ULDC UR14, c[0x0][0x228] ;  /* 0x00008a00000e7ab9 */ /* 0x000fe20000000800 */
[----:B------:R-:W-:Y:S01]  /*3d4f0*/  IMAD.WIDE R8, R10, 0x2, R24 ;  /* 0x000000020a087825 */ /* 0x000fe200078e0218 */
[----:B------:R1:W-:Y:S03]  /*3d500*/  @P4 STG.E.U16 desc[UR8][R6.64], R20 ;  /* 0x0000001406004986 */ /* 0x0003e6000c101508 */
[C---:B------:R-:W-:Y:S01]  /*3d510*/  VIADD R11, R28.reuse, 0xaa ;  /* 0x000000aa1c0b7836 */ /* 0x040fe20000000000 */
[----:B--2---:R2:W-:Y:S01]  /*3d520*/  @P6 STG.E.U16 desc[UR8][R8.64], R12 ;  /* 0x0000000c08006986 */ /* 0x0045e2000c101508 */
[----:B------:R-:W-:Y:S01]  /*3d530*/  ISETP.LT.AND P3, PT, R19, UR6, !P3 ;  /* 0x0000000613007c0c */ /* 0x000fe2000df61270 */
[----:B------:R-:W-:Y:S01]  /*3d540*/  ULDC UR6, c[0x0][0x22c] ;  /* 0x00008b0000067ab9 */ /* 0x000fe20000000800 */
[----:B0-----:R-:W-:Y:S01]  /*3d550*/  VIADD R4, R28, 0xab ;  /* 0x000000ab1c047836 */ /* 0x001fe20000000000 */
[----:B------:R-:W4:Y:S01]  /*3d560*/  LDL.LU R13, [R1+0x28c] ;  /* 0x00028c00010d7983 */ /* 0x000f220000300800 */
[----:B------:R-:W-:Y:S01]  /*3d570*/  ISETP.LT.AND P6, PT, R29, UR10, !P5 ;  /* 0x0000000a1d007c0c */ /* 0x000fe2000efc1270 */
[----:B------:R-:W-:Y:S01]  /*3d580*/  ULDC UR10, c[0x0][0x22c] ;  /* 0x00008b00000a7ab9 */ /* 0x000fe20000000800 */
[----:B------:R-:W-:Y:S01]  /*3d590*/  ISETP.GE.AND P2, PT, R11, UR4, PT ;  /* 0x000000040b007c0c */ /* 0x000fe2000bf46270 */
[----:B------:R-:W-:Y:S01]  /*3d5a0*/  ULDC UR4, c[0x0][0x248] ;  /* 0x0000920000047ab9 */ /* 0x000fe20000000800 */
[----:B------:R-:W-:Y:S01]  /*3d5b0*/  ISETP.LT.AND P5, PT, R19, UR12, !P5 ;  /* 0x0000000c13007c0c */ /* 0x000fe2000efa1270 */
[----:B-1----:R-:W-:Y:S01]  /*3d5c0*/  IMAD.WIDE R6, R10, 0x2, R2 ;  /* 0x000000020a067825 */ /* 0x002fe200078e0202 */
[----:B------:R-:W-:Y:S01]  /*3d5d0*/  ISETP.GE.AND P4, PT, R4, UR6, PT ;  /* 0x0000000604007c0c */ /* 0x000fe2000bf86270 */
[----:B------:R-:W-:Y:S01]  /*3d5e0*/  ULDC UR12, c[0x0][0x228] ;  /* 0x00008a00000c7ab9 */ /* 0x000fe20000000800 */
[----:B------:R-:W-:Y:S01]  /*3d5f0*/  PRMT R5, R12, 0x7632, R5 ;  /* 0x000076320c057816 */ /* 0x000fe20000000005 */
[----:B------:R-:W-:Y:S01]  /*3d600*/  VIADD R4, R10, UR4 ;  /* 0x000000040a047c36 */ /* 0x000fe20008000000 */
[----:B--2---:R-:W2:Y:S01]  /*3d610*/  LDL.LU R12, [R1+0x27c] ;  /* 0x00027c00010c7983 */ /* 0x004ea20000300800 */
[----:B------:R-:W-:Y:S01]  /*3d620*/  PRMT R21, R26, 0x7632, R21 ;  /* 0x000076321a157816 */ /* 0x000fe20000000015 */
[----:B------:R-:W-:Y:S01]  /*3d630*/  VIADD R20, R28, 0xac ;  /* 0x000000ac1c147836 */ /* 0x000fe20000000000 */
[----:B------:R-:W-:Y:S01]  /*3d640*/  ULDC UR4, c[0x0][0x22c] ;  /* 0x00008b0000047ab9 */ /* 0x000fe20000000800 */
[----:B------:R-:W-:Y:S01]  /*3d650*/  IMAD.WIDE R8, R4, 0x2, R24 ;  /* 0x0000000204087825 */ /* 0x000fe200078e0218 */
[----:B------:R0:W-:Y:S01]  /*3d660*/  @P3 STG.E.U16 desc[UR8][R6.64], R5 ;  /* 0x0000000506003986 */ /* 0x0001e2000c101508 */
[----:B------:R-:W-:-:S02]  /*3d670*/  ULDC UR6, c[0x0][0x248] ;  /* 0x0000920000067ab9 */ /* 0x000fc40000000800 */
[----:B------:R-:W-:Y:S01]  /*3d680*/  IMAD.WIDE R10, R4, 0x2, R2 ;  /* 0x00000002040a7825 */ /* 0x000fe200078e0202 */
[----:B------:R-:W-:Y:S01]  /*3d690*/  @P6 STG.E.U16 desc[UR8][R8.64], R26 ;  /* 0x0000001a08006986 */ /* 0x000fe2000c101508 */
[----:B------:R-:W-:Y:S01]  /*3d6a0*/  ISETP.GE.AND P3, PT, R20, UR4, PT ;  /* 0x0000000414007c0c */ /* 0x000fe2000bf66270 */
[----:B------:R-:W-:Y:S02]  /*3d6b0*/  ULDC UR4, c[0x0][0x248] ;  /* 0x0000920000047ab9 */ /* 0x000fe40000000800 */
[----:B------:R1:W-:Y:S01]  /*3d6c0*/  @P5 STG.E.U16 desc[UR8][R10.64], R21 ;  /* 0x000000150a005986 */ /* 0x0003e2000c101508 */
[----:B------:R-:W-:-:S03]  /*3d6d0*/  ISETP.LT.AND P5, PT, R29, UR12, !P1 ;  /* 0x0000000c1d007c0c */ /* 0x000fc6000cfa1270 */
[----:B------:R-:W2:Y:S01]  /*3d6e0*/  LDL.LU R27, [R1+0x2a0] ;  /* 0x0002a000011b7983 */ /* 0x000ea20000300800 */
[----:B0-----:R-:W-:Y:S01]  /*3d6f0*/  VIADD R6, R4, UR4 ;  /* 0x0000000404067c36 */ /* 0x001fe20008000000 */
[----:B------:R-:W-:Y:S02]  /*3d700*/  ISETP.LT.AND P1, PT, R19, UR14, !P1 ;  /* 0x0000000e13007c0c */ /* 0x000fe4000cf21270 */
[----:B------:R-:W-:Y:S01]  /*3d710*/  ISETP.LT.AND P6, PT, R29, UR16, !P2 ;  /* 0x000000101d007c0c */ /* 0x000fe2000d7c1270 */
[----:B------:R-:W-:Y:S01]  /*3d720*/  IMAD.WIDE R4, R6, 0x2, R24 ;  /* 0x0000000206047825 */ /* 0x000fe200078e0218 */
[----:B---3--:R-:W-:Y:S01]  /*3d730*/  PRMT R23, R0, 0x7632, R23 ;  /* 0x0000763200177816 */ /* 0x008fe20000000017 */
        /* <DEDUP_REMOVED lines=8> */
[----:B------:R-:W-:Y:S01]  /*3d7c0*/  IMAD.WIDE R8, R21, 0x2, R24 ;  /* 0x0000000215087825 */ /* 0x000fe200078e0218 */
[----:B------:R-:W-:Y:S01]  /*3d7d0*/  ULDC UR16, c[0x0][0x228] ;  /* 0x00008a0000107ab9 */ /* 0x000fe20000000800 */
[----:B------:R-:W-:Y:S01]  /*3d7e0*/  ULDC UR18, c[0x0][0x228] ;  /* 0x00008a0000127ab9 */ /* 0x000fe20000000800 */
[----:B0-----:R-:W3:Y:S01]  /*3d7f0*/  LDL.LU R0, [R1+0x290] ;  /* 0x0002900001007983 */ /* 0x001ee20000300800 */
[----:B------:R-:W-:Y:S01]  /*3d800*/  VIADD R20, R28, 0xad ;  /* 0x000000ad1c147836 */ /* 0x000fe20000000000 */
[----:B------:R-:W-:-:S02]  /*3d810*/  PRMT R22, R18, 0x7632, R22 ;  /* 0x0000763212167816 */ /* 0x000fc40000000016 */
        /* <DEDUP_REMOVED lines=57> */
[----:B------:R-:W-:Y:S02]  /*3dbb0*/  ISETP.LT.AND P1, PT, R19, UR14, !P1 ;  /* 0x0000000e13007c0c */ /* 0x000fe4000cf21270 */
[----:B------:R-:W-:Y:S01]  /*3dbc0*/  PRMT R22, R13, 0x7632, R22 ;  /* 0x000076320d167816 */ /* 0x000fe20000000016 */
        /* <DEDUP_REMOVED lines=8> */
[----:B------:R-:W-:Y:S01]  /*3dc50*/  ULDC UR14, c[0x0][0x228] ;  /* 0x00008a00000e7ab9 */ /* 0x000fe20000000800 */
[----:B------:R-:W-:Y:S01]  /*3dc60*/  ULDC UR6, c[0x0][0x22c] ;  /* 0x00008b0000067ab9 */ /* 0x000fe20000000800 */
[----:B--2---:R-:W-:Y:S01]  /*3dc70*/  PRMT R23, R12, 0x7632, R23 ;  /* 0x000076320c177816 */ /* 0x004fe20000000017 */
[C---:B0-----:R-:W-:Y:S01]  /*3dc80*/  IMAD.WIDE R8, R21.reuse, 0x2, R24 ;  /* 0x0000000215087825 */ /* 0x041fe200078e0218 */
[----:B------:R-:W-:Y:S01]  /*3dc90*/  ULDC UR16, c[0x0][0x228] ;  /* 0x00008a0000107ab9 */ /* 0x000fe20000000800 */
[----:B------:R-:W-:Y:S01]  /*3dca0*/  ULDC UR18, c[0x0][0x228] ;  /* 0x00008a0000127ab9 */ /* 0x000fe20000000800 */
[----:B-1----:R-:W2:Y:S01]  /*3dcb0*/  LDL.LU R13, [R1+0x2ac] ;  /* 0x0002ac00010d7983 */ /* 0x002ea20000300800 */
[----:B------:R-:W-:Y:S02]  /*3dcc0*/  VIADD R20, R28, 0xb2 ;  /* 0x000000b21c147836 */ /* 0x000fe40000000000 */
[----:B------:R-:W-:Y:S01]  /*3dcd0*/  IMAD.WIDE R10, R21, 0x2, R2 ;  /* 0x00000002150a7825 */ /* 0x000fe200078e0202 */
[----:B------:R-:W-:Y:S04]  /*3dce0*/  @P1 STG.E.U16 desc[UR8][R6.64], R22 ;  /* 0x0000001606001986 */ /* 0x000fe8000c101508 */
[----:B------:R0:W-:Y:S01]  /*3dcf0*/  @P6 STG.E.U16 desc[UR8][R8.64], R12 ;  /* 0x0000000c08006986 */ /* 0x0001e2000c101508 */
[----:B------:R-:W-:Y:S01]  /*3dd00*/  ISETP.GE.AND P5, PT, R20, UR10, PT ;  /* 0x0000000a14007c0c */ /* 0x000fe2000bfa6270 */
[----:B------:R-:W-:-:S02]  /*3dd10*/  ULDC UR10, c[0x0][0x228] ;  /* 0x00008a00000a7ab9 */ /* 0x000fc40000000800 */
[----:B------:R1:W-:Y:S01]  /*3dd20*/  @P2 STG.E.U16 desc[UR8][R10.64], R23 ;  /* 0x000000170a002986 */ /* 0x0003e2000c101508 */
[----:B------:R-:W-:Y:S01]  /*3dd30*/  ISETP.LT.AND P2, PT, R29, UR10, !P4 ;  /* 0x0000000a1d007c0c */ /* 0x000fe2000e741270 */
[----:B------:R-:W-:Y:S02]  /*3dd40*/  VIADD R4, R28, 0xb3 ;  /* 0x000000b31c047836 */ /* 0x000fe40000000000 */
[----:B0-----:R-:W2:Y:S01]  /*3dd50*/  LDL.LU R12, [R1+0x29c] ;  /* 0x00029c00010c7983 */ /* 0x001ea20000300800 */
[----:B------:R-:W-:Y:S01]  /*3dd60*/  ISETP.LT.AND P4, PT, R19, UR12, !P4 ;  /* 0x0000000c13007c0c */ /* 0x000fe2000e781270 */
[----:B------:R-:W-:Y:S01]  /*3dd70*/  VIADD R6, R21, UR4 ;  /* 0x0000000415067c36 */ /* 0x000fe20008000000 */
[----:B------:R-:W-:Y:S01]  /*3dd80*/  ISETP.LT.AND P6, PT, R29, UR14, !P3 ;  /* 0x0000000e1d007c0c */ /* 0x000fe2000dfc1270 */
[----:B------:R-:W-:Y:S01]  /*3dd90*/  ULDC UR4, c[0x0][0x248] ;  /* 0x0000920000047ab9 */ /* 0x000fe20000000800 */
[----:B------:R-:W-:Y:S01]  /*3dda0*/  ISETP.GE.AND P1, PT, R4, UR6, PT ;  /* 0x0000000604007c0c */ /* 0x000fe2000bf26270 */
[C---:B-1----:R-:W-:Y:S01]  /*3ddb0*/  VIADD R11, R6.reuse, UR4 ;  /* 0x00000004060b7c36 */ /* 0x042fe20008000000 */
[----:B------:R-:W-:Y:S01]  /*3ddc0*/  PRMT R20, R27, 0x7632, R20 ;  /* 0x000076321b147816 */ /* 0x000fe20000000014 */
[C---:B------:R-:W-:Y:S01]  /*3ddd0*/  IMAD.WIDE R4, R6.reuse, 0x2, R24 ;  /* 0x0000000206047825 */ /* 0x040fe200078e0218 */
[----:B------:R-:W-:Y:S01]  /*3dde0*/  ULDC UR6, c[0x0][0x228] ;  /* 0x00008a0000067ab9 */ /* 0x000fe20000000800 */
[----:B------:R-:W-:Y:S01]  /*3ddf0*/  ULDC UR10, c[0x0][0x228] ;  /* 0x00008a00000a7ab9 */ /* 0x000fe20000000800 */
[----:B------:R-:W-:Y:S01]  /*3de00*/  ULDC UR4, c[0x0][0x22c] ;  /* 0x00008b0000047ab9 */ /* 0x000fe20000000800 */
[----:B------:R-:W-:Y:S01]  /*3de10*/  IMAD.WIDE R6, R6, 0x2, R2 ;  /* 0x0000000206067825 */ /* 0x000fe200078e0202 */
[----:B------:R0:W-:Y:S01]  /*3de20*/  @P2 STG.E.U16 desc[UR8][R4.64], R27 ;  /* 0x0000001b04002986 */ /* 0x0001e2000c101508 */
[----:B------:R-:W-:Y:S01]  /*3de30*/  ULDC UR12, c[0x0][0x228] ;  /* 0x00008a00000c7ab9 */ /* 0x000fe20000000800 */
[----:B------:R-:W-:Y:S01]  /*3de40*/  ULDC UR14, c[0x0][0x228] ;  /* 0x00008a00000e7ab9 */ /* 0x000fe20000000800 */
[----:B------:R-:W-:Y:S01]  /*3de50*/  IMAD.WIDE R8, R11, 0x2, R24 ;  /* 0x000000020b087825 */ /* 0x000fe200078e0218 */
[----:B------:R1:W-:Y:S03]  /*3de60*/  @P4 STG.E.U16 desc[UR8][R6.64], R20 ;  /* 0x0000001406004986 */ /* 0x0003e6000c101508 */
[----:B------:R-:W-:Y:S01]  /*3de70*/  VIADD R10, R28, 0xb4 ;  /* 0x000000b41c0a7836 */ /* 0x000fe20000000000 */
[----:B---3--:R3:W-:Y:S01]  /*3de80*/  @P6 STG.E.U16 desc[UR8][R8.64], R0 ;  /* 0x0000000008006986 */ /* 0x0087e2000c101508 */
[----:B------:R-:W-:Y:S01]  /*3de90*/  ISETP.LT.AND P3, PT, R19, UR6, !P3 ;  /* 0x0000000613007c0c */ /* 0x000fe2000df61270 */
[----:B------:R-:W-:-:S02]  /*3dea0*/  ULDC UR6, c[0x0][0x22c] ;  /* 0x00008b0000067ab9 */ /* 0x000fc40000000800 */
[----:B0-----:R-:W2:Y:S01]  /*3deb0*/  LDL.LU R27, [R1+0x2c0] ;  /* 0x0002c000011b7983 */ /* 0x001ea20000300800 */
[----:B------:R-:W-:Y:S01]  /*3dec0*/  ISETP.LT.AND P6, PT, R29, UR10, !P5 ;  /* 0x0000000a1d007c0c */ /* 0x000fe2000efc1270 */
[----:B------:R-:W-:Y:S01]  /*3ded0*/  VIADD R4, R28, 0xb5 ;  /* 0x000000b51c047836 */ /* 0x000fe20000000000 */
[----:B------:R-:W-:Y:S01]  /*3dee0*/  ISETP.GE.AND P2, PT, R10, UR4, PT ;  /* 0x000000040a007c0c */ /* 0x000fe2000bf46270 */
[----:B------:R-:W-:Y:S01]  /*3def0*/  ULDC UR4, c[0x0][0x248] ;  /* 0x0000920000047ab9 */ /* 0x000fe20000000800 */
[----:B------:R-:W-:Y:S01]  /*3df00*/  ISETP.LT.AND P5, PT, R19, UR12, !P5 ;  /* 0x0000000c13007c0c */ /* 0x000fe2000efa1270 */
[C---:B------:R-:W-:Y:S01]  /*3df10*/  VIADD R10, R11.reuse, UR4 ;  /* 0x000000040b0a7c36 */ /* 0x040fe20008000000 */
[----:B------:R-:W-:Y:S01]  /*3df20*/  ISETP.GE.AND P4, PT, R4, UR6, PT ;  /* 0x0000000604007c0c */ /* 0x000fe2000bf86270 */
[----:B------:R-:W-:Y:S01]  /*3df30*/  IMAD.WIDE R4, R11, 0x2, R2 ;  /* 0x000000020b047825 */ /* 0x000fe200078e0202 */
[----:B-1----:R-:W-:Y:S01]  /*3df40*/  PRMT R20, R0, 0x7632, R20 ;  /* 0x0000763200147816 */ /* 0x002fe20000000014 */
[----:B------:R-:W-:Y:S01]  /*3df50*/  ULDC UR12, c[0x0][0x228] ;  /* 0x00008a00000c7ab9 */ /* 0x000fe20000000800 */
[----:B---3--:R-:W3:Y:S01]  /*3df60*/  LDL.LU R0, [R1+0x2b0] ;  /* 0x0002b00001007983 */ /* 0x008ee20000300800 */
[----:B------:R-:W-:Y:S01]  /*3df70*/  IMAD.WIDE R6, R10, 0x2, R24 ;  /* 0x000000020a067825 */ /* 0x000fe200078e0218 */
[----:B------:R-:W-:Y:S01]  /*3df80*/  PRMT R11, R18, 0x7632, R11 ;  /* 0x00007632120b7816 */ /* 0x000fe2000000000b */
[----:B------:R-:W-:Y:S01]  /*3df90*/  ULDC UR4, c[0x0][0x22c] ;  /* 0x00008b0000047ab9 */ /* 0x000fe20000000800 */
[----:B------:R-:W-:Y:S01]  /*3dfa0*/  ULDC UR10, c[0x0][0x22c] ;  /* 0x00008b00000a7ab9 */ /* 0x000fe20000000800 */
[----:B------:R-:W-:Y:S01]  /*3dfb0*/  IMAD.WIDE R8, R10, 0x2, R2 ;  /* 0x000000020a087825 */ /* 0x000fe200078e0202 */
[----:B------:R-:W-:Y:S01]  /*3dfc0*/  @P3 STG.E.U16 desc[UR8][R4.64], R20 ;  /* 0x0000001404003986 */ /* 0x000fe2000c101508 */
[----:B------:R-:W-:-:S02]  /*3dfd0*/  ULDC UR6, c[0x0][0x248] ;  /* 0x0000920000067ab9 */ /* 0x000fc40000000800 */
[----:B------:R-:W-:Y:S01]  /*3dfe0*/  VIADD R21, R28, 0xb6 ;  /* 0x000000b61c157836 */ /* 0x000fe20000000000 */
[----:B------:R0:W-:Y:S04]  /*3dff0*/  @P6 STG.E.U16 desc[UR8][R6.64], R18 ;  /* 0x0000001206006986 */ /* 0x0001e8000c101508 */
[----:B------:R1:W-:Y:S01]  /*3e000*/  @P5 STG.E.U16 desc[UR8][R8.64], R11 ;  /* 0x0000000b08005986 */ /* 0x0003e2000c101508 */
[----:B------:R-:W-:Y:S01]  /*3e010*/  ISETP.LT.AND P5, PT, R29, UR12, !P1 ;  /* 0x0000000c1d007c0c */ /* 0x000fe2000cfa1270 */
[----:B------:R-:W-:Y:S01]  /*3e020*/  ULDC UR12, c[0x0][0x228] ;  /* 0x00008a00000c7ab9 */ /* 0x000fe20000000800 */
[----:B------:R-:W-:Y:S01]  /*3e030*/  ISETP.GE.AND P3, PT, R21, UR4, PT ;  /* 0x0000000415007c0c */ /* 0x000fe2000bf66270 */
[----:B------:R-:W-:Y:S02]  /*3e040*/  ULDC UR4, c[0x0][0x248] ;  /* 0x0000920000047ab9 */ /* 0x000fe40000000800 */
[----:B0-----:R-:W-:Y:S01]  /*3e050*/  VIADD R6, R10, UR4 ;  /* 0x000000040a067c36 */ /* 0x001fe20008000000 */
[----:B------:R-:W3:Y:S01]  /*3e060*/  LDL.LU R18, [R1+0x2c4] ;  /* 0x0002c40001127983 */ /* 0x000ee20000300800 */
        /* <DEDUP_REMOVED lines=54> */
[----:B------:R-:W-:Y:S01]  /*3e3d0*/  ULDC UR6, c[0x0][0x248] ;  /* 0x0000920000067ab9 */ /* 0x000fe20000000800 */
[----:B--2---:R1:W-:Y:S01]  /*3e3e0*/  @P6 STG.E.U16 desc[UR8][R8.64], R13 ;  /* 0x0000000d08006986 */ /* 0x0043e2000c101508 */
[----:B------:R-:W-:-:S02]  /*3e3f0*/  ISETP.LT.AND P6, PT, R29, UR10, !P5 ;  /* 0x0000000a1d007c0c */ /* 0x000fc4000efc1270 */
[----:B0-----:R-:W-:Y:S01]  /*3e400*/  PRMT R20, R13, 0x7632, R20 ;  /* 0x000076320d147816 */ /* 0x001fe20000000014 */
[----:B------:R-:W-:Y:S01]  /*3e410*/  IMAD.WIDE R6, R11, 0x2, R24 ;  /* 0x000000020b067825 */ /* 0x000fe200078e0218 */
[----:B------:R-:W-:Y:S01]  /*3e420*/  ISETP.LT.AND P5, PT, R19, UR12, !P5 ;  /* 0x0000000c13007c0c */ /* 0x000fe2000efa1270 */
[----:B------:R-:W-:Y:S01]  /*3e430*/  ULDC UR12, c[0x0][0x228] ;  /* 0x00008a00000c7ab9 */ /* 0x000fe20000000800 */
[----:B------:R-:W-:Y:S01]  /*3e440*/  ULDC UR10, c[0x0][0x22c] ;  /* 0x00008b00000a7ab9 */ /* 0x000fe20000000800 */
[----:B-1----:R-:W2:Y:S01]  /*3e450*/  LDL.LU R13, [R1+0x2cc] ;  /* 0x0002cc00010d7983 */ /* 0x002ea20000300800 */
[----:B------:R-:W-:-:S03]  /*3e460*/  IMAD.WIDE R8, R11, 0x2, R2 ;  /* 0x000000020b087825 */ /* 0x000fc600078e0202 */
[----:B------:R0:W-:Y:S01]  /*3e470*/  @P3 STG.E.U16 desc[UR8][R4.64], R20 ;  /* 0x0000001404003986 */ /* 0x0001e2000c101508 */
[----:B------:R-:W-:Y:S01]  /*3e480*/  VIADD R21, R28, 0xbb ;  /* 0x000000bb1c157836 */ /* 0x000fe20000000000 */
[----:B------:R-:W-:Y:S02]  /*3e490*/  PRMT R10, R12, 0x7632, R10 ;  /* 0x000076320c0a7816 */ /* 0x000fe4000000000a */
[----:B------:R1:W-:Y:S02]  /*3e4a0*/  @P6 STG.E.U16 desc[UR8][R6.64], R12 ;  /* 0x0000000c06006986 */ /* 0x0003e4000c101508 */
[----:B------:R-:W-:Y:S01]  /*3e4b0*/  ISETP.GE.AND P3, PT, R21, UR4, PT ;  /* 0x0000000415007c0c */ /* 0x000fe2000bf66270 */
[----:B------:R-:W-:Y:S01]  /*3e4c0*/  ULDC UR4, c[0x0][0x248] ;  /* 0x0000920000047ab9 */ /* 0x000fe20000000800 */
[----:B------:R1:W-:Y:S01]  /*3e4d0*/  @P5 STG.E.U16 desc[UR8][R8.64], R10 ;  /* 0x0000000a08005986 */ /* 0x0003e2000c101508 */
[----:B------:R-:W-:Y:S01]  /*3e4e0*/  ISETP.LT.AND P5, PT, R29, UR12, !P1 ;  /* 0x0000000c1d007c0c */ /* 0x000fe2000cfa1270 */
[----:B------:R-:W-:Y:S01]  /*3e4f0*/  ULDC UR12, c[0x0][0x228] ;  /* 0x00008a00000c7ab9 */ /* 0x000fe20000000800 */
[----:B------:R-:W-:Y:S01]  /*3e500*/  ISETP.LT.AND P1, PT, R19, UR14, !P1 ;  /* 0x0000000e13007c0c */ /* 0x000fe2000cf21270 */
[----:B0-----:R-:W-:Y:S01]  /*3e510*/  VIADD R20, R28, 0xbc ;  /* 0x000000bc1c147836 */ /* 0x001fe20000000000 */
[----:B------:R-:W-:Y:S01]  /*3e520*/  ISETP.LT.AND P6, PT, R29, UR16, !P2 ;  /* 0x000000101d007c0c */ /* 0x000fe2000d7c1270 */
[----:B------:R-:W-:Y:S01]  /*3e530*/  ULDC UR14, c[0x0][0x228] ;  /* 0x00008a00000e7ab9 */ /* 0x000fe20000000800 */
[----:B-1----:R-:W-:Y:S01]  /*3e540*/  VIADD R6, R11, UR4 ;  /* 0x000000040b067c36 */ /* 0x002fe20008000000 */
[----:B------:R-:W2:Y:S01]  /*3e550*/  LDL.LU R12, [R1+0x2bc] ;  /* 0x0002bc00010c7983 */ /* 0x000ea20000300800 */
[----:B------:R-:W-:Y:S01]  /*3e560*/  ISETP.LT.AND P2, PT, R19, UR18, !P2 ;  /* 0x0000001213007c0c */ /* 0x000fe2000d741270 */
[----:B------:R-:W-:Y:S01]  /*3e570*/  ULDC UR4, c[0x0][0x248] ;  /* 0x0000920000047ab9 */ /* 0x000fe20000000800 */
[----:B------:R-:W-:Y:S01]  /*3e580*/  IMAD.WIDE R4, R6, 0x2, R24 ;  /* 0x0000000206047825 */ /* 0x000fe200078e0218 */
[----:B------:R-:W-:Y:S01]  /*3e590*/  ULDC UR16, c[0x0][0x228] ;  /* 0x00008a0000107ab9 */ /* 0x000fe20000000800 */
[----:B------:R-:W-:-:S02]  /*3e5a0*/  ULDC UR18, c[0x0][0x228] ;  /* 0x00008a0000127ab9 */ /* 0x000fc40000000800 */
[C---:B------:R-:W-:Y:S01]  /*3e5b0*/  VIADD R21, R6.reuse, UR6 ;  /* 0x0000000606157c36 */ /* 0x040fe20008000000 */
[----:B------:R-:W-:Y:S01]  /*3e5c0*/  ULDC UR6, c[0x0][0x22c] ;  /* 0x00008b0000067ab9 */ /* 0x000fe20000000800 */
[----:B------:R-:W-:Y:S01]  /*3e5d0*/  PRMT R22, R27, 0x7632, R22 ;  /* 0x000076321b167816 */ /* 0x000fe20000000016 */
[----:B------:R0:W-:Y:S01]  /*3e5e0*/  @P5 STG.E.U16 desc[UR8][R4.64], R27 ;  /* 0x0000001b04005986 */ /* 0x0001e2000c101508 */
[----:B------:R-:W-:-:S04]  /*3e5f0*/  IMAD.WIDE R6, R6, 0x2, R2 ;  /* 0x0000000206067825 */ /* 0x000fc800078e0202 */
[C---:B------:R-:W-:Y:S01]  /*3e600*/  IMAD.WIDE R8, R21.reuse, 0x2, R24 ;  /* 0x0000000215087825 */ /* 0x040fe200078e0218 */
[----:B0-----:R-:W2:Y:S01]  /*3e610*/  LDL.LU R27, [R1+0x2d0] ;  /* 0x0002d000011b7983 */ /* 0x001ea20000300800 */
[----:B---3--:R-:W-:Y:S02]  /*3e620*/  PRMT R23, R0, 0x7632, R23 ;  /* 0x0000763200177816 */ /* 0x008fe40000000017 */
[----:B------:R-:W-:Y:S01]  /*3e630*/  IMAD.WIDE R10, R21, 0x2, R2 ;  /* 0x00000002150a7825 */ /* 0x000fe200078e0202 */
[----:B------:R-:W-:Y:S01]  /*3e640*/  @P1 STG.E.U16 desc[UR8][R6.64], R22 ;  /* 0x0000001606001986 */ /* 0x000fe2000c101508 */
[----:B------:R-:W-:Y:S01]  /*3e650*/  ISETP.GE.AND P5, PT, R20, UR10, PT ;  /* 0x0000000a14007c0c */ /* 0x000fe2000bfa6270 */
[----:B------:R-:W-:Y:S02]  /*3e660*/  ULDC UR10, c[0x0][0x228] ;  /* 0x00008a00000a7ab9 */ /* 0x000fe40000000800 */
[----:B------:R0:W-:Y:S01]  /*3e670*/  @P6 STG.E.U16 desc[UR8][R8.64], R0 ;  /* 0x0000000008006986 */ /* 0x0001e2000c101508 */
[----:B------:R-:W-:-:S03]  /*3e680*/  VIADD R4, R28, 0xbd ;  /* 0x000000bd1c047836 */ /* 0x000fc60000000000 */
[----:B------:R1:W-:Y:S01]  /*3e690*/  @P2 STG.E.U16 desc[UR8][R10.64], R23 ;  /* 0x000000170a002986 */ /* 0x0003e2000c101508 */
[----:B------:R-:W-:Y:S01]  /*3e6a0*/  ISETP.LT.AND P2, PT, R29, UR10, !P4 ;  /* 0x0000000a1d007c0c */ /* 0x000fe2000e741270 */
[----:B------:R-:W-:Y:S02]  /*3e6b0*/  ULDC UR10, c[0x0][0x228] ;  /* 0x00008a00000a7ab9 */ /* 0x000fe40000000800 */
[----:B0-----:R-:W3:Y:S01]  /*3e6c0*/  LDL.LU R0, [R1+0x2e0] ;  /* 0x0002e00001007983 */ /* 0x001ee20000300800 */
[----:B------:R-:W-:Y:S01]  /*3e6d0*/  ISETP.LT.AND P4, PT, R19, UR12, !P4 ;  /* 0x0000000c13007c0c */ /* 0x000fe2000e781270 */
[----:B------:R-:W-:Y:S01]  /*3e6e0*/  VIADD R6, R21, UR4 ;  /* 0x0000000415067c36 */ /* 0x000fe20008000000 */
[----:B------:R-:W-:Y:S01]  /*3e6f0*/  ISETP.LT.AND P6, PT, R29, UR14, !P3 ;  /* 0x0000000e1d007c0c */ /* 0x000fe2000dfc1270 */
[----:B------:R-:W-:Y:S01]  /*3e700*/  ULDC UR4, c[0x0][0x248] ;  /* 0x0000920000047ab9 */ /* 0x000fe20000000800 */
[----:B------:R-:W-:Y:S01]  /*3e710*/  ISETP.GE.AND P1, PT, R4, UR6, PT ;  /* 0x0000000604007c0c */ /* 0x000fe2000bf26270 */
[----:B-1----:R-:W-:Y:S01]  /*3e720*/  VIADD R10, R6, UR4 ;  /* 0x00000004060a7c36 */ /* 0x002fe20008000000 */
[----:B------:R-:W-:Y:S01]  /*3e730*/  PRMT R20, R18, 0x7632, R20 ;  /* 0x0000763212147816 */ /* 0x000fe20000000014 */
[C---:B------:R-:W-:Y:S01]  /*3e740*/  IMAD.WIDE R4, R6.reuse, 0x2, R24 ;  /* 0x0000000206047825 */ /* 0x040fe200078e0218 */
[----:B------:R-:W-:Y:S01]  /*3e750*/  ULDC UR6, c[0x0][0x228] ;  /* 0x00008a0000067ab9 */ /* 0x000fe20000000800 */
[----:B------:R-:W-:Y:S01]  /*3e760*/  ULDC UR4, c[0x0][0x22c] ;  /* 0x00008b0000047ab9 */ /* 0x000fe20000000800 */
[----:B------:R-:W-:Y:S01]  /*3e770*/  ULDC UR12, c[0x0][0x228] ;  /* 0x00008a00000c7ab9 */ /* 0x000fe20000000800 */
[----:B------:R-:W-:Y:S01]  /*3e780*/  IMAD.WIDE R6, R6, 0x2, R2 ;  /* 0x0000000206067825 */ /* 0x000fe200078e0202 */
[----:B------:R0:W-:Y:S01]  /*3e790*/  @P2 STG.E.U16 desc[UR8][R4.64], R18 ;  /* 0x0000001204002986 */ /* 0x0001e2000c101508 */
[----:B------:R-:W-:-:S02]  /*3e7a0*/  ULDC UR14, c[0x0][0x228] ;  /* 0x00008a00000e7ab9 */ /* 0x000fc40000000800 */
[----:B------:R-:W-:Y:S01]  /*3e7b0*/  IMAD.WIDE R8, R10, 0x2, R24 ;  /* 0x000000020a087825 */ /* 0x000fe200078e0218 */
[----:B------:R1:W-:Y:S03]  /*3e7c0*/  @P4 STG.E.U16 desc[UR8][R6.64], R20 ;  /* 0x0000001406004986 */ /* 0x0003e6000c101508 */
[C---:B------:R-:W-:Y:S01]  /*3e7d0*/  VIADD R11, R28.reuse, 0xbe ;  /* 0x000000be1c0b7836 */ /* 0x040fe20000000000 */
[----:B0-----:R-:W3:Y:S01]  /*3e7e0*/  LDL.LU R18, [R1+0x2d4] ;  /* 0x0002d40001127983 */ /* 0x001ee20000300800 */
[----:B------:R-:W-:Y:S01]  /*3e7f0*/  ISETP.LT.AND P3, PT, R19, UR6, !P3 ;  /* 0x0000000613007c0c */ /* 0x000fe2000df61270 */
[----:B------:R-:W-:Y:S02]  /*3e800*/  VIADD R4, R28, 0xbf ;  /* 0x000000bf1c047836 */ /* 0x000fe40000000000 */
[----:B------:R-:W-:Y:S01]  /*3e810*/  ISETP.GE.AND P2, PT, R11, UR4, PT ;  /* 0x000000040b007c0c */ /* 0x000fe2000bf46270 */
[----:B------:R-:W-:Y:S01]  /*3e820*/  ULDC UR4, c[0x0][0x248] ;  /* 0x0000920000047ab9 */ /* 0x000fe20000000800 */
[----:B------:R-:W-:Y:S01]  /*3e830*/  ULDC UR6, c[0x0][0x22c] ;  /* 0x00008b0000067ab9 */ /* 0x000fe20000000800 */
[----:B------:R-:W-:Y:S01]  /*3e840*/  VIADD R11, R10, UR4 ;  /* 0x000000040a0b7c36 */ /* 0x000fe20008000000 */
[----:B------:R-:W-:Y:S01]  /*3e850*/  ISETP.GE.AND P4, PT, R4, UR6, PT ;  /* 0x0000000604007c0c */ /* 0x000fe2000bf86270 */
[----:B------:R-:W-:Y:S01]  /*3e860*/  IMAD.WIDE R4, R10, 0x2, R2 ;  /* 0x000000020a047825 */ /* 0x000fe200078e0202 */
[----:B------:R-:W-:Y:S01]  /*3e870*/  ULDC UR4, c[0x0][0x22c] ;  /* 0x00008b0000047ab9 */ /* 0x000fe20000000800 */
[----:B------:R-:W-:-:S02]  /*3e880*/  ULDC UR6, c[0x0][0x248] ;  /* 0x0000920000067ab9 */ /* 0x000fc40000000800 */
[----:B-1----:R-:W-:-:S04]  /*3e890*/  IMAD.WIDE R6, R11, 0x2, R24 ;  /* 0x000000020b067825 */ /* 0x002fc800078e0218 */
[----:B------:R-:W-:Y:S01]  /*3e8a0*/  VIADD R21, R28, 0xc0 ;  /* 0x000000c01c157836 */ /* 0x000fe20000000000 */
        /* <DEDUP_REMOVED lines=32> */
[----:B------:R-:W-:Y:S01]  /*3eab0*/  IMAD.WIDE R8, R21, 0x2, R24 ;  /* 0x0000000215087825 */ /* 0x000fe200078e0218 */
[----:B------:R-:W-:Y:S01]  /*3eac0*/  ISETP.GE.AND P5, PT, R20, UR10, PT ;  /* 0x0000000a14007c0c */ /* 0x000fe2000bfa6270 */
[----:B------:R-:W-:-:S02]  /*3ead0*/  ULDC UR10, c[0x0][0x228] ;  /* 0x00008a00000a7ab9 */ /* 0x000fc40000000800 */
[----:B------:R-:W-:Y:S01]  /*3eae0*/  IMAD.WIDE R10, R21, 0x2, R2 ;  /* 0x00000002150a7825 */ /* 0x000fe200078e0202 */
[----:B------:R0:W-:Y:S01]  /*3eaf0*/  @P1 STG.E.U16 desc[UR8][R6.64], R23 ;  /* 0x0000001706001986 */ /* 0x0001e2000c101508 */
[----:B------:R-:W-:Y:S01]  /*3eb00*/  ULDC UR18, c[0x0][0x228] ;  /* 0x00008a0000127ab9 */ /* 0x000fe20000000800 */
[----:B--2---:R-:W-:Y:S02]  /*3eb10*/  PRMT R22, R13, 0x7632, R22 ;  /* 0x000076320d167816 */ /* 0x004fe40000000016 */
[----:B------:R1:W-:Y:S01]  /*3eb20*/  @P6 STG.E.U16 desc[UR8][R8.64], R13 ;  /* 0x0000000d08006986 */ /* 0x0003e2000c101508 */
[----:B------:R-:W-:-:S03]  /*3eb30*/  VIADD R4, R28, 0xc2 ;  /* 0x000000c21c047836 */ /* 0x000fc60000000000 */
[----:B------:R2:W-:Y:S01]  /*3eb40*/  @P2 STG.E.U16 desc[UR8][R10.64], R22 ;  /* 0x000000160a002986 */ /* 0x0005e2000c101508 */
[----:B------:R-:W-:Y:S01]  /*3eb50*/  ISETP.LT.AND P2, PT, R29, UR10, !P4 ;  /* 0x0000000a1d007c0c */ /* 0x000fe2000e741270 */
[----:B0-----:R-:W-:Y:S01]  /*3eb60*/  VIADD R6, R21, UR4 ;  /* 0x0000000415067c36 */ /* 0x001fe20008000000 */
[----:B------:R-:W-:Y:S01]  /*3eb70*/  ISETP.LT.AND P4, PT, R19, UR12, !P4 ;  /* 0x0000000c13007c0c */ /* 0x000fe2000e781270 */
[----:B------:R-:W-:Y:S01]  /*3eb80*/  ULDC UR4, c[0x0][0x248] ;  /* 0x0000920000047ab9 */ /* 0x000fe20000000800 */
[----:B-1----:R-:W4:Y:S01]  /*3eb90*/  LDL.LU R13, [R1+0x2dc] ;  /* 0x0002dc00010d7983 */ /* 0x002f220000300800 */
[----:B------:R-:W-:Y:S01]  /*3eba0*/  ISETP.LT.AND P6, PT, R29, UR14, !P3 ;  /* 0x0000000e1d007c0c */ /* 0x000fe2000dfc1270 */
[----:B------:R-:W-:Y:S01]  /*3ebb0*/  ULDC UR10, c[0x0][0x228] ;  /* 0x00008a00000a7ab9 */ /* 0x000fe20000000800 */
[----:B------:R-:W-:Y:S01]  /*3ebc0*/  ISETP.GE.AND P1, PT, R4, UR6, PT ;  /* 0x0000000604007c0c */ /* 0x000fe2000bf26270 */
[C---:B--2---:R-:W-:Y:S01]  /*3ebd0*/  VIADD R10, R6.reuse, UR4 ;  /* 0x00000004060a7c36 */ /* 0x044fe20008000000 */
[----:B------:R-:W-:Y:S01]  /*3ebe0*/  ULDC UR6, c[0x0][0x228] ;  /* 0x00008a0000067ab9 */ /* 0x000fe20000000800 */
[----:B------:R-:W-:Y:S01]  /*3ebf0*/  IMAD.WIDE R4, R6, 0x2, R24 ;  /* 0x0000000206047825 */ /* 0x000fe200078e0218 */
[----:B------:R-:W-:Y:S01]  /*3ec00*/  ULDC UR4, c[0x0][0x22c] ;  /* 0x00008b0000047ab9 */ /* 0x000fe20000000800 */
[----:B------:R-:W-:Y:S01]  /*3ec10*/  ULDC UR12, c[0x0][0x228] ;  /* 0x00008a00000c7ab9 */ /* 0x000fe20000000800 */
[----:B------:R-:W-:Y:S01]  /*3ec20*/  PRMT R20, R12, 0x7632, R20 ;  /* 0x000076320c147816 */ /* 0x000fe20000000014 */
[----:B------:R-:W-:Y:S01]  /*3ec30*/  IMAD.WIDE R6, R6, 0x2, R2 ;  /* 0x0000000206067825 */ /* 0x000fe200078e0202 */
[----:B------:R0:W-:Y:S01]  /*3ec40*/  @P2 STG.E.U16 desc[UR8][R4.64], R12 ;  /* 0x0000000c04002986 */ /* 0x0001e2000c101508 */
[----:B------:R-:W-:-:S02]  /*3ec50*/  ULDC UR14, c[0x0][0x228] ;  /* 0x00008a00000e7ab9 */ /* 0x000fc40000000800 */
[----:B------:R-:W-:Y:S01]  /*3ec60*/  IMAD.WIDE R8, R10, 0x2, R24 ;  /* 0x000000020a087825 */ /* 0x000fe200078e0218 */
[----:B------:R1:W-:Y:S03]  /*3ec70*/  @P4 STG.E.U16 desc[UR8][R6.64], R20 ;  /* 0x0000001406004986 */ /* 0x0003e6000c101508 */
[C---:B------:R-:W-:Y:S01]  /*3ec80*/  VIADD R11, R28.reuse, 0xc3 ;  /* 0x000000c31c0b7836 */ /* 0x040fe20000000000 */
[----:B------:R-:W-:Y:S01]  /*3ec90*/  ISETP.LT.AND P3, PT, R19, UR6, !P3 ;  /* 0x0000000613007c0c */ /* 0x000fe2000df61270 */
[----:B------:R-:W-:Y:S01]  /*3eca0*/  ULDC UR6, c[0x0][0x22c] ;  /* 0x00008b0000067ab9 */ /* 0x000fe20000000800 */
[----:B0-----:R-:W2:Y:S02]  /*3ecb0*/  LDL.LU R12, [R1+0x2ec] ;  /* 0x0002ec00010c7983 */ /* 0x001ea40000300800 */
[----:B------:R-:W-:Y:S01]  /*3ecc0*/  ISETP.GE.AND P2, PT, R11, UR4, PT ;  /* 0x000000040b007c0c */ /* 0x000fe2000bf46270 */
[----:B------:R-:W-:Y:S01]  /*3ecd0*/  VIADD R4, R28, 0xc4 ;  /* 0x000000c41c047836 */ /* 0x000fe20000000000 */
[----:B------:R-:W-:Y:S01]  /*3ece0*/  ULDC UR4, c[0x0][0x248] ;  /* 0x0000920000047ab9 */ /* 0x000fe20000000800 */
[----:B------:R-:W2:Y:S01]  /*3ecf0*/  LDL.LU R26, [R1+0x300] ;  /* 0x00030000011a7983 */ /* 0x000ea20000300800 */
[----:B------:R-:W-:Y:S01]  /*3ed00*/  VIADD R11, R10, UR4 ;  /* 0x000000040a0b7c36 */ /* 0x000fe20008000000 */
[----:B------:R-:W-:-:S02]  /*3ed10*/  ULDC UR4, c[0x0][0x22c] ;  /* 0x00008b0000047ab9 */ /* 0x000fc40000000800 */
[----:B------:R0:W-:Y:S01]  /*3ed20*/  @P6 STG.E.U16 desc[UR8][R8.64], R27 ;  /* 0x0000001b08006986 */ /* 0x0001e2000c101508 */
[----:B------:R-:W-:Y:S02]  /*3ed30*/  ISETP.LT.AND P6, PT, R29, UR10, !P5 ;  /* 0x0000000a1d007c0c */ /* 0x000fe4000efc1270 */
[----:B------:R-:W-:Y:S01]  /*3ed40*/  ISETP.GE.AND P4, PT, R4, UR6, PT ;  /* 0x0000000604007c0c */ /* 0x000fe2000bf86270 */
[----:B-1----:R-:W-:Y:S01]  /*3ed50*/  IMAD.WIDE R6, R11, 0x2, R24 ;  /* 0x000000020b067825 */ /* 0x002fe200078e0218 */
[----:B------:R-:W-:Y:S01]  /*3ed60*/  ISETP.LT.AND P5, PT, R19, UR12, !P5 ;  /* 0x0000000c13007c0c */ /* 0x000fe2000efa1270 */
[----:B------:R-:W-:Y:S01]  /*3ed70*/  ULDC UR12, c[0x0][0x228] ;  /* 0x00008a00000c7ab9 */ /* 0x000fe20000000800 */
[----:B------:R-:W-:Y:S01]  /*3ed80*/  PRMT R20, R27, 0x7632, R20 ;  /* 0x000076321b147816 */ /* 0x000fe20000000014 */
[----:B------:R-:W-:Y:S01]  /*3ed90*/  IMAD.WIDE R4, R10, 0x2, R2 ;  /* 0x000000020a047825 */ /* 0x000fe200078e0202 */
[----:B------:R-:W-:Y:S01]  /*3eda0*/  ULDC UR6, c[0x0][0x248] ;  /* 0x0000920000067ab9 */ /* 0x000fe20000000800 */
[----:B------:R-:W-:-:S02]  /*3edb0*/  ULDC UR10, c[0x0][0x22c] ;  /* 0x00008b00000a7ab9 */ /* 0x000fc40000000800 */
[----:B0-----:R-:W-:Y:S01]  /*3edc0*/  IMAD.WIDE R8, R11, 0x2, R2 ;  /* 0x000000020b087825 */ /* 0x001fe200078e0202 */
[----:B------:R0:W-:Y:S03]  /*3edd0*/  @P3 STG.E.U16 desc[UR8][R4.64], R20 ;  /* 0x0000001404003986 */ /* 0x0001e6000c101508 */
[----:B------:R-:W-:Y:S01]  /*3ede0*/  VIADD R21, R28, 0xc5 ;  /* 0x000000c51c157836 */ /* 0x000fe20000000000 */
[----:B------:R-:W2:Y:S01]  /*3edf0*/  LDL.LU R27, [R1+0x2f0] ;  /* 0x0002f000011b7983 */ /* 0x000ea20000300800 */
[----:B---3--:R-:W-:-:S03]  /*3ee00*/  PRMT R10, R0, 0x7632, R10 ;  /* 0x00007632000a7816 */ /* 0x008fc6000000000a */
[----:B------:R1:W-:Y:S01]  /*3ee10*/  @P6 STG.E.U16 desc[UR8][R6.64], R0 ;  /* 0x0000000006006986 */ /* 0x0003e2000c101508 */
[----:B------:R-:W-:Y:S01]  /*3ee20*/  ISETP.GE.AND P3, PT, R21, UR4, PT ;  /* 0x0000000415007c0c */ /* 0x000fe2000bf66270 */
[----:B------:R-:W-:Y:S02]  /*3ee30*/  ULDC UR4, c[0x0][0x248] ;  /* 0x0000920000047ab9 */ /* 0x000fe40000000800 */
[----:B------:R3:W-:Y:S01]  /*3ee40*/  @P5 STG.E.U16 desc[UR8][R8.64], R10 ;  /* 0x0000000a08005986 */ /* 0x0007e2000c101508 */
[----:B------:R-:W-:Y:S01]  /*3ee50*/  ISETP.LT.AND P5, PT, R29, UR12, !P1 ;  /* 0x0000000c1d007c0c */ /* 0x000fe2000cfa1270 */
[----:B0-----:R-:W-:Y:S01]  /*3ee60*/  VIADD R20, R28, 0xc6 ;  /* 0x000000c61c147836 */ /* 0x001fe20000000000 */
[----:B------:R-:W-:Y:S01]  /*3ee70*/  ISETP.LT.AND P1, PT, R19, UR14, !P1 ;  /* 0x0000000e13007c0c */ /* 0x000fe2000cf21270 */
[----:B------:R-:W-:Y:S01]  /*3ee80*/  ULDC UR12, c[0x0][0x228] ;  /* 0x00008a00000c7ab9 */ /* 0x000fe20000000800 */
        /* <DEDUP_REMOVED lines=11> */
[----:B------:R-:W-:Y:S01]  /*3ef40*/  IMAD.WIDE R6, R6, 0x2, R2 ;  /* 0x0000000206067825 */ /* 0x000fe200078e0202 */
[----:B------:R-:W-:Y:S01]  /*3ef50*/  PRMT R22, R18, 0x7632, R22 ;  /* 0x0000763212167816 */ /* 0x000fe20000000016 */
[----:B------:R0:W-:Y:S02]  /*3ef60*/  @P5 STG.E.U16 desc[UR8][R4.64], R18 ;  /* 0x0000001204005986 */ /* 0x0001e4000c101508 */
[C---:B---3--:R-:W-:Y:S01]  /*3ef70*/  IMAD.WIDE R8, R21.reuse, 0x2, R24 ;  /* 0x0000000215087825 */ /* 0x048fe200078e0218 */
[----:B------:R-:W-:Y:S01]  /*3ef80*/  ISETP.GE.AND P5, PT, R20, UR10, PT ;  /* 0x0000000a14007c0c */ /* 0x000fe2000bfa6270 */
[----:B------:R-:W-:Y:S02]  /*3ef90*/  ULDC UR10, c[0x0][0x228] ;  /* 0x00008a00000a7ab9 */ /* 0x000fe40000000800 */
[----:B------:R-:W-:Y:S01]  /*3efa0*/  IMAD.WIDE R10, R21, 0x2, R2 ;  /* 0x00000002150a7825 */ /* 0x000fe200078e0202 */
[----:B------:R1:W-:Y:S04]  /*3efb0*/  @P1 STG.E.U16 desc[UR8][R6.64], R22 ;  /* 0x0000001606001986 */ /* 0x0003e8000c101508 */
[----:B0-----:R-:W3:Y:S01]  /*3efc0*/  LDL.LU R18, [R1+0x2f4] ;  /* 0x0002f40001127983 */ /* 0x001ee20000300800 */
[----:B------:R-:W-:-:S02]  /*3efd0*/  VIADD R4, R28, 0xc7 ;  /* 0x000000c71c047836 */ /* 0x000fc40000000000 */
[----:B-1----:R-:W-:-:S03]  /*3efe0*/  VIADD R6, R21, UR4 ;  /* 0x0000000415067c36 */ /* 0x002fc60008000000 */
        /* <DEDUP_REMOVED lines=42> */
[C---:B------:R-:W-:Y:S02]  /*3f290*/  VIADD R21, R28.reuse, 0xca ;  /* 0x000000ca1c157836 */ /* 0x040fe40000000000 */
[----:B------:R-:W-:Y:S01]  /*3f2a0*/  IMAD.WIDE R8, R11, 0x2, R2 ;  /* 0x000000020b087825 */ /* 0x000fe200078e0202 */
[----:B------:R0:W-:Y:S02]  /*3f2b0*/  @P3 STG.E.U16 desc[UR8][R4.64], R20 ;  /* 0x0000001404003986 */ /* 0x0001e4000c101508 */
[----:B------:R-:W-:Y:S01]  /*3f2c0*/  ISETP.GE.AND P3, PT, R21, UR4, PT ;  /* 0x0000000415007c0c */ /* 0x000fe2000bf66270 */
[----:B------:R-:W-:Y:S01]  /*3f2d0*/  ULDC UR4, c[0x0][0x248] ;  /* 0x0000920000047ab9 */ /* 0x000fe20000000800 */
[----:B------:R1:W-:Y:S01]  /*3f2e0*/  @P6 STG.E.U16 desc[UR8][R6.64], R13 ;  /* 0x0000000d06006986 */ /* 0x0003e2000c101508 */
[C---:B------:R-:W-:Y:S01]  /*3f2f0*/  ISETP.LT.AND P6, PT, R29.reuse, UR16, !P2 ;  /* 0x000000101d007c0c */ /* 0x040fe2000d7c1270 */
[----:B------:R-:W-:Y:S02]  /*3f300*/  ULDC UR16, c[0x0][0x228] ;  /* 0x00008a0000107ab9 */ /* 0x000fe40000000800 */
[----:B------:R2:W-:Y:S01]  /*3f310*/  @P5 STG.E.U16 desc[UR8][R8.64], R10 ;  /* 0x0000000a08005986 */ /* 0x0005e2000c101508 */
[----:B------:R-:W-:Y:S01]  /*3f320*/  ISETP.LT.AND P5, PT, R29, UR12, !P1 ;  /* 0x0000000c1d007c0c */ /* 0x000fe2000cfa1270 */
[----:B------:R-:W-:Y:S01]  /*3f330*/  ULDC UR12, c[0x0][0x228] ;  /* 0x00008a00000c7ab9 */ /* 0x000fe20000000800 */
[C---:B------:R-:W-:Y:S01]  /*3f340*/  ISETP.LT.AND P1, PT, R19.reuse, UR14, !P1 ;  /* 0x0000000e13007c0c */ /* 0x040fe2000cf21270 */
[----:B0-----:R-:W-:Y:S01]  /*3f350*/  VIADD R20, R28, 0xcb ;  /* 0x000000cb1c147836 */ /* 0x001fe20000000000 */
[----:B------:R-:W-:Y:S01]  /*3f360*/  ISETP.LT.AND P2, PT, R19, UR18, !P2 ;  /* 0x0000001213007c0c */ /* 0x000fe2000d741270 */
[----:B------:R-:W-:Y:S01]  /*3f370*/  ULDC UR14, c[0x0][0x228] ;  /* 0x00008a00000e7ab9 */ /* 0x000fe20000000800 */
[----:B------:R-:W-:Y:S01]  /*3f380*/  ULDC UR18, c[0x0][0x228] ;  /* 0x00008a0000127ab9 */ /* 0x000fe20000000800 */
[----:B-1----:R-:W-:Y:S01]  /*3f390*/  VIADD R6, R11, UR4 ;  /* 0x000000040b067c36 */ /* 0x002fe20008000000 */
[----:B------:R-:W4:Y:S01]  /*3f3a0*/  LDL.LU R13, [R1+0x2fc] ;  /* 0x0002fc00010d7983 */ /* 0x000f220000300800 */
[----:B--2---:R-:W-:Y:S01]  /*3f3b0*/  PRMT R23, R12, 0x7632, R23 ;  /* 0x000076320c177816 */ /* 0x004fe20000000017 */
[----:B------:R-:W-:Y:S01]  /*3f3c0*/  ULDC UR4, c[0x0][0x248] ;  /* 0x0000920000047ab9 */ /* 0x000fe20000000800 */
[C---:B------:R-:W-:Y:S01]  /*3f3d0*/  VIADD R21, R6.reuse, UR6 ;  /* 0x0000000606157c36 */ /* 0x040fe20008000000 */
[----:B------:R-:W-:Y:S01]  /*3f3e0*/  ULDC UR6, c[0x0][0x22c] ;  /* 0x00008b0000067ab9 */ /* 0x000fe20000000800 */
[----:B------:R-:W-:Y:S01]  /*3f3f0*/  IMAD.WIDE R4, R6, 0x2, R24 ;  /* 0x0000000206047825 */ /* 0x000fe200078e0218 */
[----:B------:R-:W-:-:S03]  /*3f400*/  PRMT R22, R26, 0x7632, R22 ;  /* 0x000076321a167816 */ /* 0x000fc60000000016 */
[----:B------:R-:W-:Y:S01]  /*3f410*/  IMAD.WIDE R6, R6, 0x2, R2 ;  /* 0x0000000206067825 */ /* 0x000fe200078e0202 */
[----:B------:R0:W-:Y:S03]  /*3f420*/  @P5 STG.E.U16 desc[UR8][R4.64], R12 ;  /* 0x0000000c04005986 */ /* 0x0001e6000c101508 */
[----:B------:R-:W-:Y:S01]  /*3f430*/  IMAD.WIDE R8, R21, 0x2, R24 ;  /* 0x0000000215087825 */ /* 0x000fe200078e0218 */
[----:B------:R-:W-:-:S03]  /*3f440*/  ISETP.GE.AND P5, PT, R20, UR10, PT ;  /* 0x0000000a14007c0c */ /* 0x000fc6000bfa6270 */
[----:B------:R-:W-:Y:S01]  /*3f450*/  IMAD.WIDE R10, R21, 0x2, R2 ;  /* 0x00000002150a7825 */ /* 0x000fe200078e0202 */
[----:B------:R1:W-:Y:S01]  /*3f460*/  @P1 STG.E.U16 desc[UR8][R6.64], R23 ;  /* 0x0000001706001986 */ /* 0x0003e2000c101508 */
[----:B------:R-:W-:-:S03]  /*3f470*/  ULDC UR10, c[0x0][0x228] ;  /* 0x00008a00000a7ab9 */ /* 0x000fc60000000800 */
[----:B0-----:R-:W2:Y:S04]  /*3f480*/  LDL.LU R12, [R1+0x320] ;  /* 0x00032000010c7983 */ /* 0x001ea80000300800 */
[----:B------:R0:W-:Y:S01]  /*3f490*/  @P6 STG.E.U16 desc[UR8][R8.64], R26 ;  /* 0x0000001a08006986 */ /* 0x0001e2000c101508 */
[----:B------:R-:W-:-:S03]  /*3f4a0*/  VIADD R4, R28, 0xcc ;  /* 0x000000cc1c047836 */ /* 0x000fc60000000000 */
[----:B------:R0:W-:Y:S01]  /*3f4b0*/  @P2 STG.E.U16 desc[UR8][R10.64], R22 ;  /* 0x000000160a002986 */ /* 0x0001e2000c101508 */
[----:B------:R-:W-:Y:S01]  /*3f4c0*/  ISETP.LT.AND P2, PT, R29, UR10, !P4 ;  /* 0x0000000a1d007c0c */ /* 0x000fe2000e741270 */
[----:B-1----:R-:W-:Y:S01]  /*3f4d0*/  VIADD R6, R21, UR4 ;  /* 0x0000000415067c36 */ /* 0x002fe20008000000 */
[----:B------:R-:W-:Y:S01]  /*3f4e0*/  ISETP.LT.AND P4, PT, R19, UR12, !P4 ;  /* 0x0000000c13007c0c */ /* 0x000fe2000e781270 */
[----:B------:R-:W-:Y:S01]  /*3f4f0*/  ULDC UR4, c[0x0][0x248] ;  /* 0x0000920000047ab9 */ /* 0x000fe20000000800 */
[----:B------:R-:W-:Y:S01]  /*3f500*/  ISETP.LT.AND P6, PT, R29, UR14, !P3 ;  /* 0x0000000e1d007c0c */ /* 0x000fe2000dfc1270 */
[----:B------:R-:W-:Y:S01]  /*3f510*/  ULDC UR10, c[0x0][0x228] ;  /* 0x00008a00000a7ab9 */ /* 0x000fe20000000800 */
[----:B------:R-:W-:Y:S01]  /*3f520*/  ISETP.GE.AND P1, PT, R4, UR6, PT ;  /* 0x0000000604007c0c */ /* 0x000fe2000bf26270 */
[C---:B------:R-:W-:Y:S01]  /*3f530*/  IMAD.WIDE R4, R6.reuse, 0x2, R24 ;  /* 0x0000000206047825 */ /* 0x040fe200078e0218 */
[----:B------:R-:W-:Y:S01]  /*3f540*/  PRMT R20, R27, 0x7632, R20 ;  /* 0x000076321b147816 */ /* 0x000fe20000000014 */
[----:B0-----:R-:W2:Y:S01]  /*3f550*/  LDL.LU R26, [R1+0x310] ;  /* 0x00031000011a7983 */ /* 0x001ea20000300800 */
[----:B------:R-:W-:Y:S01]  /*3f560*/  ULDC UR6, c[0x0][0x228] ;  /* 0x00008a0000067ab9 */ /* 0x000fe20000000800 */
[C---:B------:R-:W-:Y:S01]  /*3f570*/  VIADD R10, R6.reuse, UR4 ;  /* 0x00000004060a7c36 */ /* 0x040fe20008000000 */
        /* <DEDUP_REMOVED lines=8> */
[----:B------:R1:W-:Y:S01]  /*3f600*/  @P6 STG.E.U16 desc[UR8][R8.64], R0 ;  /* 0x0000000008006986 */ /* 0x0003e2000c101508 */
        /* <DEDUP_REMOVED lines=11> */
[----:B-1----:R-:W-:Y:S01]  /*3f6c0*/  PRMT R20, R0, 0x7632, R20 ;  /* 0x0000763200147816 */ /* 0x002fe20000000014 */
[----:B------:R-:W-:Y:S01]  /*3f6d0*/  ULDC UR12, c[0x0][0x228] ;  /* 0x00008a00000c7ab9 */ /* 0x000fe20000000800 */
[----:B------:R-:W2:Y:S01]  /*3f6e0*/  LDL.LU R0, [R1+0x314] ;  /* 0x0003140001007983 */ /* 0x000ea20000300800 */
[C---:B------:R-:W-:Y:S01]  /*3f6f0*/  IMAD.WIDE R6, R11.reuse, 0x2, R24 ;  /* 0x000000020b067825 */ /* 0x040fe200078e0218 */
[----:B---3--:R-:W-:Y:S01]  /*3f700*/  PRMT R10, R18, 0x7632, R10 ;  /* 0x00007632120a7816 */ /* 0x008fe2000000000a */
[----:B------:R-:W-:Y:S01]  /*3f710*/  ULDC UR4, c[0x0][0x22c] ;  /* 0x00008b0000047ab9 */ /* 0x000fe20000000800 */
[----:B------:R-:W-:Y:S01]  /*3f720*/  ULDC UR10, c[0x0][0x22c] ;  /* 0x00008b00000a7ab9 */ /* 0x000fe20000000800 */
[----:B------:R-:W-:Y:S01]  /*3f730*/  IMAD.WIDE R8, R11, 0x2, R2 ;  /* 0x000000020b087825 */ /* 0x000fe200078e0202 */
[----:B------:R0:W-:Y:S01]  /*3f740*/  @P3 STG.E.U16 desc[UR8][R4.64], R20 ;  /* 0x0000001404003986 */ /* 0x0001e2000c101508 */
[----:B------:R-:W-:-:S02]  /*3f750*/  ULDC UR6, c[0x0][0x248] ;  /* 0x0000920000067ab9 */ /* 0x000fc40000000800 */
[C---:B------:R-:W-:Y:S01]  /*3f760*/  VIADD R21, R28.reuse, 0xcf ;  /* 0x000000cf1c157836 */ /* 0x040fe20000000000 */
[----:B------:R1:W-:Y:S04]  /*3f770*/  @P6 STG.E.U16 desc[UR8][R6.64], R18 ;  /* 0x0000001206006986 */ /* 0x0003e8000c101508 */
[----:B------:R3:W-:Y:S01]  /*3f780*/  @P5 STG.E.U16 desc[UR8][R8.64], R10 ;  /* 0x0000000a08005986 */ /* 0x0007e2000c101508 */
[----:B------:R-:W-:Y:S01]  /*3f790*/  ISETP.LT.AND P5, PT, R29, UR12, !P1 ;  /* 0x0000000c1d007c0c */ /* 0x000fe2000cfa1270 */
[----:B------:R-:W-:Y:S01]  /*3f7a0*/  ULDC UR12, c[0x0][0x228] ;  /* 0x00008a00000c7ab9 */ /* 0x000fe20000000800 */
[----:B------:R-:W-:Y:S01]  /*3f7b0*/  ISETP.GE.AND P3, PT, R21, UR4, PT ;  /* 0x0000000415007c0c */ /* 0x000fe2000bf66270 */
[----:B------:R-:W-:Y:S01]  /*3f7c0*/  ULDC UR4, c[0x0][0x248] ;  /* 0x0000920000047ab9 */ /* 0x000fe20000000800 */
[----:B------:R-:W-:Y:S01]  /*3f7d0*/  ISETP.LT.AND P1, PT, R19, UR14, !P1 ;  /* 0x0000000e13007c0c */ /* 0x000fe2000cf21270 */
[----:B0-----:R-:W-:Y:S01]  /*3f7e0*/  VIADD R20, R28, 0xd0 ;  /* 0x000000d01c147836 */ /* 0x001fe20000000000 */
[----:B-1----:R-:W2:Y:S01]  /*3f7f0*/  LDL.LU R18, [R1+0x328] ;  /* 0x0003280001127983 */ /* 0x002ea20000300800 */
[----:B------:R-:W-:Y:S01]  /*3f800*/  VIADD R6, R11, UR4 ;  /* 0x000000040b067c36 */ /* 0x000fe20008000000 */
[----:B------:R-:W-:Y:S01]  /*3f810*/  ISETP.LT.AND P6, PT, R29, UR16, !P2 ;  /* 0x000000101d007c0c */ /* 0x000fe2000d7c1270 */
[----:B------:R-:W-:Y:S01]  /*3f820*/  ULDC UR4, c[0x0][0x248] ;  /* 0x0000920000047ab9 */ /* 0x000fe20000000800 */
[----:B------:R-:W-:Y:S01]  /*3f830*/  ISETP.LT.AND P2, PT, R19, UR18, !P2 ;  /* 0x0000001213007c0c */ /* 0x000fe2000d741270 */
[C---:B------:R-:W-:Y:S01]  /*3f840*/  IMAD.WIDE R4, R6.reuse, 0x2, R24 ;  /* 0x0000000206047825 */ /* 0x040fe200078e0218 */
[----:B------:R-:W-:Y:S01]  /*3f850*/  ULDC UR14, c[0x0][0x228] ;  /* 0x00008a00000e7ab9 */ /* 0x000fe20000000800 */
[----:B------:R-:W-:Y:S01]  /*3f860*/  ULDC UR16, c[0x0][0x228] ;  /* 0x00008a0000107ab9 */ /* 0x000fe20000000800 */
[----:B------:R-:W-:Y:S01]  /*3f870*/  ULDC UR18, c[0x0][0x228] ;  /* 0x00008a0000127ab9 */ /* 0x000fe20000000800 */
[C---:B------:R-:W-:Y:S01]  /*3f880*/  VIADD R21, R6.reuse, UR6 ;  /* 0x0000000606157c36 */ /* 0x040fe20008000000 */
[----:B------:R-:W-:Y:S01]  /*3f890*/  ULDC UR6, c[0x0][0x22c] ;  /* 0x00008b0000067ab9 */ /* 0x000fe20000000800 */
[----:B------:R-:W-:-:S04]  /*3f8a0*/  IMAD.WIDE R6, R6, 0x2, R2 ;  /* 0x0000000206067825 */ /* 0x000fc800078e0202 */
[----:B---3--:R-:W-:-:S04]  /*3f8b0*/  IMAD.WIDE R8, R21, 0x2, R24 ;  /* 0x0000000215087825 */ /* 0x008fc800078e0218 */
[----:B------:R-:W-:Y:S01]  /*3f8c0*/  IMAD.WIDE R10, R21, 0x2, R2 ;  /* 0x00000002150a7825 */ /* 0x000fe200078e0202 */
[----:B----4-:R-:W-:Y:S01]  /*3f8d0*/  PRMT R22, R17, 0x7632, R22 ;  /* 0x0000763211167816 */ /* 0x010fe20000000016 */
[----:B------:R0:W-:Y:S01]  /*3f8e0*/  @P5 STG.E.U16 desc[UR8][R4.64], R17 ;  /* 0x0000001104005986 */ /* 0x0001e2000c101508 */
[----:B------:R-:W-:Y:S01]  /*3f8f0*/  ISETP.GE.AND P5, PT, R20, UR10, PT ;  /* 0x0000000a14007c0c */ /* 0x000fe2000bfa6270 */
[----:B------:R-:W-:Y:S02]  /*3f900*/  ULDC UR10, c[0x0][0x228] ;  /* 0x00008a00000a7ab9 */ /* 0x000fe40000000800 */
[----:B------:R1:W-:Y:S04]  /*3f910*/  @P1 STG.E.U16 desc[UR8][R6.64], R22 ;  /* 0x0000001606001986 */ /* 0x0003e8000c101508 */
[----:B0-----:R-:W3:Y:S01]  /*3f920*/  LDL.LU R17, [R1+0x318] ;  /* 0x0003180001117983 */ /* 0x001ee20000300800 */
[----:B------:R-:W-:-:S02]  /*3f930*/  VIADD R4, R28, 0xd1 ;  /* 0x000000d11c047836 */ /* 0x000fc40000000000 */
[----:B-1----:R-:W-:Y:S01]  /*3f940*/  VIADD R6, R21, UR4 ;  /* 0x0000000415067c36 */ /* 0x002fe20008000000 */
[----:B------:R-:W-:Y:S02]  /*3f950*/  ULDC UR4, c[0x0][0x248] ;  /* 0x0000920000047ab9 */ /* 0x000fe40000000800 */
[----:B------:R-:W-:Y:S01]  /*3f960*/  ISETP.GE.AND P1, PT, R4, UR6, PT ;  /* 0x0000000604007c0c */ /* 0x000fe2000bf26270 */
[----:B------:R-:W-:Y:S01]  /*3f970*/  ULDC UR6, c[0x0][0x228] ;  /* 0x00008a0000067ab9 */ /* 0x000fe20000000800 */
[----:B------:R-:W-:Y:S01]  /*3f980*/  IMAD.WIDE R4, R6, 0x2, R24 ;  /* 0x0000000206047825 */ /* 0x000fe200078e0218 */
[----:B------:R-:W-:Y:S01]  /*3f990*/  PRMT R23, R15, 0x7632, R23 ;  /* 0x000076320f177816 */ /* 0x000fe20000000017 */
        /* <DEDUP_REMOVED lines=19> */
[----:B------:R0:W-:Y:S01]  /*3fad0*/  @P4 STG.E.U16 desc[UR8][R6.64], R20 ;  /* 0x0000001406004986 */ /* 0x0001e2000c101508 */
[----:B------:R-:W-:-:S03]  /*3fae0*/  VIADD R4, R28, 0xd3 ;  /* 0x000000d31c047836 */ /* 0x000fc60000000000 */
[----:B------:R-:W-:Y:S01]  /*3faf0*/  ISETP.GE.AND P2, PT, R11, UR4, PT ;  /* 0x000000040b007c0c */ /* 0x000fe2000bf46270 */
[----:B------:R-:W-:Y:S01]  /*3fb00*/  ULDC UR4, c[0x0][0x248] ;  /* 0x0000920000047ab9 */ /* 0x000fe20000000800 */
[----:B------:R-:W-:Y:S01]  /*3fb10*/  ISETP.GE.AND P4, PT, R4, UR6, PT ;  /* 0x0000000604007c0c */ /* 0x000fe2000bf86270 */
[----:B------:R1:W-:Y:S01]  /*3fb20*/  @P6 STG.E.U16 desc[UR8][R8.64], R13 ;  /* 0x0000000d08006986 */ /* 0x0003e2000c101508 */
[----:B------:R-:W-:Y:S01]  /*3fb30*/  ISETP.LT.AND P6, PT, R29, UR10, !P5 ;  /* 0x0000000a1d007c0c */ /* 0x000fe2000efc1270 */
[C---:B------:R-:W-:Y:S01]  /*3fb40*/  VIADD R4, R10.reuse, UR4 ;  /* 0x000000040a047c36 */ /* 0x040fe20008000000 */
[----:B------:R-:W-:Y:S01]  /*3fb50*/  ISETP.LT.AND P5, PT, R19, UR12, !P5 ;  /* 0x0000000c13007c0c */ /* 0x000fe2000efa1270 */
[----:B0-----:R-:W-:Y:S01]  /*3fb60*/  IMAD.WIDE R6, R10, 0x2, R2 ;  /* 0x000000020a067825 */ /* 0x001fe200078e0202 */
[----:B------:R-:W-:Y:S01]  /*3fb70*/  PRMT R5, R13, 0x7632, R5 ;  /* 0x000076320d057816 */ /* 0x000fe20000000005 */
[----:B------:R-:W-:Y:S01]  /*3fb80*/  ULDC UR4, c[0x0][0x22c] ;  /* 0x00008b0000047ab9 */ /* 0x000fe20000000800 */
[----:B------:R-:W-:Y:S01]  /*3fb90*/  ULDC UR12, c[0x0][0x228] ;  /* 0x00008a00000c7ab9 */ /* 0x000fe20000000800 */
[----:B------:R-:W-:Y:S01]  /*3fba0*/  VIADD R20, R28, 0xd4 ;  /* 0x000000d41c147836 */ /* 0x000fe20000000000 */
[----:B------:R-:W-:Y:S01]  /*3fbb0*/  ULDC UR6, c[0x0][0x248] ;  /* 0x0000920000067ab9 */ /* 0x000fe20000000800 */
[----:B------:R-:W-:Y:S01]  /*3fbc0*/  IMAD.WIDE R10, R4, 0x2, R2 ;  /* 0x00000002040a7825 */ /* 0x000fe200078e0202 */
[----:B------:R-:W-:-:S03]  /*3fbd0*/  ULDC UR10, c[0x0][0x22c] ;  /* 0x00008b00000a7ab9 */ /* 0x000fc60000000800 */
[----:B-1----:R-:W-:Y:S01]  /*3fbe0*/  IMAD.WIDE R8, R4, 0x2, R24 ;  /* 0x0000000204087825 */ /* 0x002fe200078e0218 */
[----:B------:R0:W-:Y:S01]  /*3fbf0*/  @P3 STG.E.U16 desc[UR8][R6.64], R5 ;  /* 0x0000000506003986 */ /* 0x0001e2000c101508 */
[----:B------:R-:W-:Y:S01]  /*3fc00*/  ISETP.GE.AND P3, PT, R20, UR4, PT ;  /* 0x0000000414007c0c */ /* 0x000fe2000bf66270 */
[----:B------:R-:W-:Y:S02]  /*3fc10*/  ULDC UR4, c[0x0][0x248] ;  /* 0x0000920000047ab9 */ /* 0x000fe40000000800 */
[----:B------:R-:W4:Y:S01]  /*3fc20*/  LDL.LU R13, [R1+0x340] ;  /* 0x00034000010d7983 */ /* 0x000f220000300800 */
[----:B--2---:R-:W-:-:S03]  /*3fc30*/  PRMT R21, R12, 0x7632, R21 ;  /* 0x000076320c157816 */ /* 0x004fc60000000015 */
[----:B------:R1:W-:Y:S01]  /*3fc40*/  @P6 STG.E.U16 desc[UR8][R8.64], R12 ;  /* 0x0000000c08006986 */ /* 0x0003e2000c101508 */
[C---:B------:R-:W-:Y:S01]  /*3fc50*/  ISETP.LT.AND P6, PT, R29.reuse, UR16, !P2 ;  /* 0x000000101d007c0c */ /* 0x040fe2000d7c1270 */
[----:B------:R-:W-:Y:S02]  /*3fc60*/  VIADD R20, R28, 0xd5 ;  /* 0x000000d51c147836 */ /* 0x000fe40000000000 */
[----:B------:R2:W-:Y:S01]  /*3fc70*/  @P5 STG.E.U16 desc[UR8][R10.64], R21 ;  /* 0x000000150a005986 */ /* 0x0005e2000c101508 */
[----:B------:R-:W-:Y:S01]  /*3fc80*/  ISETP.LT.AND P5, PT, R29, UR12, !P1 ;  /* 0x0000000c1d007c0c */ /* 0x000fe2000cfa1270 */
[----:B0-----:R-:W-:Y:S01]  /*3fc90*/  VIADD R6, R4, UR4 ;  /* 0x0000000404067c36 */ /* 0x001fe20008000000 */
[C---:B------:R-:W-:Y:S01]  /*3fca0*/  ISETP.LT.AND P1, PT, R19.reuse, UR14, !P1 ;  /* 0x0000000e13007c0c */ /* 0x040fe2000cf21270 */
[----:B------:R-:W-:Y:S01]  /*3fcb0*/  ULDC UR12, c[0x0][0x228] ;  /* 0x00008a00000c7ab9 */ /* 0x000fe20000000800 */
[----:B------:R-:W-:Y:S01]  /*3fcc0*/  ISETP.LT.AND P2, PT, R19, UR18, !P2 ;  /* 0x0000001213007c0c */ /* 0x000fe2000d741270 */
[C---:B------:R-:W-:Y:S01]  /*3fcd0*/  IMAD.WIDE R4, R6.reuse, 0x2, R24 ;  /* 0x0000000206047825 */ /* 0x040fe200078e0218 */
[----:B------:R-:W-:Y:S01]  /*3fce0*/  ULDC UR4, c[0x0][0x248] ;  /* 0x0000920000047ab9 */ /* 0x000fe20000000800 */
[----:B------:R-:W-:Y:S01]  /*3fcf0*/  ULDC UR14, c[0x0][0x228] ;  /* 0x00008a00000e7ab9 */ /* 0x000fe20000000800 */
[----:B------:R-:W-:Y:S01]  /*3fd00*/  ULDC UR16, c[0x0][0x228] ;  /* 0x00008a0000107ab9 */ /* 0x000fe20000000800 */
[----:B-1----:R-:W4:Y:S01]  /*3fd10*/  LDL.LU R12, [R1+0x12dc] ;  /* 0x0012dc00010c7983 */ /* 0x002f220000300800 */
[----:B------:R-:W-:Y:S01]  /*3fd20*/  ULDC UR18, c[0x0][0x228] ;  /* 0x00008a0000127ab9 */ /* 0x000fe20000000800 */
[----:B--2---:R-:W-:Y:S01]  /*3fd30*/  VIADD R21, R6, UR6 ;  /* 0x0000000606157c36 */ /* 0x004fe20008000000 */
[----:B------:R-:W-:Y:S01]  /*3fd40*/  PRMT R23, R26, 0x7632, R23 ;  /* 0x000076321a177816 */ /* 0x000fe20000000017 */
[----:B------:R-:W-:Y:S01]  /*3fd50*/  IMAD.WIDE R6, R6, 0x2, R2 ;  /* 0x0000000206067825 */ /* 0x000fe200078e0202 */
[----:B------:R0:W-:Y:S01]  /*3fd60*/  @P5 STG.E.U16 desc[UR8][R4.64], R26 ;  /* 0x0000001a04005986 */ /* 0x0001e2000c101508 */
[----:B------:R-:W-:-:S02]  /*3fd70*/  ULDC UR6, c[0x0][0x22c] ;  /* 0x00008b0000067ab9 */ /* 0x000fc40000000800 */
[----:B------:R-:W-:Y:S01]  /*3fd80*/  IMAD.WIDE R8, R21, 0x2, R24 ;  /* 0x0000000215087825 */ /* 0x000fe200078e0218 */
[----:B------:R-:W-:-:S03]  /*3fd90*/  ISETP.GE.AND P5, PT, R20, UR10, PT ;  /* 0x0000000a14007c0c */ /* 0x000fc6000bfa6270 */
[----:B------:R-:W-:Y:S01]  /*3fda0*/  IMAD.WIDE R10, R21, 0x2, R2 ;  /* 0x00000002150a7825 */ /* 0x000fe200078e0202 */
[----:B------:R1:W-:Y:S01]  /*3fdb0*/  @P1 STG.E.U16 desc[UR8][R6.64], R23 ;  /* 0x0000001706001986 */ /* 0x0003e2000c101508 */
[----:B------:R-:W-:Y:S01]  /*3fdc0*/  ULDC UR10, c[0x0][0x228] ;  /* 0x00008a00000a7ab9 */ /* 0x000fe20000000800 */
[----:B------:R-:W-:Y:S02]  /*3fdd0*/  PRMT R22, R27, 0x7632, R22 ;  /* 0x000076321b167816 */ /* 0x000fe40000000016 */
[----:B------:R-:W-:Y:S01]  /*3fde0*/  @P6 STG.E.U16 desc[UR8][R8.64], R27 ;  /* 0x0000001b08006986 */ /* 0x000fe2000c101508 */
[----:B0-----:R-:W-:-:S03]  /*3fdf0*/  VIADD R4, R28, 0xd6 ;  /* 0x000000d61c047836 */ /* 0x001fc60000000000 */
        /* <DEDUP_REMOVED lines=8> */
[----:B------:R-:W-:Y:S01]  /*3fe80*/  IMAD.WIDE R4, R6, 0x2, R24 ;  /* 0x0000000206047825 */ /* 0x000fe200078e0218 */
        /* <DEDUP_REMOVED lines=13> */
[----:B------:R2:W-:Y:S01]  /*3ff60*/  @P6 STG.E.U16 desc[UR8][R8.64], R18 ;  /* 0x0000001208006986 */ /* 0x0005e2000c101508 */
[----:B------:R-:W-:Y:S01]  /*3ff70*/  ISETP.LT.AND P6, PT, R29, UR10, !P5 ;  /* 0x0000000a1d007c0c */ /* 0x000fe2000efc1270 */
[----:B0-----:R-:W-:Y:S01]  /*3ff80*/  VIADD R4, R28, 0xd8 ;  /* 0x000000d81c047836 */ /* 0x001fe20000000000 */
        /* <DEDUP_REMOVED lines=8> */
[----:B------:R-:W-:Y:S01]  /*40010*/  ULDC UR12, c[0x0][0x228] ;  /* 0x00008a00000c7ab9 */ /* 0x000fe20000000800 */
[----:B------:R-:W-:Y:S01]  /*40020*/  IMAD.WIDE R6, R11, 0x2, R24 ;  /* 0x000000020b067825 */ /* 0x000fe200078e0218 */
[----:B------:R-:W-:Y:S01]  /*40030*/  ULDC UR6, c[0x0][0x248] ;  /* 0x0000920000067ab9 */ /* 0x000fe20000000800 */
[----:B------:R-:W-:-:S02]  /*40040*/  ULDC UR10, c[0x0][0x22c] ;  /* 0x00008b00000a7ab9 */ /* 0x000fc40000000800 */
[----:B------:R-:W-:Y:S02]  /*40050*/  VIADD R21, R28, 0xd9 ;  /* 0x000000d91c157836 */ /* 0x000fe40000000000 */
[----:B--2---:R-:W-:Y:S01]  /*40060*/  IMAD.WIDE R8, R11, 0x2, R2 ;  /* 0x000000020b087825 */ /* 0x004fe200078e0202 */
[----:B------:R-:W-:Y:S02]  /*40070*/  @P3 STG.E.U16 desc[UR8][R4.64], R20 ;  /* 0x0000001404003986 */ /* 0x000fe4000c101508 */
[----:B------:R-:W-:Y:S01]  /*40080*/  ISETP.GE.AND P3, PT, R21, UR4, PT ;  /* 0x0000000415007c0c */ /* 0x000fe2000bf66270 */
[----:B------:R-:W-:Y:S01]  /*40090*/  ULDC UR4, c[0x0][0x248] ;  /* 0x0000920000047ab9 */ /* 0x000fe20000000800 */
[----:B---3--:R-:W-:Y:S01]  /*400a0*/  PRMT R10, R17, 0x7632, R10 ;  /* 0x00007632110a7816 */ /* 0x008fe2000000000a */
[----:B------:R0:W-:Y:S01]  /*400b0*/  @P6 STG.E.U16 desc[UR8][R6.64], R17 ;  /* 0x0000001106006986 */ /* 0x0001e2000c101508 */
[----:B------:R-:W-:Y:S02]  /*400c0*/  ISETP.LT.AND P6, PT, R29, UR16, !P2 ;  /* 0x000000101d007c0c */ /* 0x000fe4000d7c1270 */
[----:B----4-:R-:W-:Y:S01]  /*400d0*/  PRMT R22, R15, 0x7632, R22 ;  /* 0x000076320f167816 */ /* 0x010fe20000000016 */
[----:B------:R1:W-:Y:S01]  /*400e0*/  @P5 STG.E.U16 desc[UR8][R8.64], R10 ;  /* 0x0000000a08005986 */ /* 0x0003e2000c101508 */
[----:B------:R-:W-:Y:S01]  /*400f0*/  ISETP.LT.AND P5, PT, R29, UR12, !P1 ;  /* 0x0000000c1d007c0c */ /* 0x000fe2000cfa1270 */
[----:B0-----:R-:W-:Y:S01]  /*40100*/  VIADD R6, R11, UR4 ;  /* 0x000000040b067c36 */ /* 0x001fe20008000000 */
[C---:B------:R-:W-:Y:S01]  /*40110*/  ISETP.LT.AND P1, PT, R19.reuse, UR14, !P1 ;  /* 0x0000000e13007c0c */ /* 0x040fe2000cf21270 */
[----:B------:R-:W-:Y:S01]  /*40120*/  ULDC UR4, c[0x0][0x248] ;  /* 0x0000920000047ab9 */ /* 0x000fe20000000800 */
[----:B------:R-:W-:Y:S01]  /*40130*/  PRMT R23, R14, 0x7632, R23 ;  /* 0x000076320e177816 */ /* 0x000fe20000000017 */
[C---:B------:R-:W-:Y:S01]  /*40140*/  VIADD R21, R6.reuse, UR6 ;  /* 0x0000000606157c36 */ /* 0x040fe20008000000 */
[----:B------:R-:W-:Y:S01]  /*40150*/  ISETP.LT.AND P2, PT, R19, UR18, !P2 ;  /* 0x0000001213007c0c */ /* 0x000fe2000d741270 */
[C---:B------:R-:W-:Y:S01]  /*40160*/  IMAD.WIDE R4, R6.reuse, 0x2, R24 ;  /* 0x0000000206047825 */ /* 0x040fe200078e0218 */
[----:B------:R-:W-:Y:S01]  /*40170*/  ULDC UR12, c[0x0][0x228] ;  /* 0x00008a00000c7ab9 */ /* 0x000fe20000000800 */
[----:B------:R-:W-:Y:S01]  /*40180*/  ULDC UR14, c[0x0][0x228] ;  /* 0x00008a00000e7ab9 */ /* 0x000fe20000000800 */
[----:B------:R-:W-:Y:S01]  /*40190*/  ULDC UR6, c[0x0][0x22c] ;  /* 0x00008b0000067ab9 */ /* 0x000fe20000000800 */
[----:B------:R-:W-:-:S02]  /*401a0*/  IMAD.WIDE R6, R6, 0x2, R2 ;  /* 0x0000000206067825 */ /* 0x000fc400078e0202 */
[----:B------:R-:W-:Y:S01]  /*401b0*/  @P5 STG.E.U16 desc[UR8][R4.64], R15 ;  /* 0x0000000f04005986 */ /* 0x000fe2000c101508 */
[----:B------:R-:W-:Y:S01]  /*401c0*/  ULDC UR16, c[0x0][0x228] ;  /* 0x00008a0000107ab9 */ /* 0x000fe20000000800 */
[----:B------:R-:W-:Y:S01]  /*401d0*/  ULDC UR18, c[0x0][0x228] ;  /* 0x00008a0000127ab9 */ /* 0x000fe20000000800 */
[C---:B-1----:R-:W-:Y:S01]  /*401e0*/  IMAD.WIDE R8, R21.reuse, 0x2, R24 ;  /* 0x0000000215087825 */ /* 0x042fe200078e0218 */
[----:B------:R-:W-:Y:S04]  /*401f0*/  @P1 STG.E.U16 desc[UR8][R6.64], R22 ;  /* 0x0000001606001986 */ /* 0x000fe8000c101508 */
[----:B------:R0:W-:Y:S01]  /*40200*/  @P6 STG.E.U16 desc[UR8][R8.64], R14 ;  /* 0x0000000e08006986 */ /* 0x0001e2000c101508 */
[----:B------:R-:W-:-:S03]  /*40210*/  IMAD.WIDE R10, R21, 0x2, R2 ;  /* 0x00000002150a7825 */ /* 0x000fc600078e0202 */
[----:B0-----:R-:W2:Y:S04]  /*40220*/  LDL.LU R14, [R1+0x344] ;  /* 0x00034400010e7983 */ /* 0x001ea80000300800 */
[----:B------:R-:W3:Y:S04]  /*40230*/  LDL.LU R15, [R1+0x334] ;  /* 0x00033400010f7983 */ /* 0x000ee80000300800 */
[----:B------:R-:W4:Y:S01]  /*40240*/  LDL.LU R26, [R1+0x348] ;  /* 0x00034800011a7983 */ /* 0x000f220000300800 */
[----:B------:R-:W-:Y:S02]  /*40250*/  VIADD R6, R21, UR4 ;  /* 0x0000000415067c36 */ /* 0x000fe40008000000 */
[C---:B------:R-:W-:Y:S01]  /*40260*/  VIADD R20, R28.reuse, 0xda ;  /* 0x000000da1c147836 */ /* 0x040fe20000000000 */
[----:B------:R-:W4:Y:S01]  /*40270*/  LDL.LU R0, [R1+0x338] ;  /* 0x0003380001007983 */ /* 0x000f220000300800 */
[----:B------:R-:W-:Y:S01]  /*40280*/  VIADD R4, R28, 0xdb ;  /* 0x000000db1c047836 */ /* 0x000fe20000000000 */
[----:B------:R-:W-:Y:S01]  /*40290*/  ISETP.LT.AND P6, PT, R29, UR14, !P3 ;  /* 0x0000000e1d007c0c */ /* 0x000fe2000dfc1270 */
[----:B------:R-:W-:Y:S01]  /*402a0*/  ULDC UR4, c[0x0][0x248] ;  /* 0x0000920000047ab9 */ /* 0x000fe20000000800 */
[----:B------:R-:W4:Y:S01]  /*402b0*/  LDL.LU R18, [R1+0x34c] ;  /* 0x00034c0001127983 */ /* 0x000f220000300800 */
[----:B------:R-:W-:Y:S01]  /*402c0*/  ISETP.GE.AND P5, PT, R20, UR10, PT ;  /* 0x0000000a14007c0c */ /* 0x000fe2000bfa6270 */
[----:B------:R-:W-:-:S02]  /*402d0*/  ULDC UR10, c[0x0][0x228] ;  /* 0x00008a00000a7ab9 */ /* 0x000fc40000000800 */
[----:B------:R0:W-:Y:S01]  /*402e0*/  @P2 STG.E.U16 desc[UR8][R10.64], R23 ;  /* 0x000000170a002986 */ /* 0x0001e2000c101508 */
[----:B------:R-:W-:Y:S01]  /*402f0*/  ISETP.GE.AND P1, PT, R4, UR6, PT ;  /* 0x0000000604007c0c */ /* 0x000fe2000bf26270 */
[----:B------:R-:W-:Y:S02]  /*40300*/  ULDC UR14, c[0x0][0x228] ;  /* 0x00008a00000e7ab9 */ /* 0x000fe40000000800 */
[----:B------:R-:W4:Y:S01]  /*40310*/  LDL.LU R17, [R1+0x33c] ;  /* 0x00033c0001117983 */ /* 0x000f220000300800 */
[----:B------:R-:W-:Y:S01]  /*40320*/  ISETP.LT.AND P2, PT, R29, UR10, !P4 ;  /* 0x0000000a1d007c0c */ /* 0x000fe2000e741270 */
[----:B------:R-:W-:Y:S01]  /*40330*/  IMAD.WIDE R4, R6, 0x2, R24 ;  /* 0x0000000206047825 */ /* 0x000fe200078e0218 */
[----:B------:R-:W-:Y:S01]  /*40340*/  PRMT R20, R13, 0x7632, R20 ;  /* 0x000076320d147816 */ /* 0x000fe20000000014 */
[----:B------:R-:W4:Y:S01]  /*40350*/  LDL.LU R27, [R1+0x360] ;  /* 0x00036000011b7983 */ /* 0x000f220000300800 */
[----:B------:R-:W-:Y:S01]  /*40360*/  ULDC UR6, c[0x0][0x228] ;  /* 0x00008a0000067ab9 */ /* 0x000fe20000000800 */
[----:B------:R-:W-:-:S02]  /*40370*/  ULDC UR10, c[0x0][0x228] ;  /* 0x00008a00000a7ab9 */ /* 0x000fc40000000800 */
[----:B------:R-:W4:Y:S01]  /*40380*/  LDL.LU R21, [R1+0x330] ;  /* 0x0003300001157983 */ /* 0x000f220000300800 */
[----:B------:R-:W-:Y:S01]  /*40390*/  ISETP.LT.AND P4, PT, R19, UR12, !P4 ;  /* 0x0000000c13007c0c */ /* 0x000fe2000e781270 */
[C---:B0-----:R-:W-:Y:S01]  /*403a0*/  VIADD R11, R6.reuse, UR4 ;  /* 0x00000004060b7c36 */ /* 0x041fe20008000000 */
[----:B------:R-:W-:Y:S01]  /*403b0*/  ULDC UR4, c[0x0][0x22c] ;  /* 0x00008b0000047ab9 */ /* 0x000fe20000000800 */
[----:B------:R-:W-:Y:S01]  /*403c0*/  IMAD.WIDE R6, R6, 0x2, R2 ;  /* 0x0000000206067825 */ /* 0x000fe200078e0202 */
[----:B------:R-:W-:-:S03]  /*403d0*/  ULDC UR12, c[0x0][0x228] ;  /* 0x00008a00000c7ab9 */ /* 0x000fc60000000800 */
[----:B------:R-:W-:Y:S01]  /*403e0*/  IMAD.WIDE R8, R11, 0x2, R24 ;  /* 0x000000020b087825 */ /* 0x000fe200078e0218 */
[----:B------:R0:W-:Y:S03]  /*403f0*/  @P2 STG.E.U16 desc[UR8][R4.64], R13 ;  /* 0x0000000d04002986 */ /* 0x0001e6000c101508 */
[----:B------:R-:W-:Y:S01]  /*40400*/  VIADD R10, R28, 0xdc ;  /* 0x000000dc1c0a7836 */ /* 0x000fe20000000000 */
[----:B------:R-:W-:Y:S01]  /*40410*/  ISETP.LT.AND P3, PT, R19, UR6, !P3 ;  /* 0x0000000613007c0c */ /* 0x000fe2000df61270 */
[----:B------:R1:W-:Y:S01]  /*40420*/  @P4 STG.E.U16 desc[UR8][R6.64], R20 ;  /* 0x0000001406004986 */ /* 0x0003e2000c101508 */
[----:B------:R-:W-:Y:S02]  /*40430*/  ULDC UR6, c[0x0][0x22c] ;  /* 0x00008b0000067ab9 */ /* 0x000fe40000000800 */
[----:B------:R-:W-:Y:S01]  /*40440*/  ISETP.GE.AND P2, PT, R10, UR4, PT ;  /* 0x000000040a007c0c */ /* 0x000fe2000bf46270 */
[----:B------:R-:W-:Y:S01]  /*40450*/  ULDC UR4, c[0x0][0x248] ;  /* 0x0000920000047ab9 */ /* 0x000fe20000000800 */
[----:B0-----:R-:W-:Y:S01]  /*40460*/  VIADD R4, R28, 0xdd ;  /* 0x000000dd1c047836 */ /* 0x001fe20000000000 */
[----:B------:R-:W4:Y:S01]  /*40470*/  LDL.LU R13, [R1+0x12d8] ;  /* 0x0012d800010d7983 */ /* 0x000f220000300800 */
[----:B------:R-:W-:Y:S01]  /*40480*/  VIADD R10, R11, UR4 ;  /* 0x000000040b0a7c36 */ /* 0x000fe20008000000 */
[----:B------:R-:W-:-:S02]  /*40490*/  ULDC UR4, c[0x0][0x22c] ;  /* 0x00008b0000047ab9 */ /* 0x000fc40000000800 */
[----:B------:R-:W-:Y:S01]  /*404a0*/  ISETP.GE.AND P4, PT, R4, UR6, PT ;  /* 0x0000000604007c0c */ /* 0x000fe2000bf86270 */
[----:B------:R-:W-:Y:S01]  /*404b0*/  IMAD.WIDE R4, R11, 0x2, R2 ;  /* 0x000000020b047825 */ /* 0x000fe200078e0202 */
[----:B------:R-:W-:-:S03]  /*404c0*/  ULDC UR6, c[0x0][0x248] ;  /* 0x0000920000067ab9 */ /* 0x000fc60000000800 */
[----:B-1----:R-:W-:Y:S01]  /*404d0*/  IMAD.WIDE R6, R10, 0x2, R24 ;  /* 0x000000020a067825 */ /* 0x002fe200078e0218 */
[----:B--2---:R-:W-:Y:S02]  /*404e0*/  PRMT R11, R14, 0x7632, R11 ;  /* 0x000076320e0b7816 */ /* 0x004fe4000000000b */
[----:B---3--:R-:W-:Y:S01]  /*404f0*/  PRMT R23, R15, 0x7632, R23 ;  /* 0x000076320f177816 */ /* 0x008fe20000000017 */
[----:B----4-:R0:W-:Y:S01]  /*40500*/  @P6 STG.E.U16 desc[UR8][R8.64], R21 ;  /* 0x0000001508006986 */ /* 0x0101e2000c101508 */
[----:B------:R-:W-:Y:S01]  /*40510*/  ISETP.LT.AND P6, PT, R29, UR10, !P5 ;  /* 0x0000000a1d007c0c */ /* 0x000fe2000efc1270 */
[----:B------:R-:W-:Y:S01]  /*40520*/  ULDC UR10, c[0x0][0x22c] ;  /* 0x00008b00000a7ab9 */ /* 0x000fe20000000800 */
[----:B------:R-:W-:Y:S01]  /*40530*/  ISETP.LT.AND P5, PT, R19, UR12, !P5 ;  /* 0x0000000c13007c0c */ /* 0x000fe2000efa1270 */
[----:B------:R-:W-:Y:S01]  /*40540*/  ULDC UR12, c[0x0][0x228] ;  /* 0x00008a00000c7ab9 */ /* 0x000fe20000000800 */
[----:B------:R-:W-:Y:S01]  /*40550*/  PRMT R20, R21, 0x7632, R20 ;  /* 0x0000763215147816 */ /* 0x000fe20000000014 */
[----:B0-----:R-:W-:-:S02]  /*40560*/  VIADD R21, R28, 0xde ;  /* 0x000000de1c157836 */ /* 0x001fc40000000000 */
[----:B------:R-:W-:Y:S02]  /*40570*/  IMAD.WIDE R8, R10, 0x2, R2 ;  /* 0x000000020a087825 */ /* 0x000fe400078e0202 */
        /* <DEDUP_REMOVED lines=13> */
[----:B------:R-:W-:Y:S01]  /*40650*/  PRMT R22, R26, 0x7632, R22 ;  /* 0x000076321a167816 */ /* 0x000fe20000000016 */
[----:B-1----:R-:W-:Y:S01]  /*40660*/  VIADD R6, R10, UR4 ;  /* 0x000000040a067c36 */ /* 0x002fe20008000000 */
[----:B------:R-:W-:Y:S01]  /*40670*/  ULDC UR4, c[0x0][0x248] ;  /* 0x0000920000047ab9 */ /* 0x000fe20000000800 */
[----:B------:R-:W3:Y:S01]  /*40680*/  LDL.LU R14, [R1+0x12d4] ;  /* 0x0012d400010e7983 */ /* 0x000ee20000300800 */
[----:B------:R-:W-:Y:S01]  /*40690*/  ULDC UR18, c[0x0][0x228] ;  /* 0x00008a0000127ab9 */ /* 0x000fe20000000800 */
[C---:B------:R-:W-:Y:S01]  /*406a0*/  VIADD R21, R6.reuse, UR6 ;  /* 0x0000000606157c36 */ /* 0x040fe20008000000 */
[----:B------:R-:W-:Y:S01]  /*406b0*/  ULDC UR6, c[0x0][0x22c] ;  /* 0x00008b0000067ab9 */ /* 0x000fe20000000800 */
[----:B------:R-:W-:-:S04]  /*406c0*/  IMAD.WIDE R4, R6, 0x2, R24 ;  /* 0x0000000206047825 */ /* 0x000fc800078e0218 */
[----:B------:R-:W-:Y:S01]  /*406d0*/  IMAD.WIDE R6, R6, 0x2, R2 ;  /* 0x0000000206067825 */ /* 0x000fe200078e0202 */
[----:B------:R0:W-:Y:S03]  /*406e0*/  @P5 STG.E.U16 desc[UR8][R4.64], R15 ;  /* 0x0000000f04005986 */ /* 0x0001e6000c101508 */
[----:B--2---:R-:W-:Y:S01]  /*406f0*/  IMAD.WIDE R8, R21, 0x2, R24 ;  /* 0x0000000215087825 */ /* 0x004fe200078e0218 */
[----:B------:R-:W-:-:S03]  /*40700*/  ISETP.GE.AND P5, PT, R20, UR10, PT ;  /* 0x0000000a14007c0c */ /* 0x000fc6000bfa6270 */
[----:B------:R-:W-:Y:S01]  /*40710*/  IMAD.WIDE R10, R21, 0x2, R2 ;  /* 0x00000002150a7825 */ /* 0x000fe200078e0202 */
[----:B------:R1:W-:Y:S01]  /*40720*/  @P1 STG.E.U16 desc[UR8][R6.64], R23 ;  /* 0x0000001706001986 */ /* 0x0003e2000c101508 */
[----:B------:R-:W-:-:S03]  /*40730*/  ULDC UR10, c[0x0][0x228] ;  /* 0x00008a00000a7ab9 */ /* 0x000fc60000000800 */
[----:B------:R-:W-:Y:S01]  /*40740*/  @P6 STG.E.U16 desc[UR8][R8.64], R26 ;  /* 0x0000001a08006986 */ /* 0x000fe2000c101508 */
[----:B0-----:R-:W-:-:S03]  /*40750*/  VIADD R4, R28, 0xe0 ;  /* 0x000000e01c047836 */ /* 0x001fc60000000000 */
[----:B------:R0:W-:Y:S01]  /*40760*/  @P2 STG.E.U16 desc[UR8][R10.64], R22 ;  /* 0x000000160a002986 */ /* 0x0001e2000c101508 */
[----:B------:R-:W-:Y:S01]  /*40770*/  ISETP.LT.AND P2, PT, R29, UR10, !P4 ;  /* 0x0000000a1d007c0c */ /* 0x000fe2000e741270 */
[----:B------:R-:W-:Y:S01]  /*40780*/  ULDC UR10, c[0x0][0x228] ;  /* 0x00008a00000a7ab9 */ /* 0x000fe20000000800 */
[----:B-1----:R-:W-:Y:S01]  /*40790*/  VIADD R6, R21, UR4 ;  /* 0x0000000415067c36 */ /* 0x002fe20008000000 */
[----:B------:R-:W-:Y:S01]  /*407a0*/  ISETP.GE.AND P1, PT, R4, UR6, PT ;  /* 0x0000000604007c0c */ /* 0x000fe2000bf26270 */
[----:B------:R-:W2:Y:S01]  /*407b0*/  LDL.LU R15, [R1+0x12d0] ;  /* 0x0012d000010f7983 */ /* 0x000ea20000300800 */
[----:B------:R-:W-:Y:S01]  /*407c0*/  PRMT R20, R0, 0x7632, R20 ;  /* 0x0000763200147816 */ /* 0x000fe20000000014 */
[----:B------:R-:W-:Y:S01]  /*407d0*/  IMAD.WIDE R4, R6, 0x2, R24 ;  /* 0x0000000206047825 */ /* 0x000fe200078e0218 */
[----:B------:R-:W-:Y:S01]  /*407e0*/  ISETP.LT.AND P4, PT, R19, UR12, !P4 ;  /* 0x0000000c13007c0c */ /* 0x000fe2000e781270 */
[----:B------:R-:W-:Y:S01]  /*407f0*/  ULDC UR4, c[0x0][0x248] ;  /* 0x0000920000047ab9 */ /* 0x000fe20000000800 */
[----:B------:R-:W-:Y:S01]  /*40800*/  ISETP.LT.AND P6, PT, R29, UR14, !P3 ;  /* 0x0000000e1d007c0c */ /* 0x000fe2000dfc1270 */
[----:B0-----:R-:W-:Y:S01]  /*40810*/  VIADD R11, R28, 0xe1 ;  /* 0x000000e11c0b7836 */ /* 0x001fe20000000000 */
[----:B------:R-:W-:-:S02]  /*40820*/  ULDC UR6, c[0x0][0x228] ;  /* 0x00008a0000067ab9 */ /* 0x000fc40000000800 */
[----:B------:R0:W-:Y:S01]  /*40830*/  @P2 STG.E.U16 desc[UR8][R4.64], R0 ;  /* 0x0000000004002986 */ /* 0x0001e2000c101508 */
[C---:B------:R-:W-:Y:S01]  /*40840*/  VIADD R10, R6.reuse, UR4 ;  /* 0x00000004060a7c36 */ /* 0x040fe20008000000 */
[----:B------:R-:W-:Y:S01]  /*40850*/  ULDC UR4, c[0x0][0x22c] ;  /* 0x00008b0000047ab9 */ /* 0x000fe20000000800 */
[----:B------:R-:W-:Y:S01]  /*40860*/  IMAD.WIDE R6, R6, 0x2, R2 ;  /* 0x0000000206067825 */ /* 0x000fe200078e0202 */
[----:B------:R-:W-:Y:S01]  /*40870*/  ULDC UR12, c[0x0][0x228] ;  /* 0x00008a00000c7ab9 */ /* 0x000fe20000000800 */
[----:B------:R-:W-:Y:S01]  /*40880*/  ULDC UR14, c[0x0][0x228] ;  /* 0x00008a00000e7ab9 */ /* 0x000fe20000000800 */
[----:B0-----:R-:W4:Y:S01]  /*40890*/  LDL.LU R0, [R1+0x364] ;  /* 0x0003640001007983 */ /* 0x001f220000300800 */
[----:B------:R-:W-:-:S03]  /*408a0*/  IMAD.WIDE R8, R10, 0x2, R24 ;  /* 0x000000020a087825 */ /* 0x000fc600078e0218 */
[----:B------:R0:W-:Y:S04]  /*408b0*/  @P4 STG.E.U16 desc[UR8][R6.64], R20 ;  /* 0x0000001406004986 */ /* 0x0001e8000c101508 */
[----:B------:R1:W-:Y:S01]  /*408c0*/  @P6 STG.E.U16 desc[UR8][R8.64], R18 ;  /* 0x0000001208006986 */ /* 0x0003e2000c101508 */
[----:B------:R-:W-:Y:S01]  /*408d0*/  ISETP.LT.AND P3, PT, R19, UR6, !P3 ;  /* 0x0000000613007c0c */ /* 0x000fe2000df61270 */
[----:B------:R-:W-:Y:S01]  /*408e0*/  VIADD R4, R28, 0xe2 ;  /* 0x000000e21c047836 */ /* 0x000fe20000000000 */
[----:B0-----:R-:W-:Y:S01]  /*408f0*/  PRMT R20, R18, 0x7632, R20 ;  /* 0x0000763212147816 */ /* 0x001fe20000000014 */
[----:B------:R-:W-:Y:S01]  /*40900*/  ULDC UR6, c[0x0][0x22c] ;  /* 0x00008b0000067ab9 */ /* 0x000fe20000000800 */
[----:B-1----:R-:W2:Y:S01]  /*40910*/  LDL.LU R18, [R1+0x368] ;  /* 0x0003680001127983 */ /* 0x002ea20000300800 */
[----:B------:R-:W-:Y:S01]  /*40920*/  ISETP.LT.AND P6, PT, R29, UR10, !P5 ;  /* 0x0000000a1d007c0c */ /* 0x000fe2000efc1270 */
[----:B------:R-:W-:Y:S01]  /*40930*/  VIADD R21, R28, 0xe3 ;  /* 0x000000e31c157836 */ /* 0x000fe20000000000 */
[----:B------:R-:W-:Y:S01]  /*40940*/  ISETP.GE.AND P2, PT, R11, UR4, PT ;  /* 0x000000040b007c0c */ /* 0x000fe2000bf46270 */
[----:B------:R-:W-:Y:S01]  /*40950*/  ULDC UR4, c[0x0][0x248] ;  /* 0x0000920000047ab9 */ /* 0x000fe20000000800 */
[----:B------:R-:W-:Y:S01]  /*40960*/  ISETP.GE.AND P4, PT, R4, UR6, PT ;  /* 0x0000000604007c0c */ /* 0x000fe2000bf86270 */
[C---:B------:R-:W-:Y:S01]  /*40970*/  VIADD R11, R10.reuse, UR4 ;  /* 0x000000040a0b7c36 */ /* 0x040fe20008000000 */
[----:B------:R-:W-:Y:S01]  /*40980*/  ISETP.LT.AND P5, PT, R19, UR12, !P5 ;  /* 0x0000000c13007c0c */ /* 0x000fe2000efa1270 */
[----:B------:R-:W-:Y:S01]  /*40990*/  IMAD.WIDE R4, R10, 0x2, R2 ;  /* 0x000000020a047825 */ /* 0x000fe200078e0202 */
[----:B------:R-:W-:Y:S01]  /*409a0*/  ULDC UR4, c[0x0][0x22c] ;  /* 0x00008b0000047ab9 */ /* 0x000fe20000000800 */
[----:B------:R-:W-:Y:S01]  /*409b0*/  ULDC UR6, c[0x0][0x248] ;  /* 0x0000920000067ab9 */ /* 0x000fe20000000800 */
[----:B------:R-:W-:Y:S01]  /*409c0*/  PRMT R22, R27, 0x7632, R22 ;  /* 0x000076321b167816 */ /* 0x000fe20000000016 */
[----:B------:R-:W-:Y:S01]  /*409d0*/  IMAD.WIDE R6, R11, 0x2, R24 ;  /* 0x000000020b067825 */ /* 0x000fe200078e0218 */
[----:B------:R-:W-:Y:S01]  /*409e0*/  @P3 STG.E.U16 desc[UR8][R4.64], R20 ;  /* 0x0000001404003986 */ /* 0x000fe2000c101508 */
[----:B------:R-:W-:Y:S01]  /*409f0*/  PRMT R10, R17, 0x7632, R10 ;  /* 0x00007632110a7816 */ /* 0x000fe2000000000a */
[----:B------:R-:W-:Y:S01]  /*40a00*/  ULDC UR12, c[0x0][0x228] ;  /* 0x00008a00000c7ab9 */ /* 0x000fe20000000800 */
[----:B------:R-:W-:Y:S01]  /*40a10*/  PRMT R23, R12, 0x7632, R23 ;  /* 0x000076320c177816 */ /* 0x000fe20000000017 */
[----:B------:R0:W-:Y:S01]  /*40a20*/  @P6 STG.E.U16 desc[UR8][R6.64], R17 ;  /* 0x0000001106006986 */ /* 0x0001e2000c101508 */
[----:B------:R-:W-:-:S03]  /*40a30*/  ULDC UR10, c[0x0][0x22c] ;  /* 0x00008b00000a7ab9 */ /* 0x000fc60000000800 */
[----:B0-----:R-:W2:Y:S01]  /*40a40*/  LDL.LU R17, [R1+0x36c] ;  /* 0x00036c0001117983 */ /* 0x001ea20000300800 */
[----:B------:R-:W-:Y:S01]  /*40a50*/  IMAD.WIDE R8, R11, 0x2, R2 ;  /* 0x000000020b087825 */ /* 0x000fe200078e0202 */
[----:B------:R-:W-:Y:S01]  /*40a60*/  ISETP.GE.AND P3, PT, R21, UR4, PT ;  /* 0x0000000415007c0c */ /* 0x000fe2000bf66270 */
[----:B------:R-:W-:-:S03]  /*40a70*/  ULDC UR4, c[0x0][0x248] ;  /* 0x0000920000047ab9 */ /* 0x000fc60000000800 */
[----:B------:R0:W-:Y:S01]  /*40a80*/  @P5 STG.E.U16 desc[UR8][R8.64], R10 ;  /* 0x0000000a08005986 */ /* 0x0001e2000c101508 */
[----:B------:R-:W-:Y:S01]  /*40a90*/  ISETP.LT.AND P5, PT, R29, UR12, !P1 ;  /* 0x0000000c1d007c0c */ /* 0x000fe2000cfa1270 */
[----:B------:R-:W-:Y:S01]  /*40aa0*/  VIADD R6, R11, UR4 ;  /* 0x000000040b067c36 */ /* 0x000fe20008000000 */
[----:B------:R-:W-:Y:S01]  /*40ab0*/  ISETP.LT.AND P1, PT, R19, UR14, !P1 ;  /* 0x0000000e13007c0c */ /* 0x000fe2000cf21270 */
[----:B------:R-:W-:Y:S01]  /*40ac0*/  VIADD R20, R28, 0xe4 ;  /* 0x000000e41c147836 */ /* 0x000fe20000000000 */
        /* <DEDUP_REMOVED lines=8> */
[----:B------:R-:W-:Y:S01]  /*40b50*/  ULDC UR6, c[0x0][0x22c] ;  /* 0x00008b0000067ab9 */ /* 0x000fe20000000800 */
[----:B------:R-:W-:-:S02]  /*40b60*/  ULDC UR16, c[0x0][0x228] ;  /* 0x00008a0000107ab9 */ /* 0x000fc40000000800 */
[C---:B0-----:R-:W-:Y:S01]  /*40b70*/  IMAD.WIDE R8, R21.reuse, 0x2, R24 ;  /* 0x0000000215087825 */ /* 0x041fe200078e0218 */
[----:B------:R0:W-:Y:S03]  /*40b80*/  @P5 STG.E.U16 desc[UR8][R4.64], R27 ;  /* 0x0000001b04005986 */ /* 0x0001e6000c101508 */
[----:B------:R-:W-:Y:S01]  /*40b90*/  IMAD.WIDE R10, R21, 0x2, R2 ;  /* 0x00000002150a7825 */ /* 0x000fe200078e0202 */
[----:B------:R-:W-:Y:S01]  /*40ba0*/  ISETP.GE.AND P5, PT, R20, UR10, PT ;  /* 0x0000000a14007c0c */ /* 0x000fe2000bfa6270 */
[----:B------:R1:W-:Y:S01]  /*40bb0*/  @P1 STG.E.U16 desc[UR8][R6.64], R22 ;  /* 0x0000001606001986 */ /* 0x0003e2000c101508 */
[----:B------:R-:W-:Y:S01]  /*40bc0*/  ULDC UR10, c[0x0][0x228] ;  /* 0x00008a00000a7ab9 */ /* 0x000fe20000000800 */
[----:B------:R-:W-:Y:S02]  /*40bd0*/  ULDC UR18, c[0x0][0x228] ;  /* 0x00008a0000127ab9 */ /* 0x000fe40000000800 */
[----:B------:R-:W-:Y:S01]  /*40be0*/  @P6 STG.E.U16 desc[UR8][R8.64], R12 ;  /* 0x0000000c08006986 */ /* 0x000fe2000c101508 */
[----:B------:R-:W-:Y:S01]  /*40bf0*/  ISETP.LT.AND P6, PT, R29, UR14, !P3 ;  /* 0x0000000e1d007c0c */ /* 0x000fe2000dfc1270 */
[----:B------:R-:W-:-:S02]  /*40c00*/  ULDC UR14, c[0x0][0x228] ;  /* 0x00008a00000e7ab9 */ /* 0x000fc40000000800 */
[----:B------:R1:W-:Y:S01]  /*40c10*/  @P2 STG.E.U16 desc[UR8][R10.64], R23 ;  /* 0x000000170a002986 */ /* 0x0003e2000c101508 */
[----:B------:R-:W-:Y:S01]  /*40c20*/  ISETP.LT.AND P2, PT, R29, UR10, !P4 ;  /* 0x0000000a1d007c0c */ /* 0x000fe2000e741270 */
[----:B0-----:R-:W-:Y:S01]  /*40c30*/  VIADD R4, R28, 0xe5 ;  /* 0x000000e51c047836 */ /* 0x001fe20000000000 */
[----:B------:R-:W-:Y:S01]  /*40c40*/  ISETP.LT.AND P4, PT, R19, UR12, !P4 ;  /* 0x0000000c13007c0c */ /* 0x000fe2000e781270 */
[----:B-1----:R-:W-:Y:S01]  /*40c50*/  VIADD R6, R21, UR4 ;  /* 0x0000000415067c36 */ /* 0x002fe20008000000 */
[----:B------:R-:W-:Y:S01]  /*40c60*/  ULDC UR4, c[0x0][0x248] ;  /* 0x0000920000047ab9 */ /* 0x000fe20000000800 */
[----:B------:R-:W-:Y:S01]  /*40c70*/  ULDC UR10, c[0x0][0x228] ;  /* 0x00008a00000a7ab9 */ /* 0x000fe20000000800 */
[----:B------:R-:W-:Y:S01]  /*40c80*/  ISETP.GE.AND P1, PT, R4, UR6, PT ;  /* 0x0000000604007c0c */ /* 0x000fe2000bf26270 */
[----:B------:R-:W-:Y:S01]  /*40c90*/  IMAD.WIDE R4, R6, 0x2, R24 ;  /* 0x0000000206047825 */ /* 0x000fe200078e0218 */
[----:B------:R-:W-:Y:S01]  /*40ca0*/  ULDC UR6, c[0x0][0x228] ;  /* 0x00008a0000067ab9 */ /* 0x000fe20000000800 */
[----:B------:R-:W-:-:S02]  /*40cb0*/  ULDC UR12, c[0x0][0x228] ;  /* 0x00008a00000c7ab9 */ /* 0x000fc40000000800 */
[C---:B------:R-:W-:Y:S01]  /*40cc0*/  VIADD R10, R6.reuse, UR4 ;  /* 0x00000004060a7c36 */ /* 0x040fe20008000000 */
[----:B------:R-:W-:Y:S01]  /*40cd0*/  ULDC UR4, c[0x0][0x22c] ;  /* 0x00008b0000047ab9 */ /* 0x000fe20000000800 */
[----:B------:R-:W-:-:S04]  /*40ce0*/  IMAD.WIDE R6, R6, 0x2, R2 ;  /* 0x0000000206067825 */ /* 0x000fc800078e0202 */
[----:B------:R-:W-:Y:S01]  /*40cf0*/  IMAD.WIDE R8, R10, 0x2, R24 ;  /* 0x000000020a087825 */ /* 0x000fe200078e0218 */
[----:B------:R-:W-:Y:S01]  /*40d00*/  ISETP.LT.AND P3, PT, R19, UR6, !P3 ;  /* 0x0000000613007c0c */ /* 0x000fe2000df61270 */
[----:B------:R-:W-:Y:S02]  /*40d10*/  ULDC UR6, c[0x0][0x22c] ;  /* 0x00008b0000067ab9 */ /* 0x000fe40000000800 */
[----:B------:R-:W-:Y:S01]  /*40d20*/  VIADD R11, R28, 0xe6 ;  /* 0x000000e61c0b7836 */ /* 0x000fe20000000000 */
[----:B---3--:R-:W-:Y:S02]  /*40d30*/  PRMT R21, R14, 0x7632, R21 ;  /* 0x000076320e157816 */ /* 0x008fe40000000015 */
[----:B----4-:R-:W-:Y:S01]  /*40d40*/  PRMT R12, R0, 0x7632, R12 ;  /* 0x00007632000c7816 */ /* 0x010fe2000000000c */
[----:B------:R0:W-:Y:S01]  /*40d50*/  @P2 STG.E.U16 desc[UR8][R4.64], R0 ;  /* 0x0000000004002986 */ /* 0x0001e2000c101508 */
[----:B------:R-:W-:Y:S01]  /*40d60*/  ISETP.GE.AND P2, PT, R11, UR4, PT ;  /* 0x000000040b007c0c */ /* 0x000fe2000bf46270 */
[----:B------:R-:W-:-:S02]  /*40d70*/  ULDC UR4, c[0x0][0x248] ;  /* 0x0000920000047ab9 */ /* 0x000fc40000000800 */
[----:B------:R1:W-:Y:S04]  /*40d80*/  @P4 STG.E.U16 desc[UR8][R6.64], R12 ;  /* 0x0000000c06004986 */ /* 0x0003e8000c101508 */
[----:B------:R3:W-:Y:S01]  /*40d90*/  @P6 STG.E.U16 desc[UR8][R8.64], R13 ;  /* 0x0000000d08006986 */ /* 0x0007e2000c101508 */
[----:B------:R-:W-:Y:S01]  /*40da0*/  ISETP.LT.AND P6, PT, R29, UR10, !P5 ;  /* 0x0000000a1d007c0c */ /* 0x000fe2000efc1270 */
[----:B0-----:R-:W-:Y:S01]  /*40db0*/  VIADD R4, R28, 0xe7 ;  /* 0x000000e71c047836 */ /* 0x001fe20000000000 */
[----:B------:R-:W-:Y:S01]  /*40dc0*/  ISETP.LT.AND P5, PT, R19, UR12, !P5 ;  /* 0x0000000c13007c0c */ /* 0x000fe2000efa1270 */
[----:B------:R-:W-:Y:S01]  /*40dd0*/  VIADD R11, R10, UR4 ;  /* 0x000000040a0b7c36 */ /* 0x000fe20008000000 */
[----:B------:R-:W-:Y:S01]  /*40de0*/  ULDC UR4, c[0x0][0x22c] ;  /* 0x00008b0000047ab9 */ /* 0x000fe20000000800 */
[----:B-1----:R-:W-:Y:S01]  /*40df0*/  VIADD R12, R28, 0xe8 ;  /* 0x000000e81c0c7836 */ /* 0x002fe20000000000 */
[----:B------:R-:W-:Y:S01]  /*40e00*/  ISETP.GE.AND P4, PT, R4, UR6, PT ;  /* 0x0000000604007c0c */ /* 0x000fe2000bf86270 */
[----:B------:R-:W-:Y:S01]  /*40e10*/  IMAD.WIDE R4, R10, 0x2, R2 ;  /* 0x000000020a047825 */ /* 0x000fe200078e0202 */
[----:B---3--:R-:W-:Y:S01]  /*40e20*/  PRMT R13, R13, 0x7632, R13 ;  /* 0x000076320d0d7816 */ /* 0x008fe2000000000d */
[----:B------:R-:W-:-:S02]  /*40e30*/  ULDC UR12, c[0x0][0x228] ;  /* 0x00008a00000c7ab9 */ /* 0x000fc40000000800 */
[C---:B------:R-:W-:Y:S01]  /*40e40*/  IMAD.WIDE R6, R11.reuse, 0x2, R24 ;  /* 0x000000020b067825 */ /* 0x040fe200078e0218 */
[----:B--2---:R-:W-:Y:S01]  /*40e50*/  PRMT R10, R18, 0x7632, R10 ;  /* 0x00007632120a7816 */ /* 0x004fe2000000000a */
[----:B------:R-:W-:Y:S01]  /*40e60*/  ULDC UR6, c[0x0][0x248] ;  /* 0x0000920000067ab9 */ /* 0x000fe20000000800 */
[----:B------:R-:W-:Y:S01]  /*40e70*/  ULDC UR10, c[0x0][0x22c] ;  /* 0x00008b00000a7ab9 */ /* 0x000fe20000000800 */
[----:B------:R-:W-:Y:S01]  /*40e80*/  IMAD.WIDE R8, R11, 0x2, R2 ;  /* 0x000000020b087825 */ /* 0x000fe200078e0202 */
[----:B------:R-:W-:Y:S01]  /*40e90*/  @P3 STG.E.U16 desc[UR8][R4.64], R13 ;  /* 0x0000000d04003986 */ /* 0x000fe2000c101508 */
[----:B------:R-:W-:Y:S01]  /*40ea0*/  ISETP.GE.AND P3, PT, R12, UR4, PT ;  /* 0x000000040c007c0c */ /* 0x000fe2000bf66270 */
[----:B------:R-:W-:Y:S02]  /*40eb0*/  ULDC UR4, c[0x0][0x248] ;  /* 0x0000920000047ab9 */ /* 0x000fe40000000800 */
[----:B------:R-:W-:Y:S01]  /*40ec0*/  @P6 STG.E.U16 desc[UR8][R6.64], R18 ;  /* 0x0000001206006986 */ /* 0x000fe2000c101508 */
[----:B------:R-:W-:Y:S01]  /*40ed0*/  ISETP.LT.AND P6, PT, R29, UR16, !P2 ;  /* 0x000000101d007c0c */ /* 0x000fe2000d7c1270 */
[----:B------:R-:W-:-:S02]  /*40ee0*/  ULDC UR16, c[0x0][0x228] ;  /* 0x00008a0000107ab9 */ /* 0x000fc40000000800 */
[----:B------:R0:W-:Y:S01]  /*40ef0*/  @P5 STG.E.U16 desc[UR8][R8.64], R10 ;  /* 0x0000000a08005986 */ /* 0x0001e2000c101508 */
[----:B------:R-:W-:Y:S01]  /*40f00*/  ISETP.LT.AND P5, PT, R29, UR12, !P1 ;  /* 0x0000000c1d007c0c */ /* 0x000fe2000cfa1270 */
[----:B------:R-:W-:Y:S01]  /*40f10*/  ULDC UR12, c[0x0][0x228] ;  /* 0x00008a00000c7ab9 */ /* 0x000fe20000000800 */
[----:B------:R-:W-:Y:S02]  /*40f20*/  ISETP.LT.AND P1, PT, R19, UR14, !P1 ;  /* 0x0000000e13007c0c */ /* 0x000fe4000cf21270 */
[----:B------:R-:W-:Y:S01]  /*40f30*/  PRMT R20, R17, 0x7632, R20 ;  /* 0x0000763211147816 */ /* 0x000fe20000000014 */
[----:B0-----:R-:W-:Y:S01]  /*40f40*/  VIADD R8, R11, UR4 ;  /* 0x000000040b087c36 */ /* 0x001fe20008000000 */
[----:B------:R-:W-:Y:S01]  /*40f50*/  ISETP.LT.AND P2, PT, R19, UR18, !P2 ;  /* 0x0000001213007c0c */ /* 0x000fe2000d741270 */
[----:B------:R-:W-:Y:S01]  /*40f60*/  VIADD R4, R28, 0xe9 ;  /* 0x000000e91c047836 */ /* 0x000fe20000000000 */
[----:B------:R-:W-:Y:S01]  /*40f70*/  ULDC UR4, c[0x0][0x248] ;  /* 0x0000920000047ab9 */ /* 0x000fe20000000800 */
[C---:B------:R-:W-:Y:S01]  /*40f80*/  VIADD R5, R8.reuse, UR6 ;  /* 0x0000000608057c36 */ /* 0x040fe20008000000 */
[----:B------:R-:W-:Y:S01]  /*40f90*/  ULDC UR14, c[0x0][0x228] ;  /* 0x00008a00000e7ab9 */ /* 0x000fe20000000800 */
[----:B------:R-:W-:Y:S01]  /*40fa0*/  IMAD.WIDE R6, R8, 0x2, R24 ;  /* 0x0000000208067825 */ /* 0x000fe200078e0218 */
[----:B------:R-:W-:Y:S01]  /*40fb0*/  ULDC UR6, c[0x0][0x22c] ;  /* 0x00008b0000067ab9 */ /* 0x000fe20000000800 */
[----:B------:R-:W-:-:S02]  /*40fc0*/  ULDC UR18, c[0x0][0x228] ;  /* 0x00008a0000127ab9 */ /* 0x000fc40000000800 */
[----:B------:R-:W-:Y:S01]  /*40fd0*/  IMAD.WIDE R8, R8, 0x2, R2 ;  /* 0x0000000208087825 */ /* 0x000fe200078e0202 */
[----:B------:R-:W-:Y:S03]  /*40fe0*/  @P5 STG.E.U16 desc[UR8][R6.64], R14 ;  /* 0x0000000e06005986 */ /* 0x000fe6000c101508 */
[C---:B------:R-:W-:Y:S01]  /*40ff0*/  IMAD.WIDE R10, R5.reuse, 0x2, R24 ;  /* 0x00000002050a7825 */ /* 0x040fe200078e0218 */
[----:B------:R-:W-:Y:S04]  /*41000*/  @P1 STG.E.U16 desc[UR8][R8.64], R21 ;  /* 0x0000001508001986 */ /* 0x000fe8000c101508 */
[----:B------:R0:W-:Y:S01]  /*41010*/  @P6 STG.E.U16 desc[UR8][R10.64], R17 ;  /* 0x000000110a006986 */ /* 0x0001e2000c101508 */
[----:B------:R-:W-:-:S05]  /*41020*/  IMAD.WIDE R12, R5, 0x2, R2 ;  /* 0x00000002050c7825 */ /* 0x000fca00078e0202 */
[----:B------:R1:W-:Y:S04]  /*41030*/  @P2 STG.E.U16 desc[UR8][R12.64], R20 ;  /* 0x000000140c002986 */ /* 0x0003e8000c101508 */
[----:B0-----:R-:W2:Y:S04]  /*41040*/  LDL.LU R17, [R1+0x350] ;  /* 0x0003500001117983 */ /* 0x001ea80000300800 */
[----:B------:R-:W3:Y:S04]  /*41050*/  LDL.LU R18, [R1+0x374] ;  /* 0x0003740001127983 */ /* 0x000ee80000300800 */
[----:B------:R-:W4:Y:S04]  /*41060*/  LDL.LU R0, [R1+0x354] ;  /* 0x0003540001007983 */ /* 0x000f280000300800 */
[----:B------:R-:W4:Y:S04]  /*41070*/  LDL.LU R21, [R1+0x378] ;  /* 0x0003780001157983 */ /* 0x000f280000300800 */
[----:B------:R-:W4:Y:S04]  /*41080*/  LDL.LU R23, [R1+0x358] ;  /* 0x0003580001177983 */ /* 0x000f280000300800 */
[----:B------:R-:W4:Y:S04]  /*41090*/  LDL.LU R26, [R1+0x37c] ;  /* 0x00037c00011a7983 */ /* 0x000f280000300800 */
[----:B------:R-:W4:Y:S04]  /*410a0*/  LDL.LU R27, [R1+0x35c] ;  /* 0x00035c00011b7983 */ /* 0x000f280000300800 */
[----:B-1----:R-:W3:Y:S01]  /*410b0*/  LDL.LU R13, [R1+0x370] ;  /* 0x00037000010d7983 */ /* 0x002ee20000300800 */
[----:B------:R-:W-:Y:S01]  /*410c0*/  ISETP.GE.AND P5, PT, R4, UR10, PT ;  /* 0x0000000a04007c0c */ /* 0x000fe2000bfa6270 */
[----:B------:R-:W-:-:S02]  /*410d0*/  ULDC UR10, c[0x0][0x228] ;  /* 0x00008a00000a7ab9 */ /* 0x000fc40000000800 */
[----:B------:R-:W-:Y:S01]  /*410e0*/  ISETP.LT.AND P2, PT, R29, UR10, !P4 ;  /* 0x0000000a1d007c0c */ /* 0x000fe2000e741270 */
[----:B------:R-:W-:Y:S01]  /*410f0*/  VIADD R4, R28, 0xea ;  /* 0x000000ea1c047836 */ /* 0x000fe20000000000 */
[----:B------:R-:W-:Y:S01]  /*41100*/  ISETP.LT.AND P4, PT, R19, UR12, !P4 ;  /* 0x0000000c13007c0c */ /* 0x000fe2000e781270 */
[----:B------:R-:W-:Y:S01]  /*41110*/  VIADD R6, R5, UR4 ;  /* 0x0000000405067c36 */ /* 0x000fe20008000000 */
[----:B------:R-:W-:Y:S01]  /*41120*/  ISETP.LT.AND P6, PT, R29, UR14, !P3 ;  /* 0x0000000e1d007c0c */ /* 0x000fe2000dfc1270 */
[----:B------:R-:W-:Y:S01]  /*41130*/  ULDC UR4, c[0x0][0x248] ;  /* 0x0000920000047ab9 */ /* 0x000fe20000000800 */
[----:B------:R-:W-:Y:S01]  /*41140*/  ISETP.GE.AND P1, PT, R4, UR6, PT ;  /* 0x0000000604007c0c */ /* 0x000fe2000bf26270 */
[C---:B------:R-:W-:Y:S01]  /*41150*/  VIADD R10, R6.reuse, UR4 ;  /* 0x00000004060a7c36 */ /* 0x040fe20008000000 */
[----:B------:R-:W-:Y:S01]  /*41160*/  PRMT R12, R15, 0x7632, R12 ;  /* 0x000076320f0c7816 */ /* 0x000fe2000000000c */
[----:B------:R-:W-:Y:S01]  /*41170*/  IMAD.WIDE R4, R6, 0x2, R24 ;  /* 0x0000000206047825 */ /* 0x000fe200078e0218 */
[----:B------:R-:W-:Y:S01]  /*41180*/  ULDC UR4, c[0x0][0x22c] ;  /* 0x00008b0000047ab9 */ /* 0x000fe20000000800 */
[----:B------:R-:W-:Y:S01]  /*41190*/  ULDC UR6, c[0x0][0x228] ;  /* 0x00008a0000067ab9 */ /* 0x000fe20000000800 */
[----:B------:R-:W-:Y:S01]  /*411a0*/  ULDC UR10, c[0x0][0x228] ;  /* 0x00008a00000a7ab9 */ /* 0x000fe20000000800 */
[----:B------:R-:W-:Y:S01]  /*411b0*/  VIADD R11, R28, 0xeb ;  /* 0x000000eb1c0b7836 */ /* 0x000fe20000000000 */
[----:B------:R-:W-:Y:S01]  /*411c0*/  ULDC UR12, c[0x0][0x228] ;  /* 0x00008a00000c7ab9 */ /* 0x000fe20000000800 */
[----:B------:R-:W-:Y:S01]  /*411d0*/  IMAD.WIDE R6, R6, 0x2, R2 ;  /* 0x0000000206067825 */ /* 0x000fe200078e0202 */
[----:B------:R0:W-:Y:S01]  /*411e0*/  @P2 STG.E.U16 desc[UR8][R4.64], R15 ;  /* 0x0000000f04002986 */ /* 0x0001e2000c101508 */
[----:B------:R-:W-:-:S02]  /*411f0*/  ULDC UR14, c[0x0][0x228] ;  /* 0x00008a00000e7ab9 */ /* 0x000fc40000000800 */
[----:B------:R-:W-:Y:S01]  /*41200*/  IMAD.WIDE R8, R10, 0x2, R24 ;  /* 0x000000020a087825 */ /* 0x000fe200078e0218 */
[----:B------:R-:W-:Y:S01]  /*41210*/  ISETP.GE.AND P2, PT, R11, UR4, PT ;  /* 0x000000040b007c0c */ /* 0x000fe2000bf46270 */
[----:B------:R1:W-:Y:S01]  /*41220*/  @P4 STG.E.U16 desc[UR8][R6.64], R12 ;  /* 0x0000000c06004986 */ /* 0x0003e2000c101508 */
[----:B------:R-:W-:Y:S01]  /*41230*/  ISETP.LT.AND P3, PT, R19, UR6, !P3 ;  /* 0x0000000613007c0c */ /* 0x000fe2000df61270 */
[----:B------:R-:W-:Y:S01]  /*41240*/  VIADD R11, R28, 0xec ;  /* 0x000000ec1c0b7836 */ /* 0x000fe20000000000 */
[----:B------:R-:W-:Y:S01]  /*41250*/  ULDC UR6, c[0x0][0x22c] ;  /* 0x00008b0000067ab9 */ /* 0x000fe20000000800 */
[----:B------:R-:W-:-:S03]  /*41260*/  ULDC UR4, c[0x0][0x248] ;  /* 0x0000920000047ab9 */ /* 0x000fc60000000800 */
[----:B------:R-:W-:Y:S01]  /*41270*/  ISETP.GE.AND P4, PT, R11, UR6, PT ;  /* 0x000000060b007c0c */ /* 0x000fe2000bf86270 */
[C---:B------:R-:W-:Y:S01]  /*41280*/  VIADD R11, R10.reuse, UR4 ;  /* 0x000000040a0b7c36 */ /* 0x040fe20008000000 */
[----:B------:R-:W-:Y:S01]  /*41290*/  ULDC UR4, c[0x0][0x22c] ;  /* 0x00008b0000047ab9 */ /* 0x000fe20000000800 */
[----:B0-----:R-:W-:Y:S01]  /*412a0*/  IMAD.WIDE R4, R10, 0x2, R2 ;  /* 0x000000020a047825 */ /* 0x001fe200078e0202 */
[----:B------:R-:W-:-:S03]  /*412b0*/  ULDC UR6, c[0x0][0x248] ;  /* 0x0000920000067ab9 */ /* 0x000fc60000000800 */
[----:B-1----:R-:W-:Y:S01]  /*412c0*/  IMAD.WIDE R6, R11, 0x2, R24 ;  /* 0x000000020b067825 */ /* 0x002fe200078e0218 */
[----:B--2---:R-:W-:Y:S01]  /*412d0*/  PRMT R10, R17, 0x7632, R10 ;  /* 0x00007632110a7816 */ /* 0x004fe2000000000a */
[----:B---3--:R0:W-:Y:S01]  /*412e0*/  @P6 STG.E.U16 desc[UR8][R8.64], R13 ;  /* 0x0000000d08006986 */ /* 0x0081e2000c101508 */
[----:B------:R-:W-:Y:S01]  /*412f0*/  ISETP.LT.AND P6, PT, R29, UR10, !P5 ;  /* 0x0000000a1d007c0c */ /* 0x000fe2000efc1270 */
[----:B------:R-:W-:Y:S01]  /*41300*/  ULDC UR10, c[0x0][0x22c] ;  /* 0x00008b00000a7ab9 */ /* 0x000fe20000000800 */
[----:B------:R-:W-:Y:S01]  /*41310*/  ISETP.LT.AND P5, PT, R19, UR12, !P5 ;  /* 0x0000000c13007c0c */ /* 0x000fe2000efa1270 */
[----:B------:R-:W-:Y:S01]  /*41320*/  ULDC UR12, c[0x0][0x228] ;  /* 0x00008a00000c7ab9 */ /* 0x000fe20000000800 */
[----:B------:R-:W-:Y:S01]  /*41330*/  PRMT R12, R13, 0x7632, R12 ;  /* 0x000076320d0c7816 */ /* 0x000fe2000000000c */
[----:B0-----:R-:W-:Y:S02]  /*41340*/  VIADD R13, R28, 0xed ;  /* 0x000000ed1c0d7836 */ /* 0x001fe40000000000 */
[----:B------:R-:W-:-:S02]  /*41350*/  IMAD.WIDE R8, R11, 0x2, R2 ;  /* 0x000000020b087825 */ /* 0x000fc400078e0202 */
[----:B------:R0:W-:Y:S01]  /*41360*/  @P3 STG.E.U16 desc[UR8][R4.64], R12 ;  /* 0x0000000c04003986 */ /* 0x0001e2000c101508 */
[----:B------:R-:W-:Y:S01]  /*41370*/  ISETP.GE.AND P3, PT, R13, UR4, PT ;  /* 0x000000040d007c0c */ /* 0x000fe2000bf66270 */
[----:B------:R-:W-:Y:S02]  /*41380*/  ULDC UR4, c[0x0][0x248] ;  /* 0x0000920000047ab9 */ /* 0x000fe40000000800 */
[----:B------:R1:W-:Y:S01]  /*41390*/  @P6 STG.E.U16 desc[UR8][R6.64], R17 ;  /* 0x0000001106006986 */ /* 0x0003e2000c101508 */
[----:B------:R-:W-:-:S03]  /*413a0*/  ISETP.LT.AND P6, PT, R29, UR16, !P2 ;  /* 0x000000101d007c0c */ /* 0x000fc6000d7c1270 */
[----:B------:R2:W-:Y:S01]  /*413b0*/  @P5 STG.E.U16 desc[UR8][R8.64], R10 ;  /* 0x0000000a08005986 */ /* 0x0005e2000c101508 */
[----:B------:R-:W-:Y:S01]  /*413c0*/  ISETP.LT.AND P5, PT, R29, UR12, !P1 ;  /* 0x0000000c1d007c0c */ /* 0x000fe2000cfa1270 */
[----:B------:R-:W-:Y:S01]  /*413d0*/  ULDC UR12, c[0x0][0x228] ;  /* 0x00008a00000c7ab9 */ /* 0x000fe20000000800 */
[C---:B------:R-:W-:Y:S01]  /*413e0*/  ISETP.LT.AND P1, PT, R19.reuse, UR14, !P1 ;  /* 0x0000000e13007c0c */ /* 0x040fe2000cf21270 */
[----:B0-----:R-:W-:Y:S01]  /*413f0*/  VIADD R12, R28, 0xee ;  /* 0x000000ee1c0c7836 */ /* 0x001fe20000000000 */
[----:B------:R-:W-:Y:S01]  /*41400*/  ISETP.LT.AND P2, PT, R19, UR18, !P2 ;  /* 0x0000001213007c0c */ /* 0x000fe2000d741270 */
[----:B------:R-:W-:Y:S01]  /*41410*/  ULDC UR14, c[0x0][0x228] ;  /* 0x00008a00000e7ab9 */ /* 0x000fe20000000800 */
[----:B-1----:R-:W-:Y:S01]  /*41420*/  VIADD R7, R11, UR4 ;  /* 0x000000040b077c36 */ /* 0x002fe20008000000 */
[----:B------:R-:W-:Y:S01]  /*41430*/  PRMT R14, R18, 0x7632, R14 ;  /* 0x00007632120e7816 */ /* 0x000fe2000000000e */
[----:B------:R-:W3:Y:S01]  /*41440*/  LDL.LU R17, [R1+0x12cc] ;  /* 0x0012cc0001117983 */ /* 0x000ee20000300800 */
[----:B----4-:R-:W-:Y:S01]  /*41450*/  PRMT R15, R0, 0x7632, R15 ;  /* 0x00007632000f7816 */ /* 0x010fe2000000000f */
[C---:B------:R-:W-:Y:S01]  /*41460*/  VIADD R13, R7.reuse, UR6 ;  /* 0x00000006070d7c36 */ /* 0x040fe20008000000 */
[----:B------:R-:W-:Y:S01]  /*41470*/  ULDC UR4, c[0x0][0x248] ;  /* 0x0000920000047ab9 */ /* 0x000fe20000000800 */
[----:B------:R-:W-:Y:S01]  /*41480*/  IMAD.WIDE R4, R7, 0x2, R24 ;  /* 0x0000000207047825 */ /* 0x000fe200078e0218 */
[----:B------:R-:W-:-:S03]  /*41490*/  ULDC UR6, c[0x0][0x22c] ;  /* 0x00008b0000067ab9 */ /* 0x000fc60000000800 */
[----:B------:R-:W-:Y:S01]  /*414a0*/  IMAD.WIDE R6, R7, 0x2, R2 ;  /* 0x0000000207067825 */ /* 0x000fe200078e0202 */
[----:B------:R0:W-:Y:S03]  /*414b0*/  @P5 STG.E.U16 desc[UR8][R4.64], R18 ;  /* 0x0000001204005986 */ /* 0x0001e6000c101508 */
[----:B--2---:R-:W-:Y:S01]  /*414c0*/  IMAD.WIDE R8, R13, 0x2, R24 ;  /* 0x000000020d087825 */ /* 0x004fe200078e0218 */
[----:B------:R-:W-:-:S03]  /*414d0*/  ISETP.GE.AND P5, PT, R12, UR10, PT ;  /* 0x0000000a0c007c0c */ /* 0x000fc6000bfa6270 */
[----:B------:R-:W-:Y:S01]  /*414e0*/  IMAD.WIDE R10, R13, 0x2, R2 ;  /* 0x000000020d0a7825 */ /* 0x000fe200078e0202 */
[----:B------:R-:W-:Y:S01]  /*414f0*/  @P1 STG.E.U16 desc[UR8][R6.64], R14 ;  /* 0x0000000e06001986 */ /* 0x000fe2000c101508 */
[----:B------:R-:W-:-:S03]  /*41500*/  ULDC UR10, c[0x0][0x228] ;  /* 0x00008a00000a7ab9 */ /* 0x000fc60000000800 */
[----:B------:R1:W-:Y:S01]  /*41510*/  @P6 STG.E.U16 desc[UR8][R8.64], R0 ;  /* 0x0000000008006986 */ /* 0x0003e2000c101508 */
[----:B------:R-:W-:Y:S01]  /*41520*/  VIADD R13, R13, UR4 ;  /* 0x000000040d0d7c36 */ /* 0x000fe20008000000 */
[C---:B------:R-:W-:Y:S01]  /*41530*/  ISETP.LT.AND P6, PT, R29.reuse, UR14, !P3 ;  /* 0x0000000e1d007c0c */ /* 0x040fe2000dfc1270 */
[----:B------:R-:W-:Y:S01]  /*41540*/  ULDC UR4, c[0x0][0x248] ;  /* 0x0000920000047ab9 */ /* 0x000fe20000000800 */
[----:B------:R2:W-:Y:S01]  /*41550*/  @P2 STG.E.U16 desc[UR8][R10.64], R15 ;  /* 0x0000000f0a002986 */ /* 0x0005e2000c101508 */
[----:B------:R-:W-:-:S03]  /*41560*/  ISETP.LT.AND P2, PT, R29, UR10, !P4 ;  /* 0x0000000a1d007c0c */ /* 0x000fc6000e741270 */
[----:B0-----:R-:W4:Y:S01]  /*41570*/  LDL.LU R18, [R1+0x12c8] ;  /* 0x0012c80001127983 */ /* 0x001f220000300800 */
[----:B------:R-:W-:Y:S01]  /*41580*/  ISETP.LT.AND P4, PT, R19, UR12, !P4 ;  /* 0x0000000c13007c0c */ /* 0x000fe2000e781270 */
[----:B------:R-:W-:Y:S01]  /*41590*/  VIADD R12, R28, 0xef ;  /* 0x000000ef1c0c7836 */ /* 0x000fe20000000000 */
[----:B------:R-:W-:Y:S01]  /*415a0*/  PRMT R5, R21, 0x7632, R5 ;  /* 0x0000763215057816 */ /* 0x000fe20000000005 */
[----:B-1----:R-:W3:Y:S01]  /*415b0*/  LDL.LU R0, [R1+0x12c4] ;  /* 0x0012c40001007983 */ /* 0x002ee20000300800 */
[C---:B------:R-:W-:Y:S01]  /*415c0*/  VIADD R4, R13.reuse, UR4 ;  /* 0x000000040d047c36 */ /* 0x040fe20008000000 */
[----:B------:R-:W-:Y:S01]  /*415d0*/  ULDC UR10, c[0x0][0x228] ;  /* 0x00008a00000a7ab9 */ /* 0x000fe20000000800 */
[C---:B------:R-:W-:Y:S01]  /*415e0*/  IMAD.WIDE R6, R13.reuse, 0x2, R24 ;  /* 0x000000020d067825 */ /* 0x040fe200078e0218 */
[----:B------:R-:W-:Y:S01]  /*415f0*/  ISETP.GE.AND P1, PT, R12, UR6, PT ;  /* 0x000000060c007c0c */ /* 0x000fe2000bf26270 */
[----:B------:R-:W-:Y:S01]  /*41600*/  ULDC UR6, c[0x0][0x228] ;  /* 0x00008a0000067ab9 */ /* 0x000fe20000000800 */
[----:B------:R-:W-:Y:S01]  /*41610*/  ULDC UR4, c[0x0][0x22c] ;  /* 0x00008b0000047ab9 */ /* 0x000fe20000000800 */
[----:B------:R-:W-:Y:S01]  /*41620*/  IMAD.WIDE R8, R13, 0x2, R2 ;  /* 0x000000020d087825 */ /* 0x000fe200078e0202 */
[----:B------:R0:W-:Y:S01]  /*41630*/  @P2 STG.E.U16 desc[UR8][R6.64], R21 ;  /* 0x0000001506002986 */ /* 0x0001e2000c101508 */
[----:B------:R-:W-:Y:S01]  /*41640*/  ULDC UR12, c[0x0][0x228] ;  /* 0x00008a00000c7ab9 */ /* 0x000fe20000000800 */
[----:B------:R-:W-:Y:S01]  /*41650*/  PRMT R14, R23, 0x7632, R14 ;  /* 0x00007632170e7816 */ /* 0x000fe2000000000e */
[----:B--2---:R-:W-:Y:S01]  /*41660*/  IMAD.WIDE R10, R4, 0x2, R24 ;  /* 0x00000002040a7825 */ /* 0x004fe200078e0218 */
[----:B------:R1:W-:Y:S01]  /*41670*/  @P4 STG.E.U16 desc[UR8][R8.64], R5 ;  /* 0x0000000508004986 */ /* 0x0003e2000c101508 */
[----:B------:R-:W-:Y:S01]  /*41680*/  PRMT R20, R26, 0x7632, R20 ;  /* 0x000076321a147816 */ /* 0x000fe20000000014 */
[----:B------:R-:W-:Y:S01]  /*41690*/  ULDC UR14, c[0x0][0x228] ;  /* 0x00008a00000e7ab9 */ /* 0x000fe20000000800 */
[C---:B------:R-:W-:Y:S01]  /*416a0*/  VIADD R12, R28.reuse, 0xf0 ;  /* 0x000000f01c0c7836 */ /* 0x040fe20000000000 */
[----:B------:R2:W-:Y:S01]  /*416b0*/  @P6 STG.E.U16 desc[UR8][R10.64], R23 ;  /* 0x000000170a006986 */ /* 0x0005e2000c101508 */
[----:B------:R-:W-:Y:S01]  /*416c0*/  ISETP.LT.AND P4, PT, R19, UR6, !P3 ;  /* 0x0000000613007c0c */ /* 0x000fe2000df81270 */
[----:B------:R-:W-:Y:S01]  /*416d0*/  ULDC UR6, c[0x0][0x22c] ;  /* 0x00008b0000067ab9 */ /* 0x000fe20000000800 */
[----:B------:R-:W-:Y:S01]  /*416e0*/  ISETP.LT.AND P6, PT, R29, UR10, !P5 ;  /* 0x0000000a1d007c0c */ /* 0x000fe2000efc1270 */
[----:B0-----:R-:W-:Y:S01]  /*416f0*/  VIADD R21, R28, 0xf2 ;  /* 0x000000f21c157836 */ /* 0x001fe20000000000 */
[----:B------:R-:W-:Y:S01]  /*41700*/  ISETP.GE.AND P2, PT, R12, UR4, PT ;  /* 0x000000040c007c0c */ /* 0x000fe2000bf46270 */
[----:B------:R-:W-:Y:S01]  /*41710*/  ULDC UR4, c[0x0][0x248] ;  /* 0x0000920000047ab9 */ /* 0x000fe20000000800 */
[----:B------:R-:W-:Y:S01]  /*41720*/  ISETP.LT.AND P5, PT, R19, UR12, !P5 ;  /* 0x0000000c13007c0c */ /* 0x000fe2000efa1270 */
[C---:B------:R-:W-:Y:S01]  /*41730*/  VIADD R15, R4.reuse, UR4 ;  /* 0x00000004040f7c36 */ /* 0x040fe20008000000 */
[----:B------:R-:W-:Y:S01]  /*41740*/  ULDC UR10, c[0x0][0x228] ;  /* 0x00008a00000a7ab9 */ /* 0x000fe20000000800 */
[----:B-1----:R-:W-:Y:S01]  /*41750*/  IMAD.WIDE R8, R4, 0x2, R2 ;  /* 0x0000000204087825 */ /* 0x002fe200078e0202 */
[----:B------:R-:W-:Y:S01]  /*41760*/  ULDC UR12, c[0x0][0x228] ;  /* 0x00008a00000c7ab9 */ /* 0x000fe20000000800 */
[----:B------:R-:W-:-:S02]  /*41770*/  ULDC UR4, c[0x0][0x22c] ;  /* 0x00008b0000047ab9 */ /* 0x000fc40000000800 */
[C---:B--2---:R-:W-:Y:S01]  /*41780*/  IMAD.WIDE R10, R15.reuse, 0x2, R24 ;  /* 0x000000020f0a7825 */ /* 0x044fe200078e0218 */
[----:B------:R-:W-:Y:S03]  /*41790*/  @P4 STG.E.U16 desc[UR8][R8.64], R14 ;  /* 0x0000000e08004986 */ /* 0x000fe6000c101508 */
[----:B------:R-:W-:Y:S01]  /*417a0*/  IMAD.WIDE R12, R15, 0x2, R2 ;  /* 0x000000020f0c7825 */ /* 0x000fe200078e0202 */
[----:B------:R0:W-:Y:S01]  /*417b0*/  @P6 STG.E.U16 desc[UR8][R10.64], R26 ;  /* 0x0000001a0a006986 */ /* 0x0001e2000c101508 */
[----:B------:R-:W-:Y:S01]  /*417c0*/  ISETP.LT.AND P4, PT, R19, UR12, !P1 ;  /* 0x0000000c13007c0c */ /* 0x000fe2000cf81270 */
[----:B------:R-:W-:Y:S02]  /*417d0*/  ULDC UR12, c[0x0][0x228] ;  /* 0x00008a00000c7ab9 */ /* 0x000fe40000000800 */
[----:B------:R1:W-:Y:S01]  /*417e0*/  @P5 STG.E.U16 desc[UR8][R12.64], R20 ;  /* 0x000000140c005986 */ /* 0x0003e2000c101508 */
[----:B------:R-:W-:Y:S01]  /*417f0*/  ISETP.LT.AND P5, PT, R29, UR10, !P1 ;  /* 0x0000000a1d007c0c */ /* 0x000fe2000cfa1270 */
[----:B------:R-:W-:Y:S01]  /*41800*/  VIADD R5, R28, 0xf1 ;  /* 0x000000f11c057836 */ /* 0x000fe20000000000 */
[----:B------:R-:W-:Y:S01]  /*41810*/  ISETP.GE.AND P1, PT, R21, UR6, PT ;  /* 0x0000000615007c0c */ /* 0x000fe2000bf26270 */
[----:B------:R-:W-:Y:S01]  /*41820*/  ULDC UR6, c[0x0][0x228] ;  /* 0x00008a0000067ab9 */ /* 0x000fe20000000800 */
[----:B------:R-:W2:Y:S01]  /*41830*/  LDL.LU R21, [R1+0x380] ;  /* 0x0003800001157983 */ /* 0x000ea20000300800 */
[----:B------:R-:W-:Y:S01]  /*41840*/  ISETP.LT.AND P6, PT, R29, UR14, !P2 ;  /* 0x0000000e1d007c0c */ /* 0x000fe2000d7c1270 */
[----:B------:R-:W-:Y:S01]  /*41850*/  ULDC UR10, c[0x0][0x228] ;  /* 0x00008a00000a7ab9 */ /* 0x000fe20000000800 */
[----:B------:R-:W-:Y:S01]  /*41860*/  ISETP.GE.AND P3, PT, R5, UR4, PT ;  /* 0x0000000405007c0c */ /* 0x000fe2000bf66270 */
[----:B------:R-:W-:Y:S01]  /*41870*/  ULDC UR4, c[0x0][0x248] ;  /* 0x0000920000047ab9 */ /* 0x000fe20000000800 */
[----:B0-----:R-:W4:Y:S01]  /*41880*/  LDL.LU R26, [R1+0x388] ;  /* 0x00038800011a7983 */ /* 0x001f220000300800 */
[----:B------:R-:W-:Y:S01]  /*41890*/  VIADD R23, R15, UR4 ;  /* 0x000000040f177c36 */ /* 0x000fe20008000000 */
[----:B------:R-:W-:Y:S01]  /*418a0*/  ULDC UR4, c[0x0][0x248] ;  /* 0x0000920000047ab9 */ /* 0x000fe20000000800 */
[----:B-1----:R-:W-:Y:S01]  /*418b0*/  PRMT R20, R27, 0x7632, R20 ;  /* 0x000076321b147816 */ /* 0x002fe20000000014 */
[----:B------:R-:W-:Y:S01]  /*418c0*/  ULDC UR14, c[0x0][0x228] ;  /* 0x00008a00000e7ab9 */ /* 0x000fe20000000800 */
[----:B------:R-:W-:-:S04]  /*418d0*/  IMAD.WIDE R8, R23, 0x2, R24 ;  /* 0x0000000217087825 */ /* 0x000fc800078e0218 */
[C---:B------:R-:W-:Y:S01]  /*418e0*/  VIADD R14, R23.reuse, UR4 ;  /* 0x00000004170e7c36 */ /* 0x040fe20008000000 */
[----:B------:R0:W-:Y:S01]  /*418f0*/  @P5 STG.E.U16 desc[UR8][R8.64], R27 ;  /* 0x0000001b08005986 */ /* 0x0001e2000c101508 */
[----:B------:R-:W-:Y:S01]  /*41900*/  IMAD.WIDE R10, R23, 0x2, R2 ;  /* 0x00000002170a7825 */ /* 0x000fe200078e0202 */
[----:B------:R-:W-:Y:S02]  /*41910*/  ULDC UR4, c[0x0][0x22c] ;  /* 0x00008b0000047ab9 */ /* 0x000fe40000000800 */
[----:B0-----:R-:W4:Y:S04]  /*41920*/  LDL.LU R27, [R1+0x38c] ;  /* 0x00038c00011b7983 */ /* 0x001f280000300800 */
[----:B------:R-:W4:Y:S01]  /*41930*/  LDL.LU R23, [R1+0x384] ;  /* 0x0003840001177983 */ /* 0x000f220000300800 */
[----:B------:R-:W-:-:S02]  /*41940*/  VIADD R15, R28, 0xf3 ;  /* 0x000000f31c0f7836 */ /* 0x000fc40000000000 */
[C---:B------:R-:W-:Y:S01]  /*41950*/  IMAD.WIDE R12, R14.reuse, 0x2, R24 ;  /* 0x000000020e0c7825 */ /* 0x040fe200078e0218 */
[----:B------:R0:W-:Y:S01]  /*41960*/  @P4 STG.E.U16 desc[UR8][R10.64], R20 ;  /* 0x000000140a004986 */ /* 0x0001e2000c101508 */
[----:B------:R-:W-:Y:S01]  /*41970*/  ISETP.LT.AND P2, PT, R19, UR6, !P2 ;  /* 0x0000000613007c0c */ /* 0x000fe2000d741270 */
[----:B------:R-:W-:Y:S01]  /*41980*/  ULDC UR6, c[0x0][0x228] ;  /* 0x00008a0000067ab9 */ /* 0x000fe20000000800 */
[----:B------:R-:W-:Y:S01]  /*41990*/  ISETP.LT.AND P4, PT, R29, UR10, !P3 ;  /* 0x0000000a1d007c0c */ /* 0x000fe2000df81270 */
[----:B------:R-:W-:Y:S01]  /*419a0*/  ULDC UR10, c[0x0][0x228] ;  /* 0x00008a00000a7ab9 */ /* 0x000fe20000000800 */
[----:B------:R-:W-:Y:S01]  /*419b0*/  ISETP.GE.AND P5, PT, R15, UR4, PT ;  /* 0x000000040f007c0c */ /* 0x000fe2000bfa6270 */
[----:B------:R-:W-:Y:S02]  /*419c0*/  ULDC UR4, c[0x0][0x248] ;  /* 0x0000920000047ab9 */ /* 0x000fe40000000800 */
[C---:B------:R-:W-:Y:S01]  /*419d0*/  VIADD R9, R14.reuse, UR4 ;  /* 0x000000040e097c36 */ /* 0x040fe20008000000 */
[----:B------:R-:W-:Y:S01]  /*419e0*/  ULDC UR4, c[0x0][0x248] ;  /* 0x0000920000047ab9 */ /* 0x000fe20000000800 */
[----:B------:R-:W-:-:S04]  /*419f0*/  IMAD.WIDE R14, R14, 0x2, R2 ;  /* 0x000000020e0e7825 */ /* 0x000fc800078e0202 */
[----:B0-----:R-:W-:Y:S02]  /*41a00*/  VIADD R20, R28, 0xf4 ;  /* 0x000000f41c147836 */ /* 0x001fe40000000000 */
[----:B------:R-:W-:Y:S01]  /*41a10*/  IMAD.WIDE R10, R9, 0x2, R24 ;  /* 0x00000002090a7825 */ /* 0x000fe200078e0218 */
[----:B---3--:R-:W0:Y:S04]  /*41a20*/  LDS.128 R4, [R0] ;  /* 0x0000000000047984 */ /* 0x008e280000000c00 */
[----:B--2---:R1:W-:Y:S01]  /*41a30*/  @P6 STG.E.U16 desc[UR8][R12.64], R21 ;  /* 0x000000150c006986 */ /* 0x0043e2000c101508 */
[----:B------:R-:W-:Y:S01]  /*41a40*/  ISETP.LT.AND P6, PT, R19, UR6, !P3 ;  /* 0x0000000613007c0c */ /* 0x000fe2000dfc1270 */
[----:B------:R-:W-:Y:S01]  /*41a50*/  ULDC UR6, c[0x0][0x22c] ;  /* 0x00008b0000067ab9 */ /* 0x000fe20000000800 */
[----:B------:R-:W-:-:S02]  /*41a60*/  PRMT R8, R21, 0x7632, R8 ;  /* 0x0000763215087816 */ /* 0x000fc40000000008 */
[----:B0-----:R-:W-:Y:S02]  /*41a70*/  PRMT R22, R4, 0x7632, R22 ;  /* 0x0000763204167816 */ /* 0x001fe40000000016 */
[----:B------:R-:W-:Y:S01]  /*41a80*/  ISETP.GE.AND P3, PT, R20, UR6, PT ;  /* 0x0000000614007c0c */ /* 0x000fe2000bf66270 */
[----:B------:R0:W-:Y:S01]  /*41a90*/  @P2 STG.E.U16 desc[UR8][R14.64], R8 ;  /* 0x000000080e002986 */ /* 0x0001e2000c101508 */
[----:B------:R-:W-:Y:S01]  /*41aa0*/  ULDC UR6, c[0x0][0x228] ;  /* 0x00008a0000067ab9 */ /* 0x000fe20000000800 */
[----:B-1----:R-:W-:Y:S02]  /*41ab0*/  IMAD.WIDE R12, R9, 0x2, R2 ;  /* 0x00000002090c7825 */ /* 0x002fe400078e0202 */
[----:B------:R-:W-:Y:S01]  /*41ac0*/  @P4 STG.E.U16 desc[UR8][R10.64], R4 ;  /* 0x000000040a004986 */ /* 0x000fe2000c101508 */
[----:B------:R-:W-:Y:S01]  /*41ad0*/  ISETP.LT.AND P4, PT, R29, UR6, !P1 ;  /* 0x000000061d007c0c */ /* 0x000fe2000cf81270 */
[----:B------:R-:W-:Y:S01]  /*41ae0*/  ULDC UR6, c[0x0][0x228] ;  /* 0x00008a0000067ab9 */ /* 0x000fe20000000800 */
[----:B------:R-:W-:Y:S01]  /*41af0*/  VIADD R21, R28, 0xf5 ;  /* 0x000000f51c157836 */ /* 0x000fe20000000000 */
[----:B------:R1:W-:Y:S01]  /*41b00*/  @P6 STG.E.U16 desc[UR8][R12.64], R22 ;  /* 0x000000160c006986 */ /* 0x0003e2000c101508 */
[----:B------:R-:W-:Y:S01]  /*41b10*/  ISETP.LT.AND P1, PT, R19, UR10, !P1 ;  /* 0x0000000a13007c0c */ /* 0x000fe2000cf21270 */
[----:B------:R-:W-:Y:S01]  /*41b20*/  ULDC UR10, c[0x0][0x228] ;  /* 0x00008a00000a7ab9 */ /* 0x000fe20000000800 */
[----:B0-----:R-:W-:Y:S01]  /*41b30*/  VIADD R15, R9, UR4 ;  /* 0x00000004090f7c36 */ /* 0x001fe20008000000 */
[----:B------:R-:W-:Y:S01]  /*41b40*/  ISETP.LT.AND P6, PT, R29, UR12, !P5 ;  /* 0x0000000c1d007c0c */ /* 0x000fe2000efc1270 */
[----:B------:R-:W-:Y:S01]  /*41b50*/  ULDC UR4, c[0x0][0x248] ;  /* 0x0000920000047ab9 */ /* 0x000fe20000000800 */
[----:B------:R-:W-:Y:S01]  /*41b60*/  ISETP.GE.AND P2, PT, R21, UR5, PT ;  /* 0x0000000515007c0c */ /* 0x000fe2000bf46270 */
[----:B------:R-:W-:Y:S01]  /*41b70*/  ULDC UR5, c[0x0][0x248] ;  /* 0x0000920000057ab9 */ /* 0x000fe20000000800 */
[----:B------:R-:W-:Y:S01]  /*41b80*/  ISETP.LT.AND P5, PT, R19, UR14, !P5 ;  /* 0x0000000e13007c0c */ /* 0x000fe2000efa1270 */
[C---:B------:R-:W-:Y:S01]  /*41b90*/  VIADD R20, R15.reuse, UR5 ;  /* 0x000000050f147c36 */ /* 0x040fe20008000000 */
[----:B------:R-:W-:Y:S01]  /*41ba0*/  ULDC UR5, c[0x0][0x228] ;  /* 0x00008a0000057ab9 */ /* 0x000fe20000000800 */
[----:B------:R-:W-:Y:S01]  /*41bb0*/  IMAD.WIDE R8, R15, 0x2, R24 ;  /* 0x000000020f087825 */ /* 0x000fe200078e0218 */
[----:B-1----:R-:W-:-:S02]  /*41bc0*/  PRMT R22, R5, 0x7632, R22 ;  /* 0x0000763205167816 */ /* 0x002fc40000000016 */
[----:B----4-:R-:W-:Y:S01]  /*41bd0*/  PRMT R21, R23, 0x7632, R21 ;  /* 0x0000763217157816 */ /* 0x010fe20000000015 */
[----:B------:R-:W-:Y:S01]  /*41be0*/  IMAD.WIDE R10, R15, 0x2, R2 ;  /* 0x000000020f0a7825 */ /* 0x000fe200078e0202 */
[----:B------:R0:W-:Y:S03]  /*41bf0*/  @P4 STG.E.U16 desc[UR8][R8.64], R23 ;  /* 0x0000001708004986 */ /* 0x0001e6000c101508 */
[----:B------:R-:W-:Y:S01]  /*41c00*/  IMAD.WIDE R12, R20, 0x2, R24 ;  /* 0x00000002140c7825 */ /* 0x000fe200078e0218 */
[----:B------:R-:W-:Y:S03]  /*41c10*/  @P1 STG.E.U16 desc[UR8][R10.64], R21 ;  /* 0x000000150a001986 */ /* 0x000fe6000c101508 */
[----:B------:R-:W-:Y:S02]  /*41c20*/  VIADD R4, R28, 0xf6 ;  /* 0x000000f61c047836 */ /* 0x000fe40000000000 */
[----:B------:R-:W-:Y:S01]  /*41c30*/  IMAD.WIDE R14, R20, 0x2, R2 ;  /* 0x00000002140e7825 */ /* 0x000fe200078e0202 */
[----:B------:R1:W-:Y:S02]  /*41c40*/  @P6 STG.E.U16 desc[UR8][R12.64], R5 ;  /* 0x000000050c006986 */ /* 0x0003e4000c101508 */
[----:B------:R-:W-:Y:S01]  /*41c50*/  ISETP.GE.AND P4, PT, R4, UR7, PT ;  /* 0x0000000704007c0c */ /* 0x000fe2000bf86270 */
[----:B------:R-:W-:Y:S01]  /*41c60*/  ULDC UR7, c[0x0][0x228] ;  /* 0x00008a0000077ab9 */ /* 0x000fe20000000800 */
[----:B------:R2:W-:Y:S01]  /*41c70*/  @P5 STG.E.U16 desc[UR8][R14.64], R22 ;  /* 0x000000160e005986 */ /* 0x0005e2000c101508 */
[----:B------:R-:W-:Y:S01]  /*41c80*/  ISETP.LT.AND P5, PT, R29, UR5, !P3 ;  /* 0x000000051d007c0c */ /* 0x000fe2000dfa1270 */
[----:B0-----:R-:W-:Y:S01]  /*41c90*/  VIADD R9, R20, UR4 ;  /* 0x0000000414097c36 */ /* 0x001fe20008000000 */
[----:B------:R-:W-:Y:S01]  /*41ca0*/  ISETP.LT.AND P3, PT, R19, UR6, !P3 ;  /* 0x0000000613007c0c */ /* 0x000fe2000df61270 */
[----:B------:R-:W-:Y:S01]  /*41cb0*/  ULDC UR4, c[0x0][0x248] ;  /* 0x0000920000047ab9 */ /* 0x000fe20000000800 */
[----:B------:R-:W-:Y:S01]  /*41cc0*/  ISETP.LT.AND P6, PT, R29, UR7, !P2 ;  /* 0x000000071d007c0c */ /* 0x000fe2000d7c1270 */
[----:B------:R-:W-:Y:S01]  /*41cd0*/  ULDC UR5, c[0x0][0x228] ;  /* 0x00008a0000057ab9 */ /* 0x000fe20000000800 */
[----:B------:R-:W-:Y:S01]  /*41ce0*/  ULDC UR6, c[0x0][0x228] ;  /* 0x00008a0000067ab9 */ /* 0x000fe20000000800 */
[----:B-1----:R-:W-:Y:S01]  /*41cf0*/  IMAD.WIDE R4, R9, 0x2, R24 ;  /* 0x0000000209047825 */ /* 0x002fe200078e0218 */
[----:B------:R-:W-:Y:S01]  /*41d00*/  ISETP.LT.AND P2, PT, R19, UR5, !P2 ;  /* 0x0000000513007c0c */ /* 0x000fe2000d741270 */
[----:B------:R-:W-:Y:S01]  /*41d10*/  ULDC UR5, c[0x0][0x228] ;  /* 0x00008a0000057ab9 */ /* 0x000fe20000000800 */
[----:B------:R-:W-:Y:S01]  /*41d20*/  PRMT R13, R26, 0x7632, R13 ;  /* 0x000076321a0d7816 */ /* 0x000fe2000000000d */
[C---:B--2---:R-:W-:Y:S01]  /*41d30*/  VIADD R15, R9.reuse, UR4 ;  /* 0x00000004090f7c36 */ /* 0x044fe20008000000 */
[----:B------:R-:W-:Y:S01]  /*41d40*/  ULDC UR4, c[0x0][0x248] ;  /* 0x0000920000047ab9 */ /* 0x000fe20000000800 */
[----:B------:R-:W-:Y:S01]  /*41d50*/  IMAD.WIDE R8, R9, 0x2, R2 ;  /* 0x0000000209087825 */ /* 0x000fe200078e0202 */
[----:B------:R-:W-:Y:S03]  /*41d60*/  @P5 STG.E.U16 desc[UR8][R4.64], R26 ;  /* 0x0000001a04005986 */ /* 0x000fe6000c101508 */
[----:B------:R-:W-:-:S02]  /*41d70*/  VIADD R14, R28, 0xf8 ;  /* 0x000000f81c0e7836 */ /* 0x000fc40000000000 */
[----:B------:R-:W-:Y:S01]  /*41d80*/  VIADD R12, R28, 0xf7 ;  /* 0x000000f71c0c7836 */ /* 0x000fe20000000000 */
[----:B------:R-:W-:Y:S01]  /*41d90*/  PRMT R20, R27, 0x7632, R20 ;  /* 0x000076321b147816 */ /* 0x000fe20000000014 */
[C---:B------:R-:W-:Y:S01]  /*41da0*/  IMAD.WIDE R10, R15.reuse, 0x2, R24 ;  /* 0x000000020f0a7825 */ /* 0x040fe200078e0218 */
[----:B------:R0:W-:Y:S01]  /*41db0*/  @P3 STG.E.U16 desc[UR8][R8.64], R13 ;  /* 0x0000000d08003986 */ /* 0x0001e2000c101508 */
[----:B------:R-:W-:Y:S01]  /*41dc0*/  ISETP.GE.AND P5, PT, R14, UR11, PT ;  /* 0x0000000b0e007c0c */ /* 0x000fe2000bfa6270 */
[----:B------:R-:W-:Y:S01]  /*41dd0*/  ULDC UR7, c[0x0][0x228] ;  /* 0x00008a0000077ab9 */ /* 0x000fe20000000800 */
[C---:B------:R-:W-:Y:S01]  /*41de0*/  VIADD R21, R15.reuse, UR4 ;  /* 0x000000040f157c36 */ /* 0x040fe20008000000 */
[----:B------:R1:W-:Y:S01]  /*41df0*/  @P6 STG.E.U16 desc[UR8][R10.64], R6 ;  /* 0x000000060a006986 */ /* 0x0003e2000c101508 */
[----:B------:R-:W-:Y:S01]  /*41e00*/  IMAD.WIDE R14, R15, 0x2, R2 ;  /* 0x000000020f0e7825 */ /* 0x000fe200078e0202 */
[----:B------:R-:W-:Y:S01]  /*41e10*/  ISETP.LT.AND P6, PT, R29, UR6, !P4 ;  /* 0x000000061d007c0c */ /* 0x000fe2000e7c1270 */
[----:B------:R-:W-:-:S02]  /*41e20*/  ULDC UR6, c[0x0][0x228] ;  /* 0x00008a0000067ab9 */ /* 0x000fc40000000800 */
[----:B0-----:R-:W-:Y:S01]  /*41e30*/  VIADD R8, R28, 0xfa ;  /* 0x000000fa1c087836 */ /* 0x001fe20000000000 */
[----:B------:R-:W-:Y:S01]  /*41e40*/  ISETP.GE.AND P1, PT, R12, UR13, PT ;  /* 0x0000000d0c007c0c */ /* 0x000fe2000bf26270 */
[----:B------:R-:W-:Y:S01]  /*41e50*/  ULDC UR4, c[0x0][0x248] ;  /* 0x0000920000047ab9 */ /* 0x000fe20000000800 */
[----:B------:R-:W-:Y:S01]  /*41e60*/  ULDC UR11, c[0x0][0x228] ;  /* 0x00008a00000b7ab9 */ /* 0x000fe20000000800 */
[----:B-1----:R-:W-:Y:S02]  /*41e70*/  PRMT R6, R6, 0x7632, R6 ;  /* 0x0000763206067816 */ /* 0x002fe40000000006 */
[----:B------:R-:W-:Y:S01]  /*41e80*/  ISETP.LT.AND P4, PT, R19, UR5, !P4 ;  /* 0x0000000513007c0c */ /* 0x000fe2000e781270 */
[----:B------:R-:W-:Y:S01]  /*41e90*/  VIADD R12, R28, 0xf9 ;  /* 0x000000f91c0c7836 */ /* 0x000fe20000000000 */
[----:B------:R-:W-:Y:S01]  /*41ea0*/  ULDC UR5, c[0x0][0x248] ;  /* 0x0000920000057ab9 */ /* 0x000fe20000000800 */
[----:B------:R0:W-:Y:S01]  /*41eb0*/  @P2 STG.E.U16 desc[UR8][R14.64], R6 ;  /* 0x000000060e002986 */ /* 0x0001e2000c101508 */
[----:B------:R-:W-:-:S03]  /*41ec0*/  ISETP.GE.AND P2, PT, R8, UR15, PT ;  /* 0x0000000f08007c0c */ /* 0x000fc6000bf46270 */
[----:B------:R-:W1:Y:S01]  /*41ed0*/  LDS.128 R8, [R0+0x400] ;  /* 0x0004000000087984 */ /* 0x000e620000000c00 */
[----:B------:R-:W-:Y:S01]  /*41ee0*/  ISETP.GE.AND P3, PT, R12, UR17, PT ;  /* 0x000000110c007c0c */ /* 0x000fe2000bf66270 */
[----:B------:R-:W-:-:S04]  /*41ef0*/  IMAD.WIDE R4, R21, 0x2, R24 ;  /* 0x0000000215047825 */ /* 0x000fc800078e0218 */
[----:B------:R-:W-:Y:S01]  /*41f00*/  IMAD.WIDE R12, R21, 0x2, R2 ;  /* 0x00000002150c7825 */ /* 0x000fe200078e0202 */
[----:B------:R2:W-:Y:S01]  /*41f10*/  @P6 STG.E.U16 desc[UR8][R4.64], R27 ;  /* 0x0000001b04006986 */ /* 0x0005e2000c101508 */
[C---:B------:R-:W-:Y:S01]  /*41f20*/  ISETP.LT.AND P6, PT, R29.reuse, UR10, !P5 ;  /* 0x0000000a1d007c0c */ /* 0x040fe2000efc1270 */
[----:B------:R-:W-:Y:S02]  /*41f30*/  ULDC UR10, c[0x0][0x228] ;  /* 0x00008a00000a7ab9 */ /* 0x000fe40000000800 */
[----:B------:R3:W-:Y:S01]  /*41f40*/  @P4 STG.E.U16 desc[UR8][R12.64], R20 ;  /* 0x000000140c004986 */ /* 0x0007e2000c101508 */
[----:B------:R-:W-:Y:S01]  /*41f50*/  ISETP.LT.AND P4, PT, R29, UR6, !P1 ;  /* 0x000000061d007c0c */ /* 0x000fe2000cf81270 */
[----:B------:R-:W-:Y:S01]  /*41f60*/  VIADD R21, R21, UR4 ;  /* 0x0000000415157c36 */ /* 0x000fe20008000000 */
[C---:B------:R-:W-:Y:S01]  /*41f70*/  ISETP.LT.AND P1, PT, R19.reuse, UR7, !P1 ;  /* 0x0000000713007c0c */ /* 0x040fe2000cf21270 */
[----:B------:R-:W-:Y:S01]  /*41f80*/  ULDC UR6, c[0x0][0x228] ;  /* 0x00008a0000067ab9 */ /* 0x000fe20000000800 */
[----:B------:R-:W-:Y:S01]  /*41f90*/  ISETP.LT.AND P5, PT, R19, UR11, !P5 ;  /* 0x0000000b13007c0c */ /* 0x000fe2000efa1270 */
[----:B------:R-:W-:Y:S01]  /*41fa0*/  VIADD R23, R21, UR5 ;  /* 0x0000000515177c36 */ /* 0x000fe20008000000 */
[----:B0-----:R-:W-:Y:S01]  /*41fb0*/  PRMT R6, R7, 0x7632, R6 ;  /* 0x0000763207067816 */ /* 0x001fe20000000006 */
[C---:B--2---:R-:W-:Y:S01]  /*41fc0*/  IMAD.WIDE R4, R21.reuse, 0x2, R24 ;  /* 0x0000000215047825 */ /* 0x044fe200078e0218 */
[----:B------:R-:W-:Y:S01]  /*41fd0*/  PRMT R22, R16, 0x7632, R22 ;  /* 0x0000763210167816 */ /* 0x000fe20000000016 */
[----:B------:R-:W-:Y:S01]  /*41fe0*/  ULDC UR5, c[0x0][0x228] ;  /* 0x00008a0000057ab9 */ /* 0x000fe20000000800 */
[----:B------:R-:W-:Y:S01]  /*41ff0*/  ULDC UR4, c[0x0][0x248] ;  /* 0x0000920000047ab9 */ /* 0x000fe20000000800 */
[----:B---3--:R-:W-:Y:S01]  /*42000*/  IMAD.WIDE R12, R21, 0x2, R2 ;  /* 0x00000002150c7825 */ /* 0x008fe200078e0202 */
[----:B------:R-:W-:-:S03]  /*42010*/  ULDC UR7, c[0x0][0x228] ;  /* 0x00008a0000077ab9 */ /* 0x000fc60000000800 */
[C---:B------:R-:W-:Y:S01]  /*42020*/  IMAD.WIDE R14, R23.reuse, 0x2, R24 ;  /* 0x00000002170e7825 */ /* 0x040fe200078e0218 */
[----:B------:R0:W-:Y:S03]  /*42030*/  @P4 STG.E.U16 desc[UR8][R4.64], R7 ;  /* 0x0000000704004986 */ /* 0x0001e6000c101508 */
[----:B------:R-:W-:Y:S01]  /*42040*/  IMAD.WIDE R20, R23, 0x2, R2 ;  /* 0x0000000217147825 */ /* 0x000fe200078e0202 */
[----:B------:R-:W-:Y:S04]  /*42050*/  @P1 STG.E.U16 desc[UR8][R12.64], R6 ;  /* 0x000000060c001986 */ /* 0x000fe8000c101508 */
[----:B------:R2:W-:Y:S04]  /*42060*/  @P6 STG.E.U16 desc[UR8][R14.64], R16 ;  /* 0x000000100e006986 */ /* 0x0005e8000c101508 */
[----:B------:R3:W-:Y:S01]  /*42070*/  @P5 STG.E.U16 desc[UR8][R20.64], R22 ;  /* 0x0000001614005986 */ /* 0x0007e2000c101508 */
[----:B------:R-:W-:Y:S01]  /*42080*/  ISETP.LT.AND P5, PT, R29, UR5, !P3 ;  /* 0x000000051d007c0c */ /* 0x000fe2000dfa1270 */
[----:B------:R-:W-:Y:S01]  /*42090*/  VIADD R0, R28, 0xfb ;  /* 0x000000fb1c007836 */ /* 0x000fe20000000000 */
[----:B------:R-:W-:Y:S01]  /*420a0*/  ISETP.LT.AND P3, PT, R19, UR6, !P3 ;  /* 0x0000000613007c0c */ /* 0x000fe2000df61270 */
[----:B0-----:R-:W-:Y:S01]  /*420b0*/  VIADD R7, R23, UR4 ;  /* 0x0000000417077c36 */ /* 0x001fe20008000000 */
[----:B------:R-:W-:Y:S01]  /*420c0*/  ISETP.LT.AND P6, PT, R29, UR7, !P2 ;  /* 0x000000071d007c0c */ /* 0x000fe2000d7c1270 */
[----:B------:R-:W-:Y:S01]  /*420d0*/  ULDC UR4, c[0x0][0x248] ;  /* 0x0000920000047ab9 */ /* 0x000fe20000000800 */
[----:B------:R-:W-:Y:S01]  /*420e0*/  ISETP.GE.AND P4, PT, R0, UR21, PT ;  /* 0x0000001500007c0c */ /* 0x000fe2000bf86270 */
[C---:B--2---:R-:W-:Y:S01]  /*420f0*/  VIADD R15, R7.reuse, UR4 ;  /* 0x00000004070f7c36 */ /* 0x044fe20008000000 */
[----:B-1----:R-:W-:Y:S01]  /*42100*/  PRMT R14, R8, 0x7632, R14 ;  /* 0x00007632080e7816 */ /* 0x002fe2000000000e */
[C---:B------:R-:W-:Y:S01]  /*42110*/  IMAD.WIDE R4, R7.reuse, 0x2, R24 ;  /* 0x0000000207047825 */ /* 0x040fe200078e0218 */
[----:B------:R-:W-:Y:S01]  /*42120*/  ULDC UR5, c[0x0][0x228] ;  /* 0x00008a0000057ab9 */ /* 0x000fe20000000800 */
[----:B------:R-:W-:Y:S01]  /*42130*/  ULDC UR6, c[0x0][0x228] ;  /* 0x00008a0000067ab9 */ /* 0x000fe20000000800 */
[----:B------:R-:W-:Y:S01]  /*42140*/  ULDC UR7, c[0x0][0x228] ;  /* 0x00008a0000077ab9 */ /* 0x000fe20000000800 */
[----:B------:R-:W-:Y:S01]  /*42150*/  VIADD R0, R28, 0xfc ;  /* 0x000000fc1c007836 */ /* 0x000fe20000000000 */
[----:B------:R-:W-:Y:S01]  /*42160*/  ULDC UR4, c[0x0][0x248] ;  /* 0x0000920000047ab9 */ /* 0x000fe20000000800 */
[----:B------:R-:W-:Y:S01]  /*42170*/  IMAD.WIDE R6, R7, 0x2, R2 ;  /* 0x0000000207067825 */ /* 0x000fe200078e0202 */
[----:B------:R-:W-:Y:S01]  /*42180*/  ISETP.LT.AND P2, PT, R19, UR5, !P2 ;  /* 0x0000000513007c0c */ /* 0x000fe2000d741270 */
[----:B------:R0:W-:Y:S02]  /*42190*/  @P5 STG.E.U16 desc[UR8][R4.64], R8 ;  /* 0x0000000804005986 */ /* 0x0001e4000c101508 */
[----:B------:R-:W-:Y:S01]  /*421a0*/  IMAD.WIDE R12, R15, 0x2, R24 ;  /* 0x000000020f0c7825 */ /* 0x000fe200078e0218 */
[----:B------:R-:W-:Y:S01]  /*421b0*/  ISETP.GE.AND P1, PT, R0, UR19, PT ;  /* 0x0000001300007c0c */ /* 0x000fe2000bf26270 */
[----:B------:R1:W-:Y:S01]  /*421c0*/  @P3 STG.E.U16 desc[UR8][R6.64], R14 ;  /* 0x0000000e06003986 */ /* 0x0003e2000c101508 */
[----:B------:R-:W-:Y:S01]  /*421d0*/  ISETP.LT.AND P3, PT, R29, UR6, !P4 ;  /* 0x000000061d007c0c */ /* 0x000fe2000e761270 */
[----:B---3--:R-:W-:Y:S01]  /*421e0*/  VIADD R21, R15, UR4 ;  /* 0x000000040f157c36 */ /* 0x008fe20008000000 */
[----:B------:R-:W-:Y:S01]  /*421f0*/  ISETP.LT.AND P4, PT, R19, UR7, !P4 ;  /* 0x0000000713007c0c */ /* 0x000fe2000e781270 */
[----:B------:R2:W-:Y:S01]  /*42200*/  @P6 STG.E.U16 desc[UR8][R12.64], R17 ;  /* 0x000000110c006986 */ /* 0x0005e2000c101508 */
[----:B------:R-:W-:Y:S01]  /*42210*/  ISETP.LT.AND P6, PT, R29, UR10, !P1 ;  /* 0x0000000a1d007c0c */ /* 0x000fe2000cfc1270 */
[C---:B------:R-:W-:Y:S01]  /*42220*/  VIADD R16, R28.reuse, 0xfd ;  /* 0x000000fd1c107836 */ /* 0x040fe20000000000 */
[----:B------:R-:W-:Y:S01]  /*42230*/  PRMT R0, R17, 0x7632, R0 ;  /* 0x0000763211007816 */ /* 0x000fe20000000000 */
[----:B------:R-:W-:Y:S01]  /*42240*/  ULDC UR4, c[0x0][0x248] ;  /* 0x0000920000047ab9 */ /* 0x000fe20000000800 */
[----:B0-----:R-:W-:Y:S01]  /*42250*/  IMAD.WIDE R4, R15, 0x2, R2 ;  /* 0x000000020f047825 */ /* 0x001fe200078e0202 */
[----:B------:R-:W-:Y:S01]  /*42260*/  PRMT R8, R9, 0x7632, R8 ;  /* 0x0000763209087816 */ /* 0x000fe20000000008 */
[----:B------:R-:W-:Y:S01]  /*42270*/  ULDC UR6, c[0x0][0x228] ;  /* 0x00008a0000067ab9 */ /* 0x000fe20000000800 */
[----:B------:R-:W-:Y:S01]  /*42280*/  ULDC UR5, c[0x0][0x228] ;  /* 0x00008a0000057ab9 */ /* 0x000fe20000000800 */
[----:B------:R-:W-:Y:S01]  /*42290*/  VIADD R28, R28, 0xfe ;  /* 0x000000fe1c1c7836 */ /* 0x000fe20000000000 */
[----:B------:R-:W-:Y:S01]  /*422a0*/  ULDC UR10, c[0x0][0x228] ;  /* 0x00008a00000a7ab9 */ /* 0x000fe20000000800 */
[----:B-1----:R-:W-:Y:S01]  /*422b0*/  IMAD.WIDE R6, R21, 0x2, R24 ;  /* 0x0000000215067825 */ /* 0x002fe200078e0218 */
[----:B------:R-:W-:Y:S01]  /*422c0*/  @P2 STG.E.U16 desc[UR8][R4.64], R0 ;  /* 0x0000000004002986 */ /* 0x000fe2000c101508 */
[----:B------:R-:W-:-:S02]  /*422d0*/  ULDC UR7, c[0x0][0x228] ;  /* 0x00008a0000077ab9 */ /* 0x000fc40000000800 */
[C---:B--2---:R-:W-:Y:S02]  /*422e0*/  VIADD R17, R21.reuse, UR4 ;  /* 0x0000000415117c36 */ /* 0x044fe40008000000 */
[----:B------:R-:W-:Y:S01]  /*422f0*/  IMAD.WIDE R12, R21, 0x2, R2 ;  /* 0x00000002150c7825 */ /* 0x000fe200078e0202 */
[----:B------:R-:W-:Y:S01]  /*42300*/  ISETP.GE.AND P2, PT, R28, UR23, PT ;  /* 0x000000171c007c0c */ /* 0x000fe2000bf46270 */
[----:B------:R0:W-:Y:S01]  /*42310*/  @P3 STG.E.U16 desc[UR8][R6.64], R9 ;  /* 0x0000000906003986 */ /* 0x0001e2000c101508 */
[----:B------:R-:W-:Y:S01]  /*42320*/  ISETP.GE.AND P5, PT, R16, UR25, PT ;  /* 0x0000001910007c0c */ /* 0x000fe2000bfa6270 */
[----:B------:R-:W-:Y:S01]  /*42330*/  IMAD.WIDE R14, R17, 0x2, R24 ;  /* 0x00000002110e7825 */ /* 0x000fe200078e0218 */
[----:B------:R-:W-:Y:S01]  /*42340*/  ULDC UR4, c[0x0][0x228] ;  /* 0x00008a0000047ab9 */ /* 0x000fe20000000800 */
[----:B------:R-:W-:Y:S01]  /*42350*/  @P4 STG.E.U16 desc[UR8][R12.64], R8 ;  /* 0x000000080c004986 */ /* 0x000fe2000c101508 */
[C---:B------:R-:W-:Y:S01]  /*42360*/  ISETP.LT.AND P3, PT, R29.reuse, UR6, !P0 ;  /* 0x000000061d007c0c */ /* 0x040fe2000c761270 */
[----:B------:R-:W-:Y:S01]  /*42370*/  ULDC UR6, c[0x0][0x228] ;  /* 0x00008a0000067ab9 */ /* 0x000fe20000000800 */
[C---:B------:R-:W-:Y:S01]  /*42380*/  ISETP.LT.AND P4, PT, R29.reuse, UR5, !P2 ;  /* 0x000000051d007c0c */ /* 0x040fe2000d781270 */
[----:B------:R1:W-:Y:S01]  /*42390*/  @P6 STG.E.U16 desc[UR8][R14.64], R18 ;  /* 0x000000120e006986 */ /* 0x0003e2000c101508 */
[----:B------:R-:W-:Y:S01]  /*423a0*/  ULDC UR5, c[0x0][0x228] ;  /* 0x00008a0000057ab9 */ /* 0x000fe20000000800 */
[----:B------:R-:W-:Y:S01]  /*423b0*/  ISETP.LT.AND P6, PT, R29, UR4, !P5 ;  /* 0x000000041d007c0c */ /* 0x000fe2000efc1270 */
[----:B------:R-:W-:Y:S01]  /*423c0*/  ULDC UR4, c[0x0][0x248] ;  /* 0x0000920000047ab9 */ /* 0x000fe20000000800 */
[----:B------:R-:W-:-:S02]  /*423d0*/  ISETP.LT.AND P0, PT, R19, UR10, !P0 ;  /* 0x0000000a13007c0c */ /* 0x000fc4000c701270 */
[C---:B------:R-:W-:Y:S02]  /*423e0*/  ISETP.LT.AND P1, PT, R19.reuse, UR5, !P1 ;  /* 0x0000000513007c0c */ /* 0x040fe4000cf21270 */
[C---:B------:R-:W-:Y:S02]  /*423f0*/  ISETP.LT.AND P5, PT, R19.reuse, UR6, !P5 ;  /* 0x0000000613007c0c */ /* 0x040fe4000efa1270 */
[----:B------:R-:W-:Y:S02]  /*42400*/  ISETP.LT.AND P2, PT, R19, UR7, !P2 ;  /* 0x0000000713007c0c */ /* 0x000fe4000d741270 */
[----:B------:R-:W2:Y:S01]  /*42410*/  LDL.LU R19, [R1+0x12c0] ;  /* 0x0012c00001137983 */ /* 0x000ea20000300800 */
[----:B0-----:R-:W-:Y:S01]  /*42420*/  VIADD R9, R17, UR4 ;  /* 0x0000000411097c36 */ /* 0x001fe20008000000 */
[----:B------:R-:W-:-:S03]  /*42430*/  ULDC UR4, c[0x0][0x248] ;  /* 0x0000920000047ab9 */ /* 0x000fc60000000800 */
[----:B-1----:R-:W-:Y:S01]  /*42440*/  VIADD R15, R9, UR4 ;  /* 0x00000004090f7c36 */ /* 0x002fe20008000000 */
[----:B------:R-:W-:Y:S01]  /*42450*/  ULDC UR4, c[0x0][0x248] ;  /* 0x0000920000047ab9 */ /* 0x000fe20000000800 */
[----:B------:R-:W-:Y:S01]  /*42460*/  PRMT R18, R18, 0x7632, R18 ;  /* 0x0000763212127816 */ /* 0x000fe20000000012 */
[----:B------:R-:W-:Y:S01]  /*42470*/  IMAD.WIDE R4, R17, 0x2, R2 ;  /* 0x0000000211047825 */ /* 0x000fe200078e0202 */
[----:B------:R-:W-:-:S03]  /*42480*/  PRMT R0, R10, 0x7632, R0 ;  /* 0x000076320a007816 */ /* 0x000fc60000000000 */
[----:B------:R-:W-:Y:S02]  /*42490*/  VIADD R17, R15, UR4 ;  /* 0x000000040f117c36 */ /* 0x000fe40008000000 */
[C---:B------:R-:W-:Y:S01]  /*424a0*/  IMAD.WIDE R6, R9.reuse, 0x2, R24 ;  /* 0x0000000209067825 */ /* 0x040fe200078e0218 */
[----:B------:R0:W-:Y:S03]  /*424b0*/  @P1 STG.E.U16 desc[UR8][R4.64], R18 ;  /* 0x0000001204001986 */ /* 0x0001e6000c101508 */
[----:B------:R-:W-:Y:S01]  /*424c0*/  IMAD.WIDE R8, R9, 0x2, R2 ;  /* 0x0000000209087825 */ /* 0x000fe200078e0202 */
[----:B------:R0:W-:Y:S03]  /*424d0*/  @P6 STG.E.U16 desc[UR8][R6.64], R10 ;  /* 0x0000000a06006986 */ /* 0x0001e6000c101508 */
[C---:B------:R-:W-:Y:S01]  /*424e0*/  IMAD.WIDE R12, R15.reuse, 0x2, R24 ;  /* 0x000000020f0c7825 */ /* 0x040fe200078e0218 */
[----:B------:R0:W-:Y:S03]  /*424f0*/  @P5 STG.E.U16 desc[UR8][R8.64], R0 ;  /* 0x0000000008005986 */ /* 0x0001e6000c101508 */
[----:B------:R-:W-:-:S04]  /*42500*/  IMAD.WIDE R14, R15, 0x2, R2 ;  /* 0x000000020f0e7825 */ /* 0x000fc800078e0202 */
[----:B------:R-:W-:-:S04]  /*42510*/  IMAD.WIDE R24, R17, 0x2, R24 ;  /* 0x0000000211187825 */ /* 0x000fc800078e0218 */
[----:B------:R-:W-:Y:S01]  /*42520*/  IMAD.WIDE R2, R17, 0x2, R2 ;  /* 0x0000000211027825 */ /* 0x000fe200078e0202 */
[----:B--2---:R-:W-:Y:S01]  /*42530*/  PRMT R16, R19, 0x7632, R16 ;  /* 0x0000763213107816 */ /* 0x004fe20000000010 */
[----:B------:R0:W-:Y:S04]  /*42540*/  @P4 STG.E.U16 desc[UR8][R12.64], R19 ;  /* 0x000000130c004986 */ /* 0x0001e8000c101508 */
[----:B------:R0:W-:Y:S04]  /*42550*/  @P2 STG.E.U16 desc[UR8][R14.64], R16 ;  /* 0x000000100e002986 */ /* 0x0001e8000c101508 */
[----:B------:R0:W-:Y:S01]  /*42560*/  @P3 STG.E.U16 desc[UR8][R24.64], R11 ;  /* 0x0000000b18003986 */ /* 0x0001e2000c101508 */
[----:B------:R-:W-:Y:S05]  /*42570*/  @!P0 EXIT ;  /* 0x000000000000894d */ /* 0x000fea0003800000 */
[----:B0-----:R-:W-:-:S05]  /*42580*/  PRMT R11, R11, 0x7632, R11 ;  /* 0x000076320b0b7816 */ /* 0x001fca000000000b */
[----:B------:R-:W-:Y:S01]  /*42590*/  STG.E.U16 desc[UR8][R2.64], R11 ;  /* 0x0000000b02007986 */ /* 0x000fe2000c101508 */
[----:B------:R-:W-:Y:S05]  /*425a0*/  EXIT ;  /* 0x000000000000794d */ /* 0x000fea0003800000 */
.L_x_2:
[----:B------:R-:W-:-:S00]  /*425b0*/  BRA `(.L_x_2) ;  /* 0xfffffffc00fc7947 */ /* 0x000fc0000383ffff */
[----:B------:R-:W-:-:S00]  /*425c0*/  NOP ;  /* 0x0000000000007918 */ /* 0x000fc00000000000 */
        /* <DEDUP_REMOVED lines=11> */
.L_x_3:


//--------------------- .nv.shared.matmul_kernel  --------------------------
	.section	.nv.shared.matmul_kernel,"aw",@nobits
	.sectionflags	@""
	.align	16
	.zero		1024


//--------------------- .nv.shared.reserved.0     --------------------------
	.section	.nv.shared.reserved.0,"aw",@nobits
	.weak		__nv_reservedSMEM_offset_0_alias
	.size		__nv_reservedSMEM_offset_0_alias, 0, 0
	.other		__nv_reservedSMEM_offset_0_alias,@"STO_CUDA_RESERVED_SHARED STV_DEFAULT"
__nv_reservedSMEM_offset_0_alias:
	.zero		0


//--------------------- .nv.constant0.matmul_kernel --------------------------
	.section	.nv.constant0.matmul_kernel,"a",@progbits
	.sectionflags	@""
	.align	4
.nv.constant0.matmul_kernel:
	.zero		608


//--------------------- SYMBOLS --------------------------

	.type		.nv.reservedSmem.offset0,@object
	.size		.nv.reservedSmem.offset0,0x4
